//
// Generated by NVIDIA NVVM Compiler
//
// Compiler Build ID: CL-36424714
// Cuda compilation tools, release 13.0, V13.0.88
// Based on NVVM 20.0.0
//

.version 9.0
.target sm_100
.address_size 64

	// .globl	_Z17normalizeAndRoundPffi
// _ZZN3cub18CUB_300001_SM_10006detail6reduce28DeviceReduceSingleTileKernelINS2_10policy_hubIfjN4cuda3__47maximumIfEEE10Policy1000EN6thrust24THRUST_300001_SM_1000_NS10device_ptrIfEEPfjS8_ff8AbsValueEEvT0_T1_T2_T3_T4_T6_E12temp_storage has been demoted
// _ZZN3cub18CUB_300001_SM_10006detail6reduce18DeviceReduceKernelINS2_10policy_hubIfjN4cuda3__47maximumIfEEE10Policy1000EN6thrust24THRUST_300001_SM_1000_NS10device_ptrIfEEjS8_f8AbsValueEEvT0_PT3_T1_NS0_13GridEvenShareISJ_EET2_T4_E12temp_storage has been demoted
// _ZZN3cub18CUB_300001_SM_10006detail6reduce28DeviceReduceSingleTileKernelINS2_10policy_hubIfjN4cuda3__47maximumIfEEE10Policy1000EPfSB_iS8_ffNS5_3std3__410__identityEEEvT0_T1_T2_T3_T4_T6_E12temp_storage has been demoted
// _ZZN3cub18CUB_300001_SM_10006detail6reduce28DeviceReduceSingleTileKernelINS2_10policy_hubIfyN4cuda3__47maximumIfEEE10Policy1000EN6thrust24THRUST_300001_SM_1000_NS10device_ptrIfEEPfyS8_ff8AbsValueEEvT0_T1_T2_T3_T4_T6_E12temp_storage has been demoted
// _ZZN3cub18CUB_300001_SM_10006detail6reduce18DeviceReduceKernelINS2_10policy_hubIfyN4cuda3__47maximumIfEEE10Policy1000EN6thrust24THRUST_300001_SM_1000_NS10device_ptrIfEEyS8_f8AbsValueEEvT0_PT3_T1_NS0_13GridEvenShareISJ_EET2_T4_E12temp_storage has been demoted
// _ZZN3cub18CUB_300001_SM_10006detail6reduce28DeviceReduceSingleTileKernelINS2_10policy_hubIfyN4cuda3__47maximumIfEEE10Policy1000EPfSB_iS8_ffNS5_3std3__410__identityEEEvT0_T1_T2_T3_T4_T6_E12temp_storage has been demoted
.global .align 1 .b8 _ZN34_INTERNAL_846b64b7_4_k_cu_886dd9394cuda3std3__45__cpo5beginE[1];
.global .align 1 .b8 _ZN34_INTERNAL_846b64b7_4_k_cu_886dd9394cuda3std3__45__cpo3endE[1];
.global .align 1 .b8 _ZN34_INTERNAL_846b64b7_4_k_cu_886dd9394cuda3std3__45__cpo6cbeginE[1];
.global .align 1 .b8 _ZN34_INTERNAL_846b64b7_4_k_cu_886dd9394cuda3std3__45__cpo4cendE[1];
.global .align 1 .b8 _ZN34_INTERNAL_846b64b7_4_k_cu_886dd9394cuda3std3__45__cpo6rbeginE[1];
.global .align 1 .b8 _ZN34_INTERNAL_846b64b7_4_k_cu_886dd9394cuda3std3__45__cpo4rendE[1];
.global .align 1 .b8 _ZN34_INTERNAL_846b64b7_4_k_cu_886dd9394cuda3std3__45__cpo7crbeginE[1];
.global .align 1 .b8 _ZN34_INTERNAL_846b64b7_4_k_cu_886dd9394cuda3std3__45__cpo5crendE[1];
.global .align 1 .b8 _ZN34_INTERNAL_846b64b7_4_k_cu_886dd9394cuda3std3__436_GLOBAL__N__846b64b7_4_k_cu_886dd9396ignoreE[1];
.global .align 1 .b8 _ZN34_INTERNAL_846b64b7_4_k_cu_886dd9394cuda3std3__419piecewise_constructE[1];
.global .align 1 .b8 _ZN34_INTERNAL_846b64b7_4_k_cu_886dd9394cuda3std3__48in_placeE[1];
.global .align 1 .b8 _ZN34_INTERNAL_846b64b7_4_k_cu_886dd9394cuda3std3__420unreachable_sentinelE[1];
.global .align 1 .b8 _ZN34_INTERNAL_846b64b7_4_k_cu_886dd9394cuda3std3__47nulloptE[1];
.global .align 1 .b8 _ZN34_INTERNAL_846b64b7_4_k_cu_886dd9394cuda3std3__48unexpectE[1];
.global .align 1 .b8 _ZN34_INTERNAL_846b64b7_4_k_cu_886dd9394cuda3std6ranges3__45__cpo4swapE[1];
.global .align 1 .b8 _ZN34_INTERNAL_846b64b7_4_k_cu_886dd9394cuda3std6ranges3__45__cpo9iter_moveE[1];
.global .align 1 .b8 _ZN34_INTERNAL_846b64b7_4_k_cu_886dd9394cuda3std6ranges3__45__cpo5beginE[1];
.global .align 1 .b8 _ZN34_INTERNAL_846b64b7_4_k_cu_886dd9394cuda3std6ranges3__45__cpo3endE[1];
.global .align 1 .b8 _ZN34_INTERNAL_846b64b7_4_k_cu_886dd9394cuda3std6ranges3__45__cpo6cbeginE[1];
.global .align 1 .b8 _ZN34_INTERNAL_846b64b7_4_k_cu_886dd9394cuda3std6ranges3__45__cpo4cendE[1];
.global .align 1 .b8 _ZN34_INTERNAL_846b64b7_4_k_cu_886dd9394cuda3std6ranges3__45__cpo7advanceE[1];
.global .align 1 .b8 _ZN34_INTERNAL_846b64b7_4_k_cu_886dd9394cuda3std6ranges3__45__cpo9iter_swapE[1];
.global .align 1 .b8 _ZN34_INTERNAL_846b64b7_4_k_cu_886dd9394cuda3std6ranges3__45__cpo4nextE[1];
.global .align 1 .b8 _ZN34_INTERNAL_846b64b7_4_k_cu_886dd9394cuda3std6ranges3__45__cpo4prevE[1];
.global .align 1 .b8 _ZN34_INTERNAL_846b64b7_4_k_cu_886dd9394cuda3std6ranges3__45__cpo4dataE[1];
.global .align 1 .b8 _ZN34_INTERNAL_846b64b7_4_k_cu_886dd9394cuda3std6ranges3__45__cpo5cdataE[1];
.global .align 1 .b8 _ZN34_INTERNAL_846b64b7_4_k_cu_886dd9394cuda3std6ranges3__45__cpo4sizeE[1];
.global .align 1 .b8 _ZN34_INTERNAL_846b64b7_4_k_cu_886dd9394cuda3std6ranges3__45__cpo5ssizeE[1];
.global .align 1 .b8 _ZN34_INTERNAL_846b64b7_4_k_cu_886dd9394cuda3std6ranges3__45__cpo8distanceE[1];
.global .align 1 .b8 _ZN34_INTERNAL_846b64b7_4_k_cu_886dd9396thrust24THRUST_300001_SM_1000_NS8cuda_cub3parE[1];
.global .align 1 .b8 _ZN34_INTERNAL_846b64b7_4_k_cu_886dd9396thrust24THRUST_300001_SM_1000_NS8cuda_cub10par_nosyncE[1];
.global .align 1 .b8 _ZN34_INTERNAL_846b64b7_4_k_cu_886dd9396thrust24THRUST_300001_SM_1000_NS6system6detail10sequential3seqE[1];
.global .align 1 .b8 _ZN34_INTERNAL_846b64b7_4_k_cu_886dd9396thrust24THRUST_300001_SM_1000_NS12placeholders2_1E[1];
.global .align 1 .b8 _ZN34_INTERNAL_846b64b7_4_k_cu_886dd9396thrust24THRUST_300001_SM_1000_NS12placeholders2_2E[1];
.global .align 1 .b8 _ZN34_INTERNAL_846b64b7_4_k_cu_886dd9396thrust24THRUST_300001_SM_1000_NS12placeholders2_3E[1];
.global .align 1 .b8 _ZN34_INTERNAL_846b64b7_4_k_cu_886dd9396thrust24THRUST_300001_SM_1000_NS12placeholders2_4E[1];
.global .align 1 .b8 _ZN34_INTERNAL_846b64b7_4_k_cu_886dd9396thrust24THRUST_300001_SM_1000_NS12placeholders2_5E[1];
.global .align 1 .b8 _ZN34_INTERNAL_846b64b7_4_k_cu_886dd9396thrust24THRUST_300001_SM_1000_NS12placeholders2_6E[1];
.global .align 1 .b8 _ZN34_INTERNAL_846b64b7_4_k_cu_886dd9396thrust24THRUST_300001_SM_1000_NS12placeholders2_7E[1];
.global .align 1 .b8 _ZN34_INTERNAL_846b64b7_4_k_cu_886dd9396thrust24THRUST_300001_SM_1000_NS12placeholders2_8E[1];
.global .align 1 .b8 _ZN34_INTERNAL_846b64b7_4_k_cu_886dd9396thrust24THRUST_300001_SM_1000_NS12placeholders2_9E[1];
.global .align 1 .b8 _ZN34_INTERNAL_846b64b7_4_k_cu_886dd9396thrust24THRUST_300001_SM_1000_NS12placeholders3_10E[1];
.global .align 1 .b8 _ZN34_INTERNAL_846b64b7_4_k_cu_886dd9396thrust24THRUST_300001_SM_1000_NS3seqE[1];

.visible .entry _Z17normalizeAndRoundPffi(
	.param .u64 .ptr .align 1 _Z17normalizeAndRoundPffi_param_0,
	.param .f32 _Z17normalizeAndRoundPffi_param_1,
	.param .u32 _Z17normalizeAndRoundPffi_param_2
)
{
	.reg .pred 	%p<2>;
	.reg .b32 	%r<6>;
	.reg .b32 	%f<8>;
	.reg .b64 	%rd<5>;

	ld.param.u64 	%rd1, [_Z17normalizeAndRoundPffi_param_0];
	ld.param.f32 	%f1, [_Z17normalizeAndRoundPffi_param_1];
	ld.param.u32 	%r2, [_Z17normalizeAndRoundPffi_param_2];
	mov.u32 	%r3, %ctaid.x;
	mov.u32 	%r4, %ntid.x;
	mov.u32 	%r5, %tid.x;
	mad.lo.s32 	%r1, %r3, %r4, %r5;
	setp.ge.s32 	%p1, %r1, %r2;
	@%p1 bra 	$L__BB0_2;
	cvta.to.global.u64 	%rd2, %rd1;
	mul.wide.s32 	%rd3, %r1, 4;
	add.s64 	%rd4, %rd2, %rd3;
	ld.global.f32 	%f2, [%rd4];
	div.rn.f32 	%f3, %f2, %f1;
	mov.f32 	%f4, 0f3F000000;
	copysign.f32 	%f5, %f3, %f4;
	add.rz.f32 	%f6, %f3, %f5;
	cvt.rzi.f32.f32 	%f7, %f6;
	st.global.f32 	[%rd4], %f7;
$L__BB0_2:
	ret;

}
	// .globl	_ZN3cub18CUB_300001_SM_10006detail11EmptyKernelIvEEvv
.visible .entry _ZN3cub18CUB_300001_SM_10006detail11EmptyKernelIvEEvv()
{


	ret;

}
	// .globl	_ZN3cub18CUB_300001_SM_10006detail6reduce28DeviceReduceSingleTileKernelINS2_10policy_hubIfjN4cuda3__47maximumIfEEE10Policy1000EN6thrust24THRUST_300001_SM_1000_NS10device_ptrIfEEPfjS8_ff8AbsValueEEvT0_T1_T2_T3_T4_T6_
.visible .entry _ZN3cub18CUB_300001_SM_10006detail6reduce28DeviceReduceSingleTileKernelINS2_10policy_hubIfjN4cuda3__47maximumIfEEE10Policy1000EN6thrust24THRUST_300001_SM_1000_NS10device_ptrIfEEPfjS8_ff8AbsValueEEvT0_T1_T2_T3_T4_T6_(
	.param .align 8 .b8 _ZN3cub18CUB_300001_SM_10006detail6reduce28DeviceReduceSingleTileKernelINS2_10policy_hubIfjN4cuda3__47maximumIfEEE10Policy1000EN6thrust24THRUST_300001_SM_1000_NS10device_ptrIfEEPfjS8_ff8AbsValueEEvT0_T1_T2_T3_T4_T6__param_0[8],
	.param .u64 .ptr .align 1 _ZN3cub18CUB_300001_SM_10006detail6reduce28DeviceReduceSingleTileKernelINS2_10policy_hubIfjN4cuda3__47maximumIfEEE10Policy1000EN6thrust24THRUST_300001_SM_1000_NS10device_ptrIfEEPfjS8_ff8AbsValueEEvT0_T1_T2_T3_T4_T6__param_1,
	.param .u32 _ZN3cub18CUB_300001_SM_10006detail6reduce28DeviceReduceSingleTileKernelINS2_10policy_hubIfjN4cuda3__47maximumIfEEE10Policy1000EN6thrust24THRUST_300001_SM_1000_NS10device_ptrIfEEPfjS8_ff8AbsValueEEvT0_T1_T2_T3_T4_T6__param_2,
	.param .align 1 .b8 _ZN3cub18CUB_300001_SM_10006detail6reduce28DeviceReduceSingleTileKernelINS2_10policy_hubIfjN4cuda3__47maximumIfEEE10Policy1000EN6thrust24THRUST_300001_SM_1000_NS10device_ptrIfEEPfjS8_ff8AbsValueEEvT0_T1_T2_T3_T4_T6__param_3[1],
	.param .f32 _ZN3cub18CUB_300001_SM_10006detail6reduce28DeviceReduceSingleTileKernelINS2_10policy_hubIfjN4cuda3__47maximumIfEEE10Policy1000EN6thrust24THRUST_300001_SM_1000_NS10device_ptrIfEEPfjS8_ff8AbsValueEEvT0_T1_T2_T3_T4_T6__param_4,
	.param .align 1 .b8 _ZN3cub18CUB_300001_SM_10006detail6reduce28DeviceReduceSingleTileKernelINS2_10policy_hubIfjN4cuda3__47maximumIfEEE10Policy1000EN6thrust24THRUST_300001_SM_1000_NS10device_ptrIfEEPfjS8_ff8AbsValueEEvT0_T1_T2_T3_T4_T6__param_5[1]
)
.maxntid 256
.minnctapersm 1
{
	.reg .pred 	%p<185>;
	.reg .b32 	%r<211>;
	.reg .b32 	%f<432>;
	.reg .b64 	%rd<84>;
	// demoted variable
	.shared .align 4 .b8 _ZZN3cub18CUB_300001_SM_10006detail6reduce28DeviceReduceSingleTileKernelINS2_10policy_hubIfjN4cuda3__47maximumIfEEE10Policy1000EN6thrust24THRUST_300001_SM_1000_NS10device_ptrIfEEPfjS8_ff8AbsValueEEvT0_T1_T2_T3_T4_T6_E12temp_storage[44];
	ld.param.u64 	%rd9, [_ZN3cub18CUB_300001_SM_10006detail6reduce28DeviceReduceSingleTileKernelINS2_10policy_hubIfjN4cuda3__47maximumIfEEE10Policy1000EN6thrust24THRUST_300001_SM_1000_NS10device_ptrIfEEPfjS8_ff8AbsValueEEvT0_T1_T2_T3_T4_T6__param_0];
	ld.param.u64 	%rd10, [_ZN3cub18CUB_300001_SM_10006detail6reduce28DeviceReduceSingleTileKernelINS2_10policy_hubIfjN4cuda3__47maximumIfEEE10Policy1000EN6thrust24THRUST_300001_SM_1000_NS10device_ptrIfEEPfjS8_ff8AbsValueEEvT0_T1_T2_T3_T4_T6__param_1];
	ld.param.u32 	%r51, [_ZN3cub18CUB_300001_SM_10006detail6reduce28DeviceReduceSingleTileKernelINS2_10policy_hubIfjN4cuda3__47maximumIfEEE10Policy1000EN6thrust24THRUST_300001_SM_1000_NS10device_ptrIfEEPfjS8_ff8AbsValueEEvT0_T1_T2_T3_T4_T6__param_2];
	ld.param.f32 	%f42, [_ZN3cub18CUB_300001_SM_10006detail6reduce28DeviceReduceSingleTileKernelINS2_10policy_hubIfjN4cuda3__47maximumIfEEE10Policy1000EN6thrust24THRUST_300001_SM_1000_NS10device_ptrIfEEPfjS8_ff8AbsValueEEvT0_T1_T2_T3_T4_T6__param_4];
	cvta.to.global.u64 	%rd1, %rd10;
	setp.ne.s32 	%p1, %r51, 0;
	@%p1 bra 	$L__BB2_3;
	mov.u32 	%r193, %tid.x;
	setp.ne.s32 	%p184, %r193, 0;
	@%p184 bra 	$L__BB2_52;
	st.global.f32 	[%rd1], %f42;
	bra.uni 	$L__BB2_52;
$L__BB2_3:
	cvta.to.global.u64 	%rd2, %rd9;
	setp.gt.u32 	%p2, %r51, 4095;
	@%p2 bra 	$L__BB2_28;
	mov.u32 	%r1, %tid.x;
	setp.ge.u32 	%p96, %r1, %r51;
	mov.f32 	%f419, 0f00000000;
	mov.u32 	%r197, %r1;
	@%p96 bra 	$L__BB2_6;
	mul.wide.u32 	%rd73, %r1, 4;
	add.s64 	%rd74, %rd2, %rd73;
	ld.global.f32 	%f249, [%rd74];
	abs.f32 	%f419, %f249;
	add.s32 	%r197, %r1, 256;
$L__BB2_6:
	setp.ge.u32 	%p97, %r197, %r51;
	@%p97 bra 	$L__BB2_19;
	not.b32 	%r120, %r197;
	add.s32 	%r121, %r51, %r120;
	shr.u32 	%r122, %r121, 8;
	add.s32 	%r4, %r122, 1;
	and.b32  	%r5, %r4, 15;
	setp.lt.u32 	%p98, %r121, 3840;
	@%p98 bra 	$L__BB2_10;
	and.b32  	%r123, %r4, 33554416;
	neg.s32 	%r195, %r123;
	mul.wide.u32 	%rd75, %r197, 4;
	add.s64 	%rd76, %rd75, %rd2;
	add.s64 	%rd82, %rd76, 8192;
$L__BB2_9:
	.pragma "nounroll";
	ld.global.f32 	%f251, [%rd82+-8192];
	abs.f32 	%f252, %f251;
	setp.lt.f32 	%p99, %f419, %f252;
	selp.f32 	%f253, %f252, %f419, %p99;
	ld.global.f32 	%f254, [%rd82+-7168];
	abs.f32 	%f255, %f254;
	setp.lt.f32 	%p100, %f253, %f255;
	selp.f32 	%f256, %f255, %f253, %p100;
	ld.global.f32 	%f257, [%rd82+-6144];
	abs.f32 	%f258, %f257;
	setp.lt.f32 	%p101, %f256, %f258;
	selp.f32 	%f259, %f258, %f256, %p101;
	ld.global.f32 	%f260, [%rd82+-5120];
	abs.f32 	%f261, %f260;
	setp.lt.f32 	%p102, %f259, %f261;
	selp.f32 	%f262, %f261, %f259, %p102;
	ld.global.f32 	%f263, [%rd82+-4096];
	abs.f32 	%f264, %f263;
	setp.lt.f32 	%p103, %f262, %f264;
	selp.f32 	%f265, %f264, %f262, %p103;
	ld.global.f32 	%f266, [%rd82+-3072];
	abs.f32 	%f267, %f266;
	setp.lt.f32 	%p104, %f265, %f267;
	selp.f32 	%f268, %f267, %f265, %p104;
	ld.global.f32 	%f269, [%rd82+-2048];
	abs.f32 	%f270, %f269;
	setp.lt.f32 	%p105, %f268, %f270;
	selp.f32 	%f271, %f270, %f268, %p105;
	ld.global.f32 	%f272, [%rd82+-1024];
	abs.f32 	%f273, %f272;
	setp.lt.f32 	%p106, %f271, %f273;
	selp.f32 	%f274, %f273, %f271, %p106;
	ld.global.f32 	%f275, [%rd82];
	abs.f32 	%f276, %f275;
	setp.lt.f32 	%p107, %f274, %f276;
	selp.f32 	%f277, %f276, %f274, %p107;
	ld.global.f32 	%f278, [%rd82+1024];
	abs.f32 	%f279, %f278;
	setp.lt.f32 	%p108, %f277, %f279;
	selp.f32 	%f280, %f279, %f277, %p108;
	ld.global.f32 	%f281, [%rd82+2048];
	abs.f32 	%f282, %f281;
	setp.lt.f32 	%p109, %f280, %f282;
	selp.f32 	%f283, %f282, %f280, %p109;
	ld.global.f32 	%f284, [%rd82+3072];
	abs.f32 	%f285, %f284;
	setp.lt.f32 	%p110, %f283, %f285;
	selp.f32 	%f286, %f285, %f283, %p110;
	ld.global.f32 	%f287, [%rd82+4096];
	abs.f32 	%f288, %f287;
	setp.lt.f32 	%p111, %f286, %f288;
	selp.f32 	%f289, %f288, %f286, %p111;
	ld.global.f32 	%f290, [%rd82+5120];
	abs.f32 	%f291, %f290;
	setp.lt.f32 	%p112, %f289, %f291;
	selp.f32 	%f292, %f291, %f289, %p112;
	ld.global.f32 	%f293, [%rd82+6144];
	abs.f32 	%f294, %f293;
	setp.lt.f32 	%p113, %f292, %f294;
	selp.f32 	%f295, %f294, %f292, %p113;
	ld.global.f32 	%f296, [%rd82+7168];
	abs.f32 	%f297, %f296;
	setp.lt.f32 	%p114, %f295, %f297;
	selp.f32 	%f419, %f297, %f295, %p114;
	add.s32 	%r197, %r197, 4096;
	add.s32 	%r195, %r195, 16;
	add.s64 	%rd82, %rd82, 16384;
	setp.ne.s32 	%p115, %r195, 0;
	@%p115 bra 	$L__BB2_9;
$L__BB2_10:
	setp.eq.s32 	%p116, %r5, 0;
	@%p116 bra 	$L__BB2_19;
	and.b32  	%r12, %r4, 7;
	setp.lt.u32 	%p117, %r5, 8;
	@%p117 bra 	$L__BB2_13;
	mul.wide.u32 	%rd77, %r197, 4;
	add.s64 	%rd78, %rd2, %rd77;
	ld.global.f32 	%f299, [%rd78];
	abs.f32 	%f300, %f299;
	setp.lt.f32 	%p118, %f419, %f300;
	selp.f32 	%f301, %f300, %f419, %p118;
	ld.global.f32 	%f302, [%rd78+1024];
	abs.f32 	%f303, %f302;
	setp.lt.f32 	%p119, %f301, %f303;
	selp.f32 	%f304, %f303, %f301, %p119;
	ld.global.f32 	%f305, [%rd78+2048];
	abs.f32 	%f306, %f305;
	setp.lt.f32 	%p120, %f304, %f306;
	selp.f32 	%f307, %f306, %f304, %p120;
	ld.global.f32 	%f308, [%rd78+3072];
	abs.f32 	%f309, %f308;
	setp.lt.f32 	%p121, %f307, %f309;
	selp.f32 	%f310, %f309, %f307, %p121;
	ld.global.f32 	%f311, [%rd78+4096];
	abs.f32 	%f312, %f311;
	setp.lt.f32 	%p122, %f310, %f312;
	selp.f32 	%f313, %f312, %f310, %p122;
	ld.global.f32 	%f314, [%rd78+5120];
	abs.f32 	%f315, %f314;
	setp.lt.f32 	%p123, %f313, %f315;
	selp.f32 	%f316, %f315, %f313, %p123;
	ld.global.f32 	%f317, [%rd78+6144];
	abs.f32 	%f318, %f317;
	setp.lt.f32 	%p124, %f316, %f318;
	selp.f32 	%f319, %f318, %f316, %p124;
	ld.global.f32 	%f320, [%rd78+7168];
	abs.f32 	%f321, %f320;
	setp.lt.f32 	%p125, %f319, %f321;
	selp.f32 	%f419, %f321, %f319, %p125;
	add.s32 	%r197, %r197, 2048;
$L__BB2_13:
	setp.eq.s32 	%p126, %r12, 0;
	@%p126 bra 	$L__BB2_19;
	and.b32  	%r15, %r4, 3;
	setp.lt.u32 	%p127, %r12, 4;
	@%p127 bra 	$L__BB2_16;
	mul.wide.u32 	%rd79, %r197, 4;
	add.s64 	%rd80, %rd2, %rd79;
	ld.global.f32 	%f323, [%rd80];
	abs.f32 	%f324, %f323;
	setp.lt.f32 	%p128, %f419, %f324;
	selp.f32 	%f325, %f324, %f419, %p128;
	ld.global.f32 	%f326, [%rd80+1024];
	abs.f32 	%f327, %f326;
	setp.lt.f32 	%p129, %f325, %f327;
	selp.f32 	%f328, %f327, %f325, %p129;
	ld.global.f32 	%f329, [%rd80+2048];
	abs.f32 	%f330, %f329;
	setp.lt.f32 	%p130, %f328, %f330;
	selp.f32 	%f331, %f330, %f328, %p130;
	ld.global.f32 	%f332, [%rd80+3072];
	abs.f32 	%f333, %f332;
	setp.lt.f32 	%p131, %f331, %f333;
	selp.f32 	%f419, %f333, %f331, %p131;
	add.s32 	%r197, %r197, 1024;
$L__BB2_16:
	setp.eq.s32 	%p132, %r15, 0;
	@%p132 bra 	$L__BB2_19;
	mul.wide.u32 	%rd81, %r197, 4;
	add.s64 	%rd83, %rd2, %rd81;
	neg.s32 	%r200, %r15;
$L__BB2_18:
	.pragma "nounroll";
	ld.global.f32 	%f334, [%rd83];
	abs.f32 	%f335, %f334;
	setp.lt.f32 	%p133, %f419, %f335;
	selp.f32 	%f419, %f335, %f419, %p133;
	add.s64 	%rd83, %rd83, 1024;
	add.s32 	%r200, %r200, 1;
	setp.ne.s32 	%p134, %r200, 0;
	@%p134 bra 	$L__BB2_18;
$L__BB2_19:
	setp.lt.u32 	%p135, %r51, 256;
	@%p135 bra 	$L__BB2_24;
	// begin inline asm
	mov.u32 %r162, %laneid;
	// end inline asm
	mov.b32 	%r164, %f419;
	mov.b32 	%r165, 1;
	mov.b32 	%r186, 31;
	mov.b32 	%r187, -1;
	// begin inline asm
	shfl.sync.down.b32 %r163, %r164, %r165, %r186, %r187;
	// end inline asm
	mov.b32 	%f383, %r163;
	setp.gt.s32 	%p163, %r162, 30;
	setp.lt.f32 	%p164, %f419, %f383;
	selp.f32 	%f384, %f383, %f419, %p164;
	selp.f32 	%f385, %f419, %f384, %p163;
	mov.b32 	%r169, %f385;
	mov.b32 	%r170, 2;
	// begin inline asm
	shfl.sync.down.b32 %r168, %r169, %r170, %r186, %r187;
	// end inline asm
	mov.b32 	%f386, %r168;
	setp.gt.s32 	%p165, %r162, 29;
	setp.lt.f32 	%p166, %f385, %f386;
	selp.f32 	%f387, %f386, %f385, %p166;
	selp.f32 	%f388, %f385, %f387, %p165;
	mov.b32 	%r174, %f388;
	mov.b32 	%r175, 4;
	// begin inline asm
	shfl.sync.down.b32 %r173, %r174, %r175, %r186, %r187;
	// end inline asm
	mov.b32 	%f389, %r173;
	setp.gt.s32 	%p167, %r162, 27;
	setp.lt.f32 	%p168, %f388, %f389;
	selp.f32 	%f390, %f389, %f388, %p168;
	selp.f32 	%f391, %f388, %f390, %p167;
	mov.b32 	%r179, %f391;
	mov.b32 	%r180, 8;
	// begin inline asm
	shfl.sync.down.b32 %r178, %r179, %r180, %r186, %r187;
	// end inline asm
	mov.b32 	%f392, %r178;
	setp.gt.s32 	%p169, %r162, 23;
	setp.lt.f32 	%p170, %f391, %f392;
	selp.f32 	%f393, %f392, %f391, %p170;
	selp.f32 	%f394, %f391, %f393, %p169;
	mov.b32 	%r184, %f394;
	mov.b32 	%r185, 16;
	// begin inline asm
	shfl.sync.down.b32 %r183, %r184, %r185, %r186, %r187;
	// end inline asm
	mov.b32 	%f395, %r183;
	setp.gt.s32 	%p171, %r162, 15;
	setp.lt.f32 	%p172, %f394, %f395;
	selp.f32 	%f16, %f395, %f394, %p172;
	selp.f32 	%f431, %f394, %f16, %p171;
	setp.ne.s32 	%p173, %r162, 0;
	@%p173 bra 	$L__BB2_22;
	shr.u32 	%r188, %r1, 3;
	and.b32  	%r189, %r188, 124;
	mov.u32 	%r190, _ZZN3cub18CUB_300001_SM_10006detail6reduce28DeviceReduceSingleTileKernelINS2_10policy_hubIfjN4cuda3__47maximumIfEEE10Policy1000EN6thrust24THRUST_300001_SM_1000_NS10device_ptrIfEEPfjS8_ff8AbsValueEEvT0_T1_T2_T3_T4_T6_E12temp_storage;
	add.s32 	%r191, %r190, %r189;
	st.shared.f32 	[%r191+8], %f16;
$L__BB2_22:
	bar.sync 	0;
	setp.ne.s32 	%p174, %r1, 0;
	@%p174 bra 	$L__BB2_50;
	ld.shared.f32 	%f396, [_ZZN3cub18CUB_300001_SM_10006detail6reduce28DeviceReduceSingleTileKernelINS2_10policy_hubIfjN4cuda3__47maximumIfEEE10Policy1000EN6thrust24THRUST_300001_SM_1000_NS10device_ptrIfEEPfjS8_ff8AbsValueEEvT0_T1_T2_T3_T4_T6_E12temp_storage+12];
	setp.lt.f32 	%p175, %f431, %f396;
	selp.f32 	%f397, %f396, %f431, %p175;
	ld.shared.f32 	%f398, [_ZZN3cub18CUB_300001_SM_10006detail6reduce28DeviceReduceSingleTileKernelINS2_10policy_hubIfjN4cuda3__47maximumIfEEE10Policy1000EN6thrust24THRUST_300001_SM_1000_NS10device_ptrIfEEPfjS8_ff8AbsValueEEvT0_T1_T2_T3_T4_T6_E12temp_storage+16];
	setp.lt.f32 	%p176, %f397, %f398;
	selp.f32 	%f399, %f398, %f397, %p176;
	ld.shared.f32 	%f400, [_ZZN3cub18CUB_300001_SM_10006detail6reduce28DeviceReduceSingleTileKernelINS2_10policy_hubIfjN4cuda3__47maximumIfEEE10Policy1000EN6thrust24THRUST_300001_SM_1000_NS10device_ptrIfEEPfjS8_ff8AbsValueEEvT0_T1_T2_T3_T4_T6_E12temp_storage+20];
	setp.lt.f32 	%p177, %f399, %f400;
	selp.f32 	%f401, %f400, %f399, %p177;
	ld.shared.f32 	%f402, [_ZZN3cub18CUB_300001_SM_10006detail6reduce28DeviceReduceSingleTileKernelINS2_10policy_hubIfjN4cuda3__47maximumIfEEE10Policy1000EN6thrust24THRUST_300001_SM_1000_NS10device_ptrIfEEPfjS8_ff8AbsValueEEvT0_T1_T2_T3_T4_T6_E12temp_storage+24];
	setp.lt.f32 	%p178, %f401, %f402;
	selp.f32 	%f403, %f402, %f401, %p178;
	ld.shared.f32 	%f404, [_ZZN3cub18CUB_300001_SM_10006detail6reduce28DeviceReduceSingleTileKernelINS2_10policy_hubIfjN4cuda3__47maximumIfEEE10Policy1000EN6thrust24THRUST_300001_SM_1000_NS10device_ptrIfEEPfjS8_ff8AbsValueEEvT0_T1_T2_T3_T4_T6_E12temp_storage+28];
	setp.lt.f32 	%p179, %f403, %f404;
	selp.f32 	%f405, %f404, %f403, %p179;
	ld.shared.f32 	%f406, [_ZZN3cub18CUB_300001_SM_10006detail6reduce28DeviceReduceSingleTileKernelINS2_10policy_hubIfjN4cuda3__47maximumIfEEE10Policy1000EN6thrust24THRUST_300001_SM_1000_NS10device_ptrIfEEPfjS8_ff8AbsValueEEvT0_T1_T2_T3_T4_T6_E12temp_storage+32];
	setp.lt.f32 	%p180, %f405, %f406;
	selp.f32 	%f407, %f406, %f405, %p180;
	ld.shared.f32 	%f408, [_ZZN3cub18CUB_300001_SM_10006detail6reduce28DeviceReduceSingleTileKernelINS2_10policy_hubIfjN4cuda3__47maximumIfEEE10Policy1000EN6thrust24THRUST_300001_SM_1000_NS10device_ptrIfEEPfjS8_ff8AbsValueEEvT0_T1_T2_T3_T4_T6_E12temp_storage+36];
	setp.lt.f32 	%p181, %f407, %f408;
	selp.f32 	%f431, %f408, %f407, %p181;
	bra.uni 	$L__BB2_50;
$L__BB2_24:
	// begin inline asm
	mov.u32 %r124, %laneid;
	// end inline asm
	and.b32  	%r150, %r1, 992;
	add.s32 	%r151, %r150, 32;
	setp.gt.u32 	%p136, %r151, %r51;
	not.b32 	%r152, %r150;
	add.s32 	%r153, %r51, %r152;
	selp.b32 	%r148, %r153, 31, %p136;
	mov.b32 	%r126, %f419;
	mov.b32 	%r127, 1;
	mov.b32 	%r149, -1;
	// begin inline asm
	shfl.sync.down.b32 %r125, %r126, %r127, %r148, %r149;
	// end inline asm
	mov.b32 	%f336, %r125;
	setp.lt.s32 	%p137, %r124, %r148;
	setp.lt.f32 	%p138, %f419, %f336;
	selp.f32 	%f337, %f336, %f419, %p138;
	selp.f32 	%f338, %f337, %f419, %p137;
	mov.b32 	%r131, %f338;
	mov.b32 	%r132, 2;
	// begin inline asm
	shfl.sync.down.b32 %r130, %r131, %r132, %r148, %r149;
	// end inline asm
	mov.b32 	%f339, %r130;
	add.s32 	%r154, %r124, 2;
	setp.gt.s32 	%p139, %r154, %r148;
	setp.lt.f32 	%p140, %f338, %f339;
	selp.f32 	%f340, %f339, %f338, %p140;
	selp.f32 	%f341, %f338, %f340, %p139;
	mov.b32 	%r136, %f341;
	mov.b32 	%r137, 4;
	// begin inline asm
	shfl.sync.down.b32 %r135, %r136, %r137, %r148, %r149;
	// end inline asm
	mov.b32 	%f342, %r135;
	add.s32 	%r155, %r124, 4;
	setp.gt.s32 	%p141, %r155, %r148;
	setp.lt.f32 	%p142, %f341, %f342;
	selp.f32 	%f343, %f342, %f341, %p142;
	selp.f32 	%f344, %f341, %f343, %p141;
	mov.b32 	%r141, %f344;
	mov.b32 	%r142, 8;
	// begin inline asm
	shfl.sync.down.b32 %r140, %r141, %r142, %r148, %r149;
	// end inline asm
	mov.b32 	%f345, %r140;
	add.s32 	%r156, %r124, 8;
	setp.gt.s32 	%p143, %r156, %r148;
	setp.lt.f32 	%p144, %f344, %f345;
	selp.f32 	%f346, %f345, %f344, %p144;
	selp.f32 	%f347, %f344, %f346, %p143;
	mov.b32 	%r146, %f347;
	mov.b32 	%r147, 16;
	// begin inline asm
	shfl.sync.down.b32 %r145, %r146, %r147, %r148, %r149;
	// end inline asm
	mov.b32 	%f348, %r145;
	add.s32 	%r157, %r124, 16;
	setp.gt.s32 	%p145, %r157, %r148;
	setp.lt.f32 	%p146, %f347, %f348;
	selp.f32 	%f349, %f348, %f347, %p146;
	selp.f32 	%f431, %f347, %f349, %p145;
	setp.ne.s32 	%p147, %r124, 0;
	@%p147 bra 	$L__BB2_26;
	shr.u32 	%r158, %r1, 3;
	and.b32  	%r159, %r158, 124;
	mov.u32 	%r160, _ZZN3cub18CUB_300001_SM_10006detail6reduce28DeviceReduceSingleTileKernelINS2_10policy_hubIfjN4cuda3__47maximumIfEEE10Policy1000EN6thrust24THRUST_300001_SM_1000_NS10device_ptrIfEEPfjS8_ff8AbsValueEEvT0_T1_T2_T3_T4_T6_E12temp_storage;
	add.s32 	%r161, %r160, %r159;
	st.shared.f32 	[%r161+8], %f431;
$L__BB2_26:
	bar.sync 	0;
	setp.ne.s32 	%p148, %r1, 0;
	@%p148 bra 	$L__BB2_50;
	setp.gt.u32 	%p149, %r51, 32;
	ld.shared.f32 	%f350, [_ZZN3cub18CUB_300001_SM_10006detail6reduce28DeviceReduceSingleTileKernelINS2_10policy_hubIfjN4cuda3__47maximumIfEEE10Policy1000EN6thrust24THRUST_300001_SM_1000_NS10device_ptrIfEEPfjS8_ff8AbsValueEEvT0_T1_T2_T3_T4_T6_E12temp_storage+12];
	setp.lt.f32 	%p150, %f431, %f350;
	selp.f32 	%f352, %f350, %f431, %p150;
	selp.f32 	%f353, %f352, %f431, %p149;
	setp.gt.u32 	%p151, %r51, 64;
	ld.shared.f32 	%f355, [_ZZN3cub18CUB_300001_SM_10006detail6reduce28DeviceReduceSingleTileKernelINS2_10policy_hubIfjN4cuda3__47maximumIfEEE10Policy1000EN6thrust24THRUST_300001_SM_1000_NS10device_ptrIfEEPfjS8_ff8AbsValueEEvT0_T1_T2_T3_T4_T6_E12temp_storage+16];
	setp.lt.f32 	%p152, %f353, %f355;
	selp.f32 	%f357, %f355, %f353, %p152;
	selp.f32 	%f358, %f357, %f353, %p151;
	setp.gt.u32 	%p153, %r51, 96;
	ld.shared.f32 	%f360, [_ZZN3cub18CUB_300001_SM_10006detail6reduce28DeviceReduceSingleTileKernelINS2_10policy_hubIfjN4cuda3__47maximumIfEEE10Policy1000EN6thrust24THRUST_300001_SM_1000_NS10device_ptrIfEEPfjS8_ff8AbsValueEEvT0_T1_T2_T3_T4_T6_E12temp_storage+20];
	setp.lt.f32 	%p154, %f358, %f360;
	selp.f32 	%f362, %f360, %f358, %p154;
	selp.f32 	%f363, %f362, %f358, %p153;
	setp.gt.u32 	%p155, %r51, 128;
	ld.shared.f32 	%f365, [_ZZN3cub18CUB_300001_SM_10006detail6reduce28DeviceReduceSingleTileKernelINS2_10policy_hubIfjN4cuda3__47maximumIfEEE10Policy1000EN6thrust24THRUST_300001_SM_1000_NS10device_ptrIfEEPfjS8_ff8AbsValueEEvT0_T1_T2_T3_T4_T6_E12temp_storage+24];
	setp.lt.f32 	%p156, %f363, %f365;
	selp.f32 	%f367, %f365, %f363, %p156;
	selp.f32 	%f368, %f367, %f363, %p155;
	setp.gt.u32 	%p157, %r51, 160;
	ld.shared.f32 	%f370, [_ZZN3cub18CUB_300001_SM_10006detail6reduce28DeviceReduceSingleTileKernelINS2_10policy_hubIfjN4cuda3__47maximumIfEEE10Policy1000EN6thrust24THRUST_300001_SM_1000_NS10device_ptrIfEEPfjS8_ff8AbsValueEEvT0_T1_T2_T3_T4_T6_E12temp_storage+28];
	setp.lt.f32 	%p158, %f368, %f370;
	selp.f32 	%f372, %f370, %f368, %p158;
	selp.f32 	%f373, %f372, %f368, %p157;
	setp.gt.u32 	%p159, %r51, 192;
	ld.shared.f32 	%f375, [_ZZN3cub18CUB_300001_SM_10006detail6reduce28DeviceReduceSingleTileKernelINS2_10policy_hubIfjN4cuda3__47maximumIfEEE10Policy1000EN6thrust24THRUST_300001_SM_1000_NS10device_ptrIfEEPfjS8_ff8AbsValueEEvT0_T1_T2_T3_T4_T6_E12temp_storage+32];
	setp.lt.f32 	%p160, %f373, %f375;
	selp.f32 	%f377, %f375, %f373, %p160;
	selp.f32 	%f378, %f377, %f373, %p159;
	setp.gt.u32 	%p161, %r51, 224;
	ld.shared.f32 	%f380, [_ZZN3cub18CUB_300001_SM_10006detail6reduce28DeviceReduceSingleTileKernelINS2_10policy_hubIfjN4cuda3__47maximumIfEEE10Policy1000EN6thrust24THRUST_300001_SM_1000_NS10device_ptrIfEEPfjS8_ff8AbsValueEEvT0_T1_T2_T3_T4_T6_E12temp_storage+36];
	setp.lt.f32 	%p162, %f378, %f380;
	selp.f32 	%f382, %f380, %f378, %p162;
	selp.f32 	%f431, %f382, %f378, %p161;
	bra.uni 	$L__BB2_50;
$L__BB2_28:
	mov.u32 	%r21, %tid.x;
	mul.wide.u32 	%rd11, %r21, 4;
	add.s64 	%rd12, %rd2, %rd11;
	ld.global.f32 	%f43, [%rd12];
	abs.f32 	%f44, %f43;
	ld.global.f32 	%f45, [%rd12+1024];
	abs.f32 	%f46, %f45;
	ld.global.f32 	%f47, [%rd12+2048];
	abs.f32 	%f48, %f47;
	ld.global.f32 	%f49, [%rd12+3072];
	abs.f32 	%f50, %f49;
	ld.global.f32 	%f51, [%rd12+4096];
	abs.f32 	%f52, %f51;
	ld.global.f32 	%f53, [%rd12+5120];
	abs.f32 	%f54, %f53;
	ld.global.f32 	%f55, [%rd12+6144];
	abs.f32 	%f56, %f55;
	ld.global.f32 	%f57, [%rd12+7168];
	abs.f32 	%f58, %f57;
	ld.global.f32 	%f59, [%rd12+8192];
	abs.f32 	%f60, %f59;
	ld.global.f32 	%f61, [%rd12+9216];
	abs.f32 	%f62, %f61;
	ld.global.f32 	%f63, [%rd12+10240];
	abs.f32 	%f64, %f63;
	ld.global.f32 	%f65, [%rd12+11264];
	abs.f32 	%f66, %f65;
	ld.global.f32 	%f67, [%rd12+12288];
	abs.f32 	%f68, %f67;
	ld.global.f32 	%f69, [%rd12+13312];
	abs.f32 	%f70, %f69;
	ld.global.f32 	%f71, [%rd12+14336];
	abs.f32 	%f72, %f71;
	ld.global.f32 	%f73, [%rd12+15360];
	abs.f32 	%f74, %f73;
	setp.lt.f32 	%p3, %f44, %f46;
	selp.f32 	%f75, %f46, %f44, %p3;
	setp.lt.f32 	%p4, %f48, %f50;
	selp.f32 	%f76, %f50, %f48, %p4;
	setp.lt.f32 	%p5, %f52, %f54;
	selp.f32 	%f77, %f54, %f52, %p5;
	setp.lt.f32 	%p6, %f56, %f58;
	selp.f32 	%f78, %f58, %f56, %p6;
	setp.lt.f32 	%p7, %f60, %f62;
	selp.f32 	%f79, %f62, %f60, %p7;
	setp.lt.f32 	%p8, %f64, %f66;
	selp.f32 	%f80, %f66, %f64, %p8;
	setp.lt.f32 	%p9, %f68, %f70;
	selp.f32 	%f81, %f70, %f68, %p9;
	setp.lt.f32 	%p10, %f72, %f74;
	selp.f32 	%f82, %f74, %f72, %p10;
	setp.lt.f32 	%p11, %f75, %f76;
	selp.f32 	%f83, %f76, %f75, %p11;
	setp.lt.f32 	%p12, %f77, %f78;
	selp.f32 	%f84, %f78, %f77, %p12;
	setp.lt.f32 	%p13, %f79, %f80;
	selp.f32 	%f85, %f80, %f79, %p13;
	setp.lt.f32 	%p14, %f81, %f82;
	selp.f32 	%f86, %f82, %f81, %p14;
	setp.lt.f32 	%p15, %f83, %f84;
	selp.f32 	%f87, %f84, %f83, %p15;
	setp.lt.f32 	%p16, %f85, %f86;
	selp.f32 	%f88, %f86, %f85, %p16;
	setp.lt.f32 	%p17, %f87, %f88;
	selp.f32 	%f430, %f88, %f87, %p17;
	add.s32 	%r22, %r51, -4096;
	setp.lt.u32 	%p18, %r22, 4096;
	mov.b32 	%r202, 4096;
	@%p18 bra 	$L__BB2_32;
	mov.b32 	%r202, 4096;
$L__BB2_30:
	add.s32 	%r54, %r21, %r202;
	mul.wide.u32 	%rd13, %r54, 4;
	add.s64 	%rd14, %rd2, %rd13;
	ld.global.f32 	%f89, [%rd14];
	abs.f32 	%f90, %f89;
	ld.global.f32 	%f91, [%rd14+1024];
	abs.f32 	%f92, %f91;
	ld.global.f32 	%f93, [%rd14+2048];
	abs.f32 	%f94, %f93;
	ld.global.f32 	%f95, [%rd14+3072];
	abs.f32 	%f96, %f95;
	ld.global.f32 	%f97, [%rd14+4096];
	abs.f32 	%f98, %f97;
	ld.global.f32 	%f99, [%rd14+5120];
	abs.f32 	%f100, %f99;
	ld.global.f32 	%f101, [%rd14+6144];
	abs.f32 	%f102, %f101;
	ld.global.f32 	%f103, [%rd14+7168];
	abs.f32 	%f104, %f103;
	ld.global.f32 	%f105, [%rd14+8192];
	abs.f32 	%f106, %f105;
	ld.global.f32 	%f107, [%rd14+9216];
	abs.f32 	%f108, %f107;
	ld.global.f32 	%f109, [%rd14+10240];
	abs.f32 	%f110, %f109;
	ld.global.f32 	%f111, [%rd14+11264];
	abs.f32 	%f112, %f111;
	ld.global.f32 	%f113, [%rd14+12288];
	abs.f32 	%f114, %f113;
	ld.global.f32 	%f115, [%rd14+13312];
	abs.f32 	%f116, %f115;
	ld.global.f32 	%f117, [%rd14+14336];
	abs.f32 	%f118, %f117;
	ld.global.f32 	%f119, [%rd14+15360];
	abs.f32 	%f120, %f119;
	setp.lt.f32 	%p19, %f430, %f90;
	selp.f32 	%f121, %f90, %f430, %p19;
	setp.lt.f32 	%p20, %f92, %f94;
	selp.f32 	%f122, %f94, %f92, %p20;
	setp.lt.f32 	%p21, %f96, %f98;
	selp.f32 	%f123, %f98, %f96, %p21;
	setp.lt.f32 	%p22, %f100, %f102;
	selp.f32 	%f124, %f102, %f100, %p22;
	setp.lt.f32 	%p23, %f104, %f106;
	selp.f32 	%f125, %f106, %f104, %p23;
	setp.lt.f32 	%p24, %f108, %f110;
	selp.f32 	%f126, %f110, %f108, %p24;
	setp.lt.f32 	%p25, %f112, %f114;
	selp.f32 	%f127, %f114, %f112, %p25;
	setp.lt.f32 	%p26, %f116, %f118;
	selp.f32 	%f128, %f118, %f116, %p26;
	setp.lt.f32 	%p27, %f121, %f122;
	selp.f32 	%f129, %f122, %f121, %p27;
	setp.lt.f32 	%p28, %f123, %f124;
	selp.f32 	%f130, %f124, %f123, %p28;
	setp.lt.f32 	%p29, %f125, %f126;
	selp.f32 	%f131, %f126, %f125, %p29;
	setp.lt.f32 	%p30, %f127, %f128;
	selp.f32 	%f132, %f128, %f127, %p30;
	setp.lt.f32 	%p31, %f129, %f130;
	selp.f32 	%f133, %f130, %f129, %p31;
	setp.lt.f32 	%p32, %f131, %f132;
	selp.f32 	%f134, %f132, %f131, %p32;
	setp.lt.f32 	%p33, %f133, %f134;
	selp.f32 	%f135, %f134, %f133, %p33;
	setp.lt.f32 	%p34, %f135, %f120;
	selp.f32 	%f430, %f120, %f135, %p34;
	sub.s32 	%r55, %r51, %r202;
	setp.lt.u32 	%p35, %r55, 4096;
	@%p35 bra 	$L__BB2_46;
	add.s32 	%r202, %r202, 4096;
	setp.le.u32 	%p36, %r202, %r22;
	@%p36 bra 	$L__BB2_30;
$L__BB2_32:
	setp.le.u32 	%p37, %r51, %r202;
	sub.s32 	%r56, %r51, %r202;
	setp.ge.s32 	%p38, %r21, %r56;
	or.pred  	%p39, %p37, %p38;
	@%p39 bra 	$L__BB2_46;
	not.b32 	%r58, %r21;
	add.s32 	%r59, %r51, %r58;
	sub.s32 	%r60, %r59, %r202;
	shr.u32 	%r61, %r60, 8;
	add.s32 	%r26, %r61, 1;
	and.b32  	%r27, %r26, 15;
	setp.lt.u32 	%p40, %r60, 3840;
	mov.u32 	%r207, %r21;
	@%p40 bra 	$L__BB2_37;
	or.b32  	%r205, %r21, 2048;
	add.s32 	%r204, %r21, %r202;
	and.b32  	%r62, %r26, 33554416;
	neg.s32 	%r203, %r62;
$L__BB2_35:
	.pragma "nounroll";
	mul.wide.u32 	%rd15, %r204, 4;
	add.s64 	%rd16, %rd2, %rd15;
	ld.global.f32 	%f137, [%rd16];
	abs.f32 	%f138, %f137;
	setp.lt.f32 	%p41, %f430, %f138;
	selp.f32 	%f139, %f138, %f430, %p41;
	add.s32 	%r63, %r204, 256;
	mul.wide.u32 	%rd17, %r63, 4;
	add.s64 	%rd18, %rd2, %rd17;
	ld.global.f32 	%f140, [%rd18];
	abs.f32 	%f141, %f140;
	setp.lt.f32 	%p42, %f139, %f141;
	selp.f32 	%f142, %f141, %f139, %p42;
	add.s32 	%r64, %r204, 512;
	mul.wide.u32 	%rd19, %r64, 4;
	add.s64 	%rd20, %rd2, %rd19;
	ld.global.f32 	%f143, [%rd20];
	abs.f32 	%f144, %f143;
	setp.lt.f32 	%p43, %f142, %f144;
	selp.f32 	%f145, %f144, %f142, %p43;
	add.s32 	%r65, %r204, 768;
	mul.wide.u32 	%rd21, %r65, 4;
	add.s64 	%rd22, %rd2, %rd21;
	ld.global.f32 	%f146, [%rd22];
	abs.f32 	%f147, %f146;
	setp.lt.f32 	%p44, %f145, %f147;
	selp.f32 	%f148, %f147, %f145, %p44;
	add.s32 	%r66, %r204, 1024;
	mul.wide.u32 	%rd23, %r66, 4;
	add.s64 	%rd24, %rd2, %rd23;
	ld.global.f32 	%f149, [%rd24];
	abs.f32 	%f150, %f149;
	setp.lt.f32 	%p45, %f148, %f150;
	selp.f32 	%f151, %f150, %f148, %p45;
	add.s32 	%r67, %r204, 1280;
	mul.wide.u32 	%rd25, %r67, 4;
	add.s64 	%rd26, %rd2, %rd25;
	ld.global.f32 	%f152, [%rd26];
	abs.f32 	%f153, %f152;
	setp.lt.f32 	%p46, %f151, %f153;
	selp.f32 	%f154, %f153, %f151, %p46;
	add.s32 	%r68, %r204, 1536;
	mul.wide.u32 	%rd27, %r68, 4;
	add.s64 	%rd28, %rd2, %rd27;
	ld.global.f32 	%f155, [%rd28];
	abs.f32 	%f156, %f155;
	setp.lt.f32 	%p47, %f154, %f156;
	selp.f32 	%f157, %f156, %f154, %p47;
	add.s32 	%r69, %r204, 1792;
	mul.wide.u32 	%rd29, %r69, 4;
	add.s64 	%rd30, %rd2, %rd29;
	ld.global.f32 	%f158, [%rd30];
	abs.f32 	%f159, %f158;
	setp.lt.f32 	%p48, %f157, %f159;
	selp.f32 	%f160, %f159, %f157, %p48;
	add.s32 	%r70, %r204, 2048;
	mul.wide.u32 	%rd31, %r70, 4;
	add.s64 	%rd32, %rd2, %rd31;
	ld.global.f32 	%f161, [%rd32];
	abs.f32 	%f162, %f161;
	setp.lt.f32 	%p49, %f160, %f162;
	selp.f32 	%f163, %f162, %f160, %p49;
	add.s32 	%r71, %r204, 2304;
	mul.wide.u32 	%rd33, %r71, 4;
	add.s64 	%rd34, %rd2, %rd33;
	ld.global.f32 	%f164, [%rd34];
	abs.f32 	%f165, %f164;
	setp.lt.f32 	%p50, %f163, %f165;
	selp.f32 	%f166, %f165, %f163, %p50;
	add.s32 	%r72, %r204, 2560;
	mul.wide.u32 	%rd35, %r72, 4;
	add.s64 	%rd36, %rd2, %rd35;
	ld.global.f32 	%f167, [%rd36];
	abs.f32 	%f168, %f167;
	setp.lt.f32 	%p51, %f166, %f168;
	selp.f32 	%f169, %f168, %f166, %p51;
	add.s32 	%r73, %r204, 2816;
	mul.wide.u32 	%rd37, %r73, 4;
	add.s64 	%rd38, %rd2, %rd37;
	ld.global.f32 	%f170, [%rd38];
	abs.f32 	%f171, %f170;
	setp.lt.f32 	%p52, %f169, %f171;
	selp.f32 	%f172, %f171, %f169, %p52;
	add.s32 	%r74, %r204, 3072;
	mul.wide.u32 	%rd39, %r74, 4;
	add.s64 	%rd40, %rd2, %rd39;
	ld.global.f32 	%f173, [%rd40];
	abs.f32 	%f174, %f173;
	setp.lt.f32 	%p53, %f172, %f174;
	selp.f32 	%f175, %f174, %f172, %p53;
	add.s32 	%r75, %r204, 3328;
	mul.wide.u32 	%rd41, %r75, 4;
	add.s64 	%rd42, %rd2, %rd41;
	ld.global.f32 	%f176, [%rd42];
	abs.f32 	%f177, %f176;
	setp.lt.f32 	%p54, %f175, %f177;
	selp.f32 	%f178, %f177, %f175, %p54;
	add.s32 	%r76, %r204, 3584;
	mul.wide.u32 	%rd43, %r76, 4;
	add.s64 	%rd44, %rd2, %rd43;
	ld.global.f32 	%f179, [%rd44];
	abs.f32 	%f180, %f179;
	setp.lt.f32 	%p55, %f178, %f180;
	selp.f32 	%f181, %f180, %f178, %p55;
	add.s32 	%r77, %r204, 3840;
	mul.wide.u32 	%rd45, %r77, 4;
	add.s64 	%rd46, %rd2, %rd45;
	ld.global.f32 	%f182, [%rd46];
	abs.f32 	%f183, %f182;
	setp.lt.f32 	%p56, %f181, %f183;
	selp.f32 	%f430, %f183, %f181, %p56;
	add.s32 	%r205, %r205, 4096;
	add.s32 	%r204, %r204, 4096;
	add.s32 	%r203, %r203, 16;
	setp.ne.s32 	%p57, %r203, 0;
	@%p57 bra 	$L__BB2_35;
	add.s32 	%r207, %r205, -2048;
$L__BB2_37:
	setp.eq.s32 	%p58, %r27, 0;
	@%p58 bra 	$L__BB2_46;
	and.b32  	%r39, %r26, 7;
	setp.lt.u32 	%p59, %r27, 8;
	@%p59 bra 	$L__BB2_40;
	add.s32 	%r78, %r207, %r202;
	mul.wide.u32 	%rd47, %r78, 4;
	add.s64 	%rd48, %rd2, %rd47;
	ld.global.f32 	%f185, [%rd48];
	abs.f32 	%f186, %f185;
	setp.lt.f32 	%p60, %f430, %f186;
	selp.f32 	%f187, %f186, %f430, %p60;
	add.s32 	%r79, %r78, 256;
	mul.wide.u32 	%rd49, %r79, 4;
	add.s64 	%rd50, %rd2, %rd49;
	ld.global.f32 	%f188, [%rd50];
	abs.f32 	%f189, %f188;
	setp.lt.f32 	%p61, %f187, %f189;
	selp.f32 	%f190, %f189, %f187, %p61;
	add.s32 	%r80, %r78, 512;
	mul.wide.u32 	%rd51, %r80, 4;
	add.s64 	%rd52, %rd2, %rd51;
	ld.global.f32 	%f191, [%rd52];
	abs.f32 	%f192, %f191;
	setp.lt.f32 	%p62, %f190, %f192;
	selp.f32 	%f193, %f192, %f190, %p62;
	add.s32 	%r81, %r78, 768;
	mul.wide.u32 	%rd53, %r81, 4;
	add.s64 	%rd54, %rd2, %rd53;
	ld.global.f32 	%f194, [%rd54];
	abs.f32 	%f195, %f194;
	setp.lt.f32 	%p63, %f193, %f195;
	selp.f32 	%f196, %f195, %f193, %p63;
	add.s32 	%r82, %r78, 1024;
	mul.wide.u32 	%rd55, %r82, 4;
	add.s64 	%rd56, %rd2, %rd55;
	ld.global.f32 	%f197, [%rd56];
	abs.f32 	%f198, %f197;
	setp.lt.f32 	%p64, %f196, %f198;
	selp.f32 	%f199, %f198, %f196, %p64;
	add.s32 	%r83, %r78, 1280;
	mul.wide.u32 	%rd57, %r83, 4;
	add.s64 	%rd58, %rd2, %rd57;
	ld.global.f32 	%f200, [%rd58];
	abs.f32 	%f201, %f200;
	setp.lt.f32 	%p65, %f199, %f201;
	selp.f32 	%f202, %f201, %f199, %p65;
	add.s32 	%r84, %r78, 1536;
	mul.wide.u32 	%rd59, %r84, 4;
	add.s64 	%rd60, %rd2, %rd59;
	ld.global.f32 	%f203, [%rd60];
	abs.f32 	%f204, %f203;
	setp.lt.f32 	%p66, %f202, %f204;
	selp.f32 	%f205, %f204, %f202, %p66;
	add.s32 	%r85, %r78, 1792;
	mul.wide.u32 	%rd61, %r85, 4;
	add.s64 	%rd62, %rd2, %rd61;
	ld.global.f32 	%f206, [%rd62];
	abs.f32 	%f207, %f206;
	setp.lt.f32 	%p67, %f205, %f207;
	selp.f32 	%f430, %f207, %f205, %p67;
	add.s32 	%r207, %r207, 2048;
$L__BB2_40:
	setp.eq.s32 	%p68, %r39, 0;
	@%p68 bra 	$L__BB2_46;
	and.b32  	%r42, %r26, 3;
	setp.lt.u32 	%p69, %r39, 4;
	@%p69 bra 	$L__BB2_43;
	add.s32 	%r86, %r207, %r202;
	mul.wide.u32 	%rd63, %r86, 4;
	add.s64 	%rd64, %rd2, %rd63;
	ld.global.f32 	%f209, [%rd64];
	abs.f32 	%f210, %f209;
	setp.lt.f32 	%p70, %f430, %f210;
	selp.f32 	%f211, %f210, %f430, %p70;
	add.s32 	%r87, %r86, 256;
	mul.wide.u32 	%rd65, %r87, 4;
	add.s64 	%rd66, %rd2, %rd65;
	ld.global.f32 	%f212, [%rd66];
	abs.f32 	%f213, %f212;
	setp.lt.f32 	%p71, %f211, %f213;
	selp.f32 	%f214, %f213, %f211, %p71;
	add.s32 	%r88, %r86, 512;
	mul.wide.u32 	%rd67, %r88, 4;
	add.s64 	%rd68, %rd2, %rd67;
	ld.global.f32 	%f215, [%rd68];
	abs.f32 	%f216, %f215;
	setp.lt.f32 	%p72, %f214, %f216;
	selp.f32 	%f217, %f216, %f214, %p72;
	add.s32 	%r89, %r86, 768;
	mul.wide.u32 	%rd69, %r89, 4;
	add.s64 	%rd70, %rd2, %rd69;
	ld.global.f32 	%f218, [%rd70];
	abs.f32 	%f219, %f218;
	setp.lt.f32 	%p73, %f217, %f219;
	selp.f32 	%f430, %f219, %f217, %p73;
	add.s32 	%r207, %r207, 1024;
$L__BB2_43:
	setp.eq.s32 	%p74, %r42, 0;
	@%p74 bra 	$L__BB2_46;
	add.s32 	%r210, %r207, %r202;
	neg.s32 	%r209, %r42;
$L__BB2_45:
	.pragma "nounroll";
	mul.wide.u32 	%rd71, %r210, 4;
	add.s64 	%rd72, %rd2, %rd71;
	ld.global.f32 	%f220, [%rd72];
	abs.f32 	%f221, %f220;
	setp.lt.f32 	%p75, %f430, %f221;
	selp.f32 	%f430, %f221, %f430, %p75;
	add.s32 	%r210, %r210, 256;
	add.s32 	%r209, %r209, 1;
	setp.ne.s32 	%p76, %r209, 0;
	@%p76 bra 	$L__BB2_45;
$L__BB2_46:
	// begin inline asm
	mov.u32 %r90, %laneid;
	// end inline asm
	mov.b32 	%r92, %f430;
	mov.b32 	%r93, 1;
	mov.b32 	%r114, 31;
	mov.b32 	%r115, -1;
	// begin inline asm
	shfl.sync.down.b32 %r91, %r92, %r93, %r114, %r115;
	// end inline asm
	mov.b32 	%f222, %r91;
	setp.gt.s32 	%p77, %r90, 30;
	setp.lt.f32 	%p78, %f430, %f222;
	selp.f32 	%f223, %f222, %f430, %p78;
	selp.f32 	%f224, %f430, %f223, %p77;
	mov.b32 	%r97, %f224;
	mov.b32 	%r98, 2;
	// begin inline asm
	shfl.sync.down.b32 %r96, %r97, %r98, %r114, %r115;
	// end inline asm
	mov.b32 	%f225, %r96;
	setp.gt.s32 	%p79, %r90, 29;
	setp.lt.f32 	%p80, %f224, %f225;
	selp.f32 	%f226, %f225, %f224, %p80;
	selp.f32 	%f227, %f224, %f226, %p79;
	mov.b32 	%r102, %f227;
	mov.b32 	%r103, 4;
	// begin inline asm
	shfl.sync.down.b32 %r101, %r102, %r103, %r114, %r115;
	// end inline asm
	mov.b32 	%f228, %r101;
	setp.gt.s32 	%p81, %r90, 27;
	setp.lt.f32 	%p82, %f227, %f228;
	selp.f32 	%f229, %f228, %f227, %p82;
	selp.f32 	%f230, %f227, %f229, %p81;
	mov.b32 	%r107, %f230;
	mov.b32 	%r108, 8;
	// begin inline asm
	shfl.sync.down.b32 %r106, %r107, %r108, %r114, %r115;
	// end inline asm
	mov.b32 	%f231, %r106;
	setp.gt.s32 	%p83, %r90, 23;
	setp.lt.f32 	%p84, %f230, %f231;
	selp.f32 	%f232, %f231, %f230, %p84;
	selp.f32 	%f233, %f230, %f232, %p83;
	mov.b32 	%r112, %f233;
	mov.b32 	%r113, 16;
	// begin inline asm
	shfl.sync.down.b32 %r111, %r112, %r113, %r114, %r115;
	// end inline asm
	mov.b32 	%f234, %r111;
	setp.gt.s32 	%p85, %r90, 15;
	setp.lt.f32 	%p86, %f233, %f234;
	selp.f32 	%f38, %f234, %f233, %p86;
	selp.f32 	%f431, %f233, %f38, %p85;
	setp.ne.s32 	%p87, %r90, 0;
	@%p87 bra 	$L__BB2_48;
	shr.u32 	%r116, %r21, 3;
	and.b32  	%r117, %r116, 124;
	mov.u32 	%r118, _ZZN3cub18CUB_300001_SM_10006detail6reduce28DeviceReduceSingleTileKernelINS2_10policy_hubIfjN4cuda3__47maximumIfEEE10Policy1000EN6thrust24THRUST_300001_SM_1000_NS10device_ptrIfEEPfjS8_ff8AbsValueEEvT0_T1_T2_T3_T4_T6_E12temp_storage;
	add.s32 	%r119, %r118, %r117;
	st.shared.f32 	[%r119+8], %f38;
$L__BB2_48:
	bar.sync 	0;
	setp.ne.s32 	%p88, %r21, 0;
	@%p88 bra 	$L__BB2_50;
	ld.shared.f32 	%f235, [_ZZN3cub18CUB_300001_SM_10006detail6reduce28DeviceReduceSingleTileKernelINS2_10policy_hubIfjN4cuda3__47maximumIfEEE10Policy1000EN6thrust24THRUST_300001_SM_1000_NS10device_ptrIfEEPfjS8_ff8AbsValueEEvT0_T1_T2_T3_T4_T6_E12temp_storage+12];
	setp.lt.f32 	%p89, %f431, %f235;
	selp.f32 	%f236, %f235, %f431, %p89;
	ld.shared.f32 	%f237, [_ZZN3cub18CUB_300001_SM_10006detail6reduce28DeviceReduceSingleTileKernelINS2_10policy_hubIfjN4cuda3__47maximumIfEEE10Policy1000EN6thrust24THRUST_300001_SM_1000_NS10device_ptrIfEEPfjS8_ff8AbsValueEEvT0_T1_T2_T3_T4_T6_E12temp_storage+16];
	setp.lt.f32 	%p90, %f236, %f237;
	selp.f32 	%f238, %f237, %f236, %p90;
	ld.shared.f32 	%f239, [_ZZN3cub18CUB_300001_SM_10006detail6reduce28DeviceReduceSingleTileKernelINS2_10policy_hubIfjN4cuda3__47maximumIfEEE10Policy1000EN6thrust24THRUST_300001_SM_1000_NS10device_ptrIfEEPfjS8_ff8AbsValueEEvT0_T1_T2_T3_T4_T6_E12temp_storage+20];
	setp.lt.f32 	%p91, %f238, %f239;
	selp.f32 	%f240, %f239, %f238, %p91;
	ld.shared.f32 	%f241, [_ZZN3cub18CUB_300001_SM_10006detail6reduce28DeviceReduceSingleTileKernelINS2_10policy_hubIfjN4cuda3__47maximumIfEEE10Policy1000EN6thrust24THRUST_300001_SM_1000_NS10device_ptrIfEEPfjS8_ff8AbsValueEEvT0_T1_T2_T3_T4_T6_E12temp_storage+24];
	setp.lt.f32 	%p92, %f240, %f241;
	selp.f32 	%f242, %f241, %f240, %p92;
	ld.shared.f32 	%f243, [_ZZN3cub18CUB_300001_SM_10006detail6reduce28DeviceReduceSingleTileKernelINS2_10policy_hubIfjN4cuda3__47maximumIfEEE10Policy1000EN6thrust24THRUST_300001_SM_1000_NS10device_ptrIfEEPfjS8_ff8AbsValueEEvT0_T1_T2_T3_T4_T6_E12temp_storage+28];
	setp.lt.f32 	%p93, %f242, %f243;
	selp.f32 	%f244, %f243, %f242, %p93;
	ld.shared.f32 	%f245, [_ZZN3cub18CUB_300001_SM_10006detail6reduce28DeviceReduceSingleTileKernelINS2_10policy_hubIfjN4cuda3__47maximumIfEEE10Policy1000EN6thrust24THRUST_300001_SM_1000_NS10device_ptrIfEEPfjS8_ff8AbsValueEEvT0_T1_T2_T3_T4_T6_E12temp_storage+32];
	setp.lt.f32 	%p94, %f244, %f245;
	selp.f32 	%f246, %f245, %f244, %p94;
	ld.shared.f32 	%f247, [_ZZN3cub18CUB_300001_SM_10006detail6reduce28DeviceReduceSingleTileKernelINS2_10policy_hubIfjN4cuda3__47maximumIfEEE10Policy1000EN6thrust24THRUST_300001_SM_1000_NS10device_ptrIfEEPfjS8_ff8AbsValueEEvT0_T1_T2_T3_T4_T6_E12temp_storage+36];
	setp.lt.f32 	%p95, %f246, %f247;
	selp.f32 	%f431, %f247, %f246, %p95;
$L__BB2_50:
	mov.u32 	%r192, %tid.x;
	setp.ne.s32 	%p182, %r192, 0;
	@%p182 bra 	$L__BB2_52;
	setp.lt.f32 	%p183, %f42, %f431;
	selp.f32 	%f409, %f431, %f42, %p183;
	st.global.f32 	[%rd1], %f409;
$L__BB2_52:
	ret;

}
	// .globl	_ZN3cub18CUB_300001_SM_10006detail6reduce18DeviceReduceKernelINS2_10policy_hubIfjN4cuda3__47maximumIfEEE10Policy1000EN6thrust24THRUST_300001_SM_1000_NS10device_ptrIfEEjS8_f8AbsValueEEvT0_PT3_T1_NS0_13GridEvenShareISJ_EET2_T4_
.visible .entry _ZN3cub18CUB_300001_SM_10006detail6reduce18DeviceReduceKernelINS2_10policy_hubIfjN4cuda3__47maximumIfEEE10Policy1000EN6thrust24THRUST_300001_SM_1000_NS10device_ptrIfEEjS8_f8AbsValueEEvT0_PT3_T1_NS0_13GridEvenShareISJ_EET2_T4_(
	.param .align 8 .b8 _ZN3cub18CUB_300001_SM_10006detail6reduce18DeviceReduceKernelINS2_10policy_hubIfjN4cuda3__47maximumIfEEE10Policy1000EN6thrust24THRUST_300001_SM_1000_NS10device_ptrIfEEjS8_f8AbsValueEEvT0_PT3_T1_NS0_13GridEvenShareISJ_EET2_T4__param_0[8],
	.param .u64 .ptr .align 1 _ZN3cub18CUB_300001_SM_10006detail6reduce18DeviceReduceKernelINS2_10policy_hubIfjN4cuda3__47maximumIfEEE10Policy1000EN6thrust24THRUST_300001_SM_1000_NS10device_ptrIfEEjS8_f8AbsValueEEvT0_PT3_T1_NS0_13GridEvenShareISJ_EET2_T4__param_1,
	.param .u32 _ZN3cub18CUB_300001_SM_10006detail6reduce18DeviceReduceKernelINS2_10policy_hubIfjN4cuda3__47maximumIfEEE10Policy1000EN6thrust24THRUST_300001_SM_1000_NS10device_ptrIfEEjS8_f8AbsValueEEvT0_PT3_T1_NS0_13GridEvenShareISJ_EET2_T4__param_2,
	.param .align 4 .b8 _ZN3cub18CUB_300001_SM_10006detail6reduce18DeviceReduceKernelINS2_10policy_hubIfjN4cuda3__47maximumIfEEE10Policy1000EN6thrust24THRUST_300001_SM_1000_NS10device_ptrIfEEjS8_f8AbsValueEEvT0_PT3_T1_NS0_13GridEvenShareISJ_EET2_T4__param_3[40],
	.param .align 1 .b8 _ZN3cub18CUB_300001_SM_10006detail6reduce18DeviceReduceKernelINS2_10policy_hubIfjN4cuda3__47maximumIfEEE10Policy1000EN6thrust24THRUST_300001_SM_1000_NS10device_ptrIfEEjS8_f8AbsValueEEvT0_PT3_T1_NS0_13GridEvenShareISJ_EET2_T4__param_4[1],
	.param .align 1 .b8 _ZN3cub18CUB_300001_SM_10006detail6reduce18DeviceReduceKernelINS2_10policy_hubIfjN4cuda3__47maximumIfEEE10Policy1000EN6thrust24THRUST_300001_SM_1000_NS10device_ptrIfEEjS8_f8AbsValueEEvT0_PT3_T1_NS0_13GridEvenShareISJ_EET2_T4__param_5[1]
)
.maxntid 256
{
	.reg .pred 	%p<182>;
	.reg .b16 	%rs<4>;
	.reg .b32 	%r<279>;
	.reg .b32 	%f<428>;
	.reg .b64 	%rd<130>;
	// demoted variable
	.shared .align 4 .b8 _ZZN3cub18CUB_300001_SM_10006detail6reduce18DeviceReduceKernelINS2_10policy_hubIfjN4cuda3__47maximumIfEEE10Policy1000EN6thrust24THRUST_300001_SM_1000_NS10device_ptrIfEEjS8_f8AbsValueEEvT0_PT3_T1_NS0_13GridEvenShareISJ_EET2_T4_E12temp_storage[44];
	ld.param.u32 	%r1, [_ZN3cub18CUB_300001_SM_10006detail6reduce18DeviceReduceKernelINS2_10policy_hubIfjN4cuda3__47maximumIfEEE10Policy1000EN6thrust24THRUST_300001_SM_1000_NS10device_ptrIfEEjS8_f8AbsValueEEvT0_PT3_T1_NS0_13GridEvenShareISJ_EET2_T4__param_3+20];
	ld.param.u32 	%r2, [_ZN3cub18CUB_300001_SM_10006detail6reduce18DeviceReduceKernelINS2_10policy_hubIfjN4cuda3__47maximumIfEEE10Policy1000EN6thrust24THRUST_300001_SM_1000_NS10device_ptrIfEEjS8_f8AbsValueEEvT0_PT3_T1_NS0_13GridEvenShareISJ_EET2_T4__param_3+24];
	ld.param.u64 	%rd3, [_ZN3cub18CUB_300001_SM_10006detail6reduce18DeviceReduceKernelINS2_10policy_hubIfjN4cuda3__47maximumIfEEE10Policy1000EN6thrust24THRUST_300001_SM_1000_NS10device_ptrIfEEjS8_f8AbsValueEEvT0_PT3_T1_NS0_13GridEvenShareISJ_EET2_T4__param_0];
	cvta.to.global.u64 	%rd1, %rd3;
	mov.u32 	%r3, %ctaid.x;
	shl.b32 	%r4, %r2, 12;
	shl.b32 	%r270, %r3, 12;
	sub.s32 	%r6, %r1, %r270;
	setp.gt.u32 	%p1, %r6, 4095;
	@%p1 bra 	$L__BB3_26;
	mov.u32 	%r7, %tid.x;
	setp.ge.u32 	%p95, %r7, %r6;
	mov.f32 	%f416, 0f00000000;
	mov.u32 	%r261, %r7;
	@%p95 bra 	$L__BB3_3;
	add.s32 	%r155, %r270, %r7;
	mul.wide.u32 	%rd66, %r155, 4;
	add.s64 	%rd67, %rd1, %rd66;
	ld.global.f32 	%f247, [%rd67];
	abs.f32 	%f416, %f247;
	add.s32 	%r261, %r7, 256;
$L__BB3_3:
	setp.ge.u32 	%p96, %r261, %r6;
	@%p96 bra 	$L__BB3_17;
	not.b32 	%r156, %r261;
	add.s32 	%r157, %r1, %r156;
	sub.s32 	%r158, %r157, %r270;
	shr.u32 	%r159, %r158, 8;
	add.s32 	%r10, %r159, 1;
	and.b32  	%r11, %r10, 15;
	setp.lt.u32 	%p97, %r158, 3840;
	@%p97 bra 	$L__BB3_8;
	or.b32  	%r260, %r261, 2048;
	add.s32 	%r259, %r261, %r270;
	and.b32  	%r160, %r10, 33554416;
	neg.s32 	%r258, %r160;
$L__BB3_6:
	.pragma "nounroll";
	mul.wide.u32 	%rd68, %r259, 4;
	add.s64 	%rd69, %rd1, %rd68;
	ld.global.f32 	%f249, [%rd69];
	abs.f32 	%f250, %f249;
	setp.lt.f32 	%p98, %f416, %f250;
	selp.f32 	%f251, %f250, %f416, %p98;
	add.s32 	%r161, %r259, 256;
	mul.wide.u32 	%rd70, %r161, 4;
	add.s64 	%rd71, %rd1, %rd70;
	ld.global.f32 	%f252, [%rd71];
	abs.f32 	%f253, %f252;
	setp.lt.f32 	%p99, %f251, %f253;
	selp.f32 	%f254, %f253, %f251, %p99;
	add.s32 	%r162, %r259, 512;
	mul.wide.u32 	%rd72, %r162, 4;
	add.s64 	%rd73, %rd1, %rd72;
	ld.global.f32 	%f255, [%rd73];
	abs.f32 	%f256, %f255;
	setp.lt.f32 	%p100, %f254, %f256;
	selp.f32 	%f257, %f256, %f254, %p100;
	add.s32 	%r163, %r259, 768;
	mul.wide.u32 	%rd74, %r163, 4;
	add.s64 	%rd75, %rd1, %rd74;
	ld.global.f32 	%f258, [%rd75];
	abs.f32 	%f259, %f258;
	setp.lt.f32 	%p101, %f257, %f259;
	selp.f32 	%f260, %f259, %f257, %p101;
	add.s32 	%r164, %r259, 1024;
	mul.wide.u32 	%rd76, %r164, 4;
	add.s64 	%rd77, %rd1, %rd76;
	ld.global.f32 	%f261, [%rd77];
	abs.f32 	%f262, %f261;
	setp.lt.f32 	%p102, %f260, %f262;
	selp.f32 	%f263, %f262, %f260, %p102;
	add.s32 	%r165, %r259, 1280;
	mul.wide.u32 	%rd78, %r165, 4;
	add.s64 	%rd79, %rd1, %rd78;
	ld.global.f32 	%f264, [%rd79];
	abs.f32 	%f265, %f264;
	setp.lt.f32 	%p103, %f263, %f265;
	selp.f32 	%f266, %f265, %f263, %p103;
	add.s32 	%r166, %r259, 1536;
	mul.wide.u32 	%rd80, %r166, 4;
	add.s64 	%rd81, %rd1, %rd80;
	ld.global.f32 	%f267, [%rd81];
	abs.f32 	%f268, %f267;
	setp.lt.f32 	%p104, %f266, %f268;
	selp.f32 	%f269, %f268, %f266, %p104;
	add.s32 	%r167, %r259, 1792;
	mul.wide.u32 	%rd82, %r167, 4;
	add.s64 	%rd83, %rd1, %rd82;
	ld.global.f32 	%f270, [%rd83];
	abs.f32 	%f271, %f270;
	setp.lt.f32 	%p105, %f269, %f271;
	selp.f32 	%f272, %f271, %f269, %p105;
	add.s32 	%r168, %r259, 2048;
	mul.wide.u32 	%rd84, %r168, 4;
	add.s64 	%rd85, %rd1, %rd84;
	ld.global.f32 	%f273, [%rd85];
	abs.f32 	%f274, %f273;
	setp.lt.f32 	%p106, %f272, %f274;
	selp.f32 	%f275, %f274, %f272, %p106;
	add.s32 	%r169, %r259, 2304;
	mul.wide.u32 	%rd86, %r169, 4;
	add.s64 	%rd87, %rd1, %rd86;
	ld.global.f32 	%f276, [%rd87];
	abs.f32 	%f277, %f276;
	setp.lt.f32 	%p107, %f275, %f277;
	selp.f32 	%f278, %f277, %f275, %p107;
	add.s32 	%r170, %r259, 2560;
	mul.wide.u32 	%rd88, %r170, 4;
	add.s64 	%rd89, %rd1, %rd88;
	ld.global.f32 	%f279, [%rd89];
	abs.f32 	%f280, %f279;
	setp.lt.f32 	%p108, %f278, %f280;
	selp.f32 	%f281, %f280, %f278, %p108;
	add.s32 	%r171, %r259, 2816;
	mul.wide.u32 	%rd90, %r171, 4;
	add.s64 	%rd91, %rd1, %rd90;
	ld.global.f32 	%f282, [%rd91];
	abs.f32 	%f283, %f282;
	setp.lt.f32 	%p109, %f281, %f283;
	selp.f32 	%f284, %f283, %f281, %p109;
	add.s32 	%r172, %r259, 3072;
	mul.wide.u32 	%rd92, %r172, 4;
	add.s64 	%rd93, %rd1, %rd92;
	ld.global.f32 	%f285, [%rd93];
	abs.f32 	%f286, %f285;
	setp.lt.f32 	%p110, %f284, %f286;
	selp.f32 	%f287, %f286, %f284, %p110;
	add.s32 	%r173, %r259, 3328;
	mul.wide.u32 	%rd94, %r173, 4;
	add.s64 	%rd95, %rd1, %rd94;
	ld.global.f32 	%f288, [%rd95];
	abs.f32 	%f289, %f288;
	setp.lt.f32 	%p111, %f287, %f289;
	selp.f32 	%f290, %f289, %f287, %p111;
	add.s32 	%r174, %r259, 3584;
	mul.wide.u32 	%rd96, %r174, 4;
	add.s64 	%rd97, %rd1, %rd96;
	ld.global.f32 	%f291, [%rd97];
	abs.f32 	%f292, %f291;
	setp.lt.f32 	%p112, %f290, %f292;
	selp.f32 	%f293, %f292, %f290, %p112;
	add.s32 	%r175, %r259, 3840;
	mul.wide.u32 	%rd98, %r175, 4;
	add.s64 	%rd99, %rd1, %rd98;
	ld.global.f32 	%f294, [%rd99];
	abs.f32 	%f295, %f294;
	setp.lt.f32 	%p113, %f293, %f295;
	selp.f32 	%f416, %f295, %f293, %p113;
	add.s32 	%r260, %r260, 4096;
	add.s32 	%r259, %r259, 4096;
	add.s32 	%r258, %r258, 16;
	setp.ne.s32 	%p114, %r258, 0;
	@%p114 bra 	$L__BB3_6;
	add.s32 	%r261, %r260, -2048;
$L__BB3_8:
	setp.eq.s32 	%p115, %r11, 0;
	@%p115 bra 	$L__BB3_17;
	and.b32  	%r23, %r10, 7;
	setp.lt.u32 	%p116, %r11, 8;
	@%p116 bra 	$L__BB3_11;
	add.s32 	%r176, %r270, %r261;
	mul.wide.u32 	%rd100, %r176, 4;
	add.s64 	%rd101, %rd1, %rd100;
	ld.global.f32 	%f297, [%rd101];
	abs.f32 	%f298, %f297;
	setp.lt.f32 	%p117, %f416, %f298;
	selp.f32 	%f299, %f298, %f416, %p117;
	add.s32 	%r177, %r176, 256;
	mul.wide.u32 	%rd102, %r177, 4;
	add.s64 	%rd103, %rd1, %rd102;
	ld.global.f32 	%f300, [%rd103];
	abs.f32 	%f301, %f300;
	setp.lt.f32 	%p118, %f299, %f301;
	selp.f32 	%f302, %f301, %f299, %p118;
	add.s32 	%r178, %r176, 512;
	mul.wide.u32 	%rd104, %r178, 4;
	add.s64 	%rd105, %rd1, %rd104;
	ld.global.f32 	%f303, [%rd105];
	abs.f32 	%f304, %f303;
	setp.lt.f32 	%p119, %f302, %f304;
	selp.f32 	%f305, %f304, %f302, %p119;
	add.s32 	%r179, %r176, 768;
	mul.wide.u32 	%rd106, %r179, 4;
	add.s64 	%rd107, %rd1, %rd106;
	ld.global.f32 	%f306, [%rd107];
	abs.f32 	%f307, %f306;
	setp.lt.f32 	%p120, %f305, %f307;
	selp.f32 	%f308, %f307, %f305, %p120;
	add.s32 	%r180, %r176, 1024;
	mul.wide.u32 	%rd108, %r180, 4;
	add.s64 	%rd109, %rd1, %rd108;
	ld.global.f32 	%f309, [%rd109];
	abs.f32 	%f310, %f309;
	setp.lt.f32 	%p121, %f308, %f310;
	selp.f32 	%f311, %f310, %f308, %p121;
	add.s32 	%r181, %r176, 1280;
	mul.wide.u32 	%rd110, %r181, 4;
	add.s64 	%rd111, %rd1, %rd110;
	ld.global.f32 	%f312, [%rd111];
	abs.f32 	%f313, %f312;
	setp.lt.f32 	%p122, %f311, %f313;
	selp.f32 	%f314, %f313, %f311, %p122;
	add.s32 	%r182, %r176, 1536;
	mul.wide.u32 	%rd112, %r182, 4;
	add.s64 	%rd113, %rd1, %rd112;
	ld.global.f32 	%f315, [%rd113];
	abs.f32 	%f316, %f315;
	setp.lt.f32 	%p123, %f314, %f316;
	selp.f32 	%f317, %f316, %f314, %p123;
	add.s32 	%r183, %r176, 1792;
	mul.wide.u32 	%rd114, %r183, 4;
	add.s64 	%rd115, %rd1, %rd114;
	ld.global.f32 	%f318, [%rd115];
	abs.f32 	%f319, %f318;
	setp.lt.f32 	%p124, %f317, %f319;
	selp.f32 	%f416, %f319, %f317, %p124;
	add.s32 	%r261, %r261, 2048;
$L__BB3_11:
	setp.eq.s32 	%p125, %r23, 0;
	@%p125 bra 	$L__BB3_17;
	and.b32  	%r26, %r10, 3;
	setp.lt.u32 	%p126, %r23, 4;
	@%p126 bra 	$L__BB3_14;
	add.s32 	%r184, %r270, %r261;
	mul.wide.u32 	%rd116, %r184, 4;
	add.s64 	%rd117, %rd1, %rd116;
	ld.global.f32 	%f321, [%rd117];
	abs.f32 	%f322, %f321;
	setp.lt.f32 	%p127, %f416, %f322;
	selp.f32 	%f323, %f322, %f416, %p127;
	add.s32 	%r185, %r184, 256;
	mul.wide.u32 	%rd118, %r185, 4;
	add.s64 	%rd119, %rd1, %rd118;
	ld.global.f32 	%f324, [%rd119];
	abs.f32 	%f325, %f324;
	setp.lt.f32 	%p128, %f323, %f325;
	selp.f32 	%f326, %f325, %f323, %p128;
	add.s32 	%r186, %r184, 512;
	mul.wide.u32 	%rd120, %r186, 4;
	add.s64 	%rd121, %rd1, %rd120;
	ld.global.f32 	%f327, [%rd121];
	abs.f32 	%f328, %f327;
	setp.lt.f32 	%p129, %f326, %f328;
	selp.f32 	%f329, %f328, %f326, %p129;
	add.s32 	%r187, %r184, 768;
	mul.wide.u32 	%rd122, %r187, 4;
	add.s64 	%rd123, %rd1, %rd122;
	ld.global.f32 	%f330, [%rd123];
	abs.f32 	%f331, %f330;
	setp.lt.f32 	%p130, %f329, %f331;
	selp.f32 	%f416, %f331, %f329, %p130;
	add.s32 	%r261, %r261, 1024;
$L__BB3_14:
	setp.eq.s32 	%p131, %r26, 0;
	@%p131 bra 	$L__BB3_17;
	add.s32 	%r265, %r261, %r270;
	neg.s32 	%r264, %r26;
$L__BB3_16:
	.pragma "nounroll";
	mul.wide.u32 	%rd124, %r265, 4;
	add.s64 	%rd125, %rd1, %rd124;
	ld.global.f32 	%f332, [%rd125];
	abs.f32 	%f333, %f332;
	setp.lt.f32 	%p132, %f416, %f333;
	selp.f32 	%f416, %f333, %f416, %p132;
	add.s32 	%r265, %r265, 256;
	add.s32 	%r264, %r264, 1;
	setp.ne.s32 	%p133, %r264, 0;
	@%p133 bra 	$L__BB3_16;
$L__BB3_17:
	setp.lt.u32 	%p134, %r6, 256;
	@%p134 bra 	$L__BB3_22;
	// begin inline asm
	mov.u32 %r226, %laneid;
	// end inline asm
	mov.b32 	%r228, %f416;
	mov.b32 	%r229, 1;
	mov.b32 	%r250, 31;
	mov.b32 	%r251, -1;
	// begin inline asm
	shfl.sync.down.b32 %r227, %r228, %r229, %r250, %r251;
	// end inline asm
	mov.b32 	%f381, %r227;
	setp.gt.s32 	%p162, %r226, 30;
	setp.lt.f32 	%p163, %f416, %f381;
	selp.f32 	%f382, %f381, %f416, %p163;
	selp.f32 	%f383, %f416, %f382, %p162;
	mov.b32 	%r233, %f383;
	mov.b32 	%r234, 2;
	// begin inline asm
	shfl.sync.down.b32 %r232, %r233, %r234, %r250, %r251;
	// end inline asm
	mov.b32 	%f384, %r232;
	setp.gt.s32 	%p164, %r226, 29;
	setp.lt.f32 	%p165, %f383, %f384;
	selp.f32 	%f385, %f384, %f383, %p165;
	selp.f32 	%f386, %f383, %f385, %p164;
	mov.b32 	%r238, %f386;
	mov.b32 	%r239, 4;
	// begin inline asm
	shfl.sync.down.b32 %r237, %r238, %r239, %r250, %r251;
	// end inline asm
	mov.b32 	%f387, %r237;
	setp.gt.s32 	%p166, %r226, 27;
	setp.lt.f32 	%p167, %f386, %f387;
	selp.f32 	%f388, %f387, %f386, %p167;
	selp.f32 	%f389, %f386, %f388, %p166;
	mov.b32 	%r243, %f389;
	mov.b32 	%r244, 8;
	// begin inline asm
	shfl.sync.down.b32 %r242, %r243, %r244, %r250, %r251;
	// end inline asm
	mov.b32 	%f390, %r242;
	setp.gt.s32 	%p168, %r226, 23;
	setp.lt.f32 	%p169, %f389, %f390;
	selp.f32 	%f391, %f390, %f389, %p169;
	selp.f32 	%f392, %f389, %f391, %p168;
	mov.b32 	%r248, %f392;
	mov.b32 	%r249, 16;
	// begin inline asm
	shfl.sync.down.b32 %r247, %r248, %r249, %r250, %r251;
	// end inline asm
	mov.b32 	%f393, %r247;
	setp.gt.s32 	%p170, %r226, 15;
	setp.lt.f32 	%p171, %f392, %f393;
	selp.f32 	%f16, %f393, %f392, %p171;
	selp.f32 	%f427, %f392, %f16, %p170;
	setp.ne.s32 	%p172, %r226, 0;
	@%p172 bra 	$L__BB3_20;
	shr.u32 	%r252, %r7, 3;
	and.b32  	%r253, %r252, 124;
	mov.u32 	%r254, _ZZN3cub18CUB_300001_SM_10006detail6reduce18DeviceReduceKernelINS2_10policy_hubIfjN4cuda3__47maximumIfEEE10Policy1000EN6thrust24THRUST_300001_SM_1000_NS10device_ptrIfEEjS8_f8AbsValueEEvT0_PT3_T1_NS0_13GridEvenShareISJ_EET2_T4_E12temp_storage;
	add.s32 	%r255, %r254, %r253;
	st.shared.f32 	[%r255+8], %f16;
$L__BB3_20:
	bar.sync 	0;
	setp.ne.s32 	%p173, %r7, 0;
	@%p173 bra 	$L__BB3_48;
	ld.shared.f32 	%f394, [_ZZN3cub18CUB_300001_SM_10006detail6reduce18DeviceReduceKernelINS2_10policy_hubIfjN4cuda3__47maximumIfEEE10Policy1000EN6thrust24THRUST_300001_SM_1000_NS10device_ptrIfEEjS8_f8AbsValueEEvT0_PT3_T1_NS0_13GridEvenShareISJ_EET2_T4_E12temp_storage+12];
	setp.lt.f32 	%p174, %f427, %f394;
	selp.f32 	%f395, %f394, %f427, %p174;
	ld.shared.f32 	%f396, [_ZZN3cub18CUB_300001_SM_10006detail6reduce18DeviceReduceKernelINS2_10policy_hubIfjN4cuda3__47maximumIfEEE10Policy1000EN6thrust24THRUST_300001_SM_1000_NS10device_ptrIfEEjS8_f8AbsValueEEvT0_PT3_T1_NS0_13GridEvenShareISJ_EET2_T4_E12temp_storage+16];
	setp.lt.f32 	%p175, %f395, %f396;
	selp.f32 	%f397, %f396, %f395, %p175;
	ld.shared.f32 	%f398, [_ZZN3cub18CUB_300001_SM_10006detail6reduce18DeviceReduceKernelINS2_10policy_hubIfjN4cuda3__47maximumIfEEE10Policy1000EN6thrust24THRUST_300001_SM_1000_NS10device_ptrIfEEjS8_f8AbsValueEEvT0_PT3_T1_NS0_13GridEvenShareISJ_EET2_T4_E12temp_storage+20];
	setp.lt.f32 	%p176, %f397, %f398;
	selp.f32 	%f399, %f398, %f397, %p176;
	ld.shared.f32 	%f400, [_ZZN3cub18CUB_300001_SM_10006detail6reduce18DeviceReduceKernelINS2_10policy_hubIfjN4cuda3__47maximumIfEEE10Policy1000EN6thrust24THRUST_300001_SM_1000_NS10device_ptrIfEEjS8_f8AbsValueEEvT0_PT3_T1_NS0_13GridEvenShareISJ_EET2_T4_E12temp_storage+24];
	setp.lt.f32 	%p177, %f399, %f400;
	selp.f32 	%f401, %f400, %f399, %p177;
	ld.shared.f32 	%f402, [_ZZN3cub18CUB_300001_SM_10006detail6reduce18DeviceReduceKernelINS2_10policy_hubIfjN4cuda3__47maximumIfEEE10Policy1000EN6thrust24THRUST_300001_SM_1000_NS10device_ptrIfEEjS8_f8AbsValueEEvT0_PT3_T1_NS0_13GridEvenShareISJ_EET2_T4_E12temp_storage+28];
	setp.lt.f32 	%p178, %f401, %f402;
	selp.f32 	%f403, %f402, %f401, %p178;
	ld.shared.f32 	%f404, [_ZZN3cub18CUB_300001_SM_10006detail6reduce18DeviceReduceKernelINS2_10policy_hubIfjN4cuda3__47maximumIfEEE10Policy1000EN6thrust24THRUST_300001_SM_1000_NS10device_ptrIfEEjS8_f8AbsValueEEvT0_PT3_T1_NS0_13GridEvenShareISJ_EET2_T4_E12temp_storage+32];
	setp.lt.f32 	%p179, %f403, %f404;
	selp.f32 	%f405, %f404, %f403, %p179;
	ld.shared.f32 	%f406, [_ZZN3cub18CUB_300001_SM_10006detail6reduce18DeviceReduceKernelINS2_10policy_hubIfjN4cuda3__47maximumIfEEE10Policy1000EN6thrust24THRUST_300001_SM_1000_NS10device_ptrIfEEjS8_f8AbsValueEEvT0_PT3_T1_NS0_13GridEvenShareISJ_EET2_T4_E12temp_storage+36];
	setp.lt.f32 	%p180, %f405, %f406;
	selp.f32 	%f427, %f406, %f405, %p180;
	bra.uni 	$L__BB3_48;
$L__BB3_22:
	// begin inline asm
	mov.u32 %r188, %laneid;
	// end inline asm
	and.b32  	%r214, %r7, 992;
	add.s32 	%r215, %r214, 32;
	setp.gt.u32 	%p135, %r215, %r6;
	not.b32 	%r216, %r214;
	add.s32 	%r217, %r6, %r216;
	selp.b32 	%r212, %r217, 31, %p135;
	mov.b32 	%r190, %f416;
	mov.b32 	%r191, 1;
	mov.b32 	%r213, -1;
	// begin inline asm
	shfl.sync.down.b32 %r189, %r190, %r191, %r212, %r213;
	// end inline asm
	mov.b32 	%f334, %r189;
	setp.lt.s32 	%p136, %r188, %r212;
	setp.lt.f32 	%p137, %f416, %f334;
	selp.f32 	%f335, %f334, %f416, %p137;
	selp.f32 	%f336, %f335, %f416, %p136;
	mov.b32 	%r195, %f336;
	mov.b32 	%r196, 2;
	// begin inline asm
	shfl.sync.down.b32 %r194, %r195, %r196, %r212, %r213;
	// end inline asm
	mov.b32 	%f337, %r194;
	add.s32 	%r218, %r188, 2;
	setp.gt.s32 	%p138, %r218, %r212;
	setp.lt.f32 	%p139, %f336, %f337;
	selp.f32 	%f338, %f337, %f336, %p139;
	selp.f32 	%f339, %f336, %f338, %p138;
	mov.b32 	%r200, %f339;
	mov.b32 	%r201, 4;
	// begin inline asm
	shfl.sync.down.b32 %r199, %r200, %r201, %r212, %r213;
	// end inline asm
	mov.b32 	%f340, %r199;
	add.s32 	%r219, %r188, 4;
	setp.gt.s32 	%p140, %r219, %r212;
	setp.lt.f32 	%p141, %f339, %f340;
	selp.f32 	%f341, %f340, %f339, %p141;
	selp.f32 	%f342, %f339, %f341, %p140;
	mov.b32 	%r205, %f342;
	mov.b32 	%r206, 8;
	// begin inline asm
	shfl.sync.down.b32 %r204, %r205, %r206, %r212, %r213;
	// end inline asm
	mov.b32 	%f343, %r204;
	add.s32 	%r220, %r188, 8;
	setp.gt.s32 	%p142, %r220, %r212;
	setp.lt.f32 	%p143, %f342, %f343;
	selp.f32 	%f344, %f343, %f342, %p143;
	selp.f32 	%f345, %f342, %f344, %p142;
	mov.b32 	%r210, %f345;
	mov.b32 	%r211, 16;
	// begin inline asm
	shfl.sync.down.b32 %r209, %r210, %r211, %r212, %r213;
	// end inline asm
	mov.b32 	%f346, %r209;
	add.s32 	%r221, %r188, 16;
	setp.gt.s32 	%p144, %r221, %r212;
	setp.lt.f32 	%p145, %f345, %f346;
	selp.f32 	%f347, %f346, %f345, %p145;
	selp.f32 	%f427, %f345, %f347, %p144;
	setp.ne.s32 	%p146, %r188, 0;
	@%p146 bra 	$L__BB3_24;
	shr.u32 	%r222, %r7, 3;
	and.b32  	%r223, %r222, 124;
	mov.u32 	%r224, _ZZN3cub18CUB_300001_SM_10006detail6reduce18DeviceReduceKernelINS2_10policy_hubIfjN4cuda3__47maximumIfEEE10Policy1000EN6thrust24THRUST_300001_SM_1000_NS10device_ptrIfEEjS8_f8AbsValueEEvT0_PT3_T1_NS0_13GridEvenShareISJ_EET2_T4_E12temp_storage;
	add.s32 	%r225, %r224, %r223;
	st.shared.f32 	[%r225+8], %f427;
$L__BB3_24:
	bar.sync 	0;
	setp.ne.s32 	%p147, %r7, 0;
	@%p147 bra 	$L__BB3_48;
	setp.gt.u32 	%p148, %r6, 32;
	ld.shared.f32 	%f348, [_ZZN3cub18CUB_300001_SM_10006detail6reduce18DeviceReduceKernelINS2_10policy_hubIfjN4cuda3__47maximumIfEEE10Policy1000EN6thrust24THRUST_300001_SM_1000_NS10device_ptrIfEEjS8_f8AbsValueEEvT0_PT3_T1_NS0_13GridEvenShareISJ_EET2_T4_E12temp_storage+12];
	setp.lt.f32 	%p149, %f427, %f348;
	selp.f32 	%f350, %f348, %f427, %p149;
	selp.f32 	%f351, %f350, %f427, %p148;
	setp.gt.u32 	%p150, %r6, 64;
	ld.shared.f32 	%f353, [_ZZN3cub18CUB_300001_SM_10006detail6reduce18DeviceReduceKernelINS2_10policy_hubIfjN4cuda3__47maximumIfEEE10Policy1000EN6thrust24THRUST_300001_SM_1000_NS10device_ptrIfEEjS8_f8AbsValueEEvT0_PT3_T1_NS0_13GridEvenShareISJ_EET2_T4_E12temp_storage+16];
	setp.lt.f32 	%p151, %f351, %f353;
	selp.f32 	%f355, %f353, %f351, %p151;
	selp.f32 	%f356, %f355, %f351, %p150;
	setp.gt.u32 	%p152, %r6, 96;
	ld.shared.f32 	%f358, [_ZZN3cub18CUB_300001_SM_10006detail6reduce18DeviceReduceKernelINS2_10policy_hubIfjN4cuda3__47maximumIfEEE10Policy1000EN6thrust24THRUST_300001_SM_1000_NS10device_ptrIfEEjS8_f8AbsValueEEvT0_PT3_T1_NS0_13GridEvenShareISJ_EET2_T4_E12temp_storage+20];
	setp.lt.f32 	%p153, %f356, %f358;
	selp.f32 	%f360, %f358, %f356, %p153;
	selp.f32 	%f361, %f360, %f356, %p152;
	setp.gt.u32 	%p154, %r6, 128;
	ld.shared.f32 	%f363, [_ZZN3cub18CUB_300001_SM_10006detail6reduce18DeviceReduceKernelINS2_10policy_hubIfjN4cuda3__47maximumIfEEE10Policy1000EN6thrust24THRUST_300001_SM_1000_NS10device_ptrIfEEjS8_f8AbsValueEEvT0_PT3_T1_NS0_13GridEvenShareISJ_EET2_T4_E12temp_storage+24];
	setp.lt.f32 	%p155, %f361, %f363;
	selp.f32 	%f365, %f363, %f361, %p155;
	selp.f32 	%f366, %f365, %f361, %p154;
	setp.gt.u32 	%p156, %r6, 160;
	ld.shared.f32 	%f368, [_ZZN3cub18CUB_300001_SM_10006detail6reduce18DeviceReduceKernelINS2_10policy_hubIfjN4cuda3__47maximumIfEEE10Policy1000EN6thrust24THRUST_300001_SM_1000_NS10device_ptrIfEEjS8_f8AbsValueEEvT0_PT3_T1_NS0_13GridEvenShareISJ_EET2_T4_E12temp_storage+28];
	setp.lt.f32 	%p157, %f366, %f368;
	selp.f32 	%f370, %f368, %f366, %p157;
	selp.f32 	%f371, %f370, %f366, %p156;
	setp.gt.u32 	%p158, %r6, 192;
	ld.shared.f32 	%f373, [_ZZN3cub18CUB_300001_SM_10006detail6reduce18DeviceReduceKernelINS2_10policy_hubIfjN4cuda3__47maximumIfEEE10Policy1000EN6thrust24THRUST_300001_SM_1000_NS10device_ptrIfEEjS8_f8AbsValueEEvT0_PT3_T1_NS0_13GridEvenShareISJ_EET2_T4_E12temp_storage+32];
	setp.lt.f32 	%p159, %f371, %f373;
	selp.f32 	%f375, %f373, %f371, %p159;
	selp.f32 	%f376, %f375, %f371, %p158;
	setp.gt.u32 	%p160, %r6, 224;
	ld.shared.f32 	%f378, [_ZZN3cub18CUB_300001_SM_10006detail6reduce18DeviceReduceKernelINS2_10policy_hubIfjN4cuda3__47maximumIfEEE10Policy1000EN6thrust24THRUST_300001_SM_1000_NS10device_ptrIfEEjS8_f8AbsValueEEvT0_PT3_T1_NS0_13GridEvenShareISJ_EET2_T4_E12temp_storage+36];
	setp.lt.f32 	%p161, %f376, %f378;
	selp.f32 	%f380, %f378, %f376, %p161;
	selp.f32 	%f427, %f380, %f376, %p160;
	bra.uni 	$L__BB3_48;
$L__BB3_26:
	mov.u32 	%r35, %tid.x;
	add.s32 	%r72, %r35, %r270;
	mul.wide.u32 	%rd4, %r72, 4;
	add.s64 	%rd5, %rd1, %rd4;
	ld.global.f32 	%f41, [%rd5];
	abs.f32 	%f42, %f41;
	ld.global.f32 	%f43, [%rd5+1024];
	abs.f32 	%f44, %f43;
	ld.global.f32 	%f45, [%rd5+2048];
	abs.f32 	%f46, %f45;
	ld.global.f32 	%f47, [%rd5+3072];
	abs.f32 	%f48, %f47;
	ld.global.f32 	%f49, [%rd5+4096];
	abs.f32 	%f50, %f49;
	ld.global.f32 	%f51, [%rd5+5120];
	abs.f32 	%f52, %f51;
	ld.global.f32 	%f53, [%rd5+6144];
	abs.f32 	%f54, %f53;
	ld.global.f32 	%f55, [%rd5+7168];
	abs.f32 	%f56, %f55;
	ld.global.f32 	%f57, [%rd5+8192];
	abs.f32 	%f58, %f57;
	ld.global.f32 	%f59, [%rd5+9216];
	abs.f32 	%f60, %f59;
	ld.global.f32 	%f61, [%rd5+10240];
	abs.f32 	%f62, %f61;
	ld.global.f32 	%f63, [%rd5+11264];
	abs.f32 	%f64, %f63;
	ld.global.f32 	%f65, [%rd5+12288];
	abs.f32 	%f66, %f65;
	ld.global.f32 	%f67, [%rd5+13312];
	abs.f32 	%f68, %f67;
	ld.global.f32 	%f69, [%rd5+14336];
	abs.f32 	%f70, %f69;
	ld.global.f32 	%f71, [%rd5+15360];
	abs.f32 	%f72, %f71;
	setp.lt.f32 	%p2, %f42, %f44;
	selp.f32 	%f73, %f44, %f42, %p2;
	setp.lt.f32 	%p3, %f46, %f48;
	selp.f32 	%f74, %f48, %f46, %p3;
	setp.lt.f32 	%p4, %f50, %f52;
	selp.f32 	%f75, %f52, %f50, %p4;
	setp.lt.f32 	%p5, %f54, %f56;
	selp.f32 	%f76, %f56, %f54, %p5;
	setp.lt.f32 	%p6, %f58, %f60;
	selp.f32 	%f77, %f60, %f58, %p6;
	setp.lt.f32 	%p7, %f62, %f64;
	selp.f32 	%f78, %f64, %f62, %p7;
	setp.lt.f32 	%p8, %f66, %f68;
	selp.f32 	%f79, %f68, %f66, %p8;
	setp.lt.f32 	%p9, %f70, %f72;
	selp.f32 	%f80, %f72, %f70, %p9;
	setp.lt.f32 	%p10, %f73, %f74;
	selp.f32 	%f81, %f74, %f73, %p10;
	setp.lt.f32 	%p11, %f75, %f76;
	selp.f32 	%f82, %f76, %f75, %p11;
	setp.lt.f32 	%p12, %f77, %f78;
	selp.f32 	%f83, %f78, %f77, %p12;
	setp.lt.f32 	%p13, %f79, %f80;
	selp.f32 	%f84, %f80, %f79, %p13;
	setp.lt.f32 	%p14, %f81, %f82;
	selp.f32 	%f85, %f82, %f81, %p14;
	setp.lt.f32 	%p15, %f83, %f84;
	selp.f32 	%f86, %f84, %f83, %p15;
	setp.lt.f32 	%p16, %f85, %f86;
	selp.f32 	%f426, %f86, %f85, %p16;
	setp.lt.u32 	%p17, %r6, %r4;
	@%p17 bra 	$L__BB3_44;
	add.s32 	%r36, %r4, %r270;
	not.b32 	%r74, %r35;
	add.s32 	%r75, %r74, %r1;
	sub.s32 	%r76, %r75, %r4;
	sub.s32 	%r267, %r76, %r270;
	add.s32 	%r77, %r36, %r35;
	add.s32 	%r266, %r77, 2048;
	mov.b32 	%r269, 0;
	mov.u32 	%r268, %r36;
$L__BB3_28:
	add.s32 	%r270, %r270, %r4;
	add.s32 	%r79, %r1, -4096;
	setp.gt.u32 	%p18, %r270, %r79;
	@%p18 bra 	$L__BB3_30;
	add.s32 	%r80, %r35, %r270;
	mul.wide.u32 	%rd6, %r80, 4;
	add.s64 	%rd7, %rd1, %rd6;
	ld.global.f32 	%f87, [%rd7];
	abs.f32 	%f88, %f87;
	ld.global.f32 	%f89, [%rd7+1024];
	abs.f32 	%f90, %f89;
	ld.global.f32 	%f91, [%rd7+2048];
	abs.f32 	%f92, %f91;
	ld.global.f32 	%f93, [%rd7+3072];
	abs.f32 	%f94, %f93;
	ld.global.f32 	%f95, [%rd7+4096];
	abs.f32 	%f96, %f95;
	ld.global.f32 	%f97, [%rd7+5120];
	abs.f32 	%f98, %f97;
	ld.global.f32 	%f99, [%rd7+6144];
	abs.f32 	%f100, %f99;
	ld.global.f32 	%f101, [%rd7+7168];
	abs.f32 	%f102, %f101;
	ld.global.f32 	%f103, [%rd7+8192];
	abs.f32 	%f104, %f103;
	ld.global.f32 	%f105, [%rd7+9216];
	abs.f32 	%f106, %f105;
	ld.global.f32 	%f107, [%rd7+10240];
	abs.f32 	%f108, %f107;
	ld.global.f32 	%f109, [%rd7+11264];
	abs.f32 	%f110, %f109;
	ld.global.f32 	%f111, [%rd7+12288];
	abs.f32 	%f112, %f111;
	ld.global.f32 	%f113, [%rd7+13312];
	abs.f32 	%f114, %f113;
	ld.global.f32 	%f115, [%rd7+14336];
	abs.f32 	%f116, %f115;
	ld.global.f32 	%f117, [%rd7+15360];
	abs.f32 	%f118, %f117;
	setp.lt.f32 	%p19, %f426, %f88;
	selp.f32 	%f119, %f88, %f426, %p19;
	setp.lt.f32 	%p20, %f90, %f92;
	selp.f32 	%f120, %f92, %f90, %p20;
	setp.lt.f32 	%p21, %f94, %f96;
	selp.f32 	%f121, %f96, %f94, %p21;
	setp.lt.f32 	%p22, %f98, %f100;
	selp.f32 	%f122, %f100, %f98, %p22;
	setp.lt.f32 	%p23, %f102, %f104;
	selp.f32 	%f123, %f104, %f102, %p23;
	setp.lt.f32 	%p24, %f106, %f108;
	selp.f32 	%f124, %f108, %f106, %p24;
	setp.lt.f32 	%p25, %f110, %f112;
	selp.f32 	%f125, %f112, %f110, %p25;
	setp.lt.f32 	%p26, %f114, %f116;
	selp.f32 	%f126, %f116, %f114, %p26;
	setp.lt.f32 	%p27, %f119, %f120;
	selp.f32 	%f127, %f120, %f119, %p27;
	setp.lt.f32 	%p28, %f121, %f122;
	selp.f32 	%f128, %f122, %f121, %p28;
	setp.lt.f32 	%p29, %f123, %f124;
	selp.f32 	%f129, %f124, %f123, %p29;
	setp.lt.f32 	%p30, %f125, %f126;
	selp.f32 	%f130, %f126, %f125, %p30;
	setp.lt.f32 	%p31, %f127, %f128;
	selp.f32 	%f131, %f128, %f127, %p31;
	setp.lt.f32 	%p32, %f129, %f130;
	selp.f32 	%f132, %f130, %f129, %p32;
	setp.lt.f32 	%p33, %f131, %f132;
	selp.f32 	%f133, %f132, %f131, %p33;
	setp.lt.f32 	%p34, %f133, %f118;
	selp.f32 	%f426, %f118, %f133, %p34;
	sub.s32 	%r81, %r1, %r270;
	setp.lt.u32 	%p35, %r81, %r4;
	add.s32 	%r269, %r269, 1;
	add.s32 	%r268, %r268, %r4;
	sub.s32 	%r267, %r267, %r4;
	add.s32 	%r266, %r266, %r4;
	@%p35 bra 	$L__BB3_44;
	bra.uni 	$L__BB3_28;
$L__BB3_30:
	setp.le.u32 	%p36, %r1, %r270;
	sub.s32 	%r83, %r1, %r270;
	setp.ge.s32 	%p37, %r35, %r83;
	or.pred  	%p38, %p36, %p37;
	@%p38 bra 	$L__BB3_44;
	not.b32 	%r85, %r35;
	add.s32 	%r86, %r1, %r85;
	sub.s32 	%r87, %r86, %r36;
	mul.lo.s32 	%r88, %r2, %r269;
	shl.b32 	%r89, %r88, 12;
	sub.s32 	%r90, %r87, %r89;
	shr.u32 	%r91, %r90, 8;
	add.s32 	%r49, %r91, 1;
	and.b32  	%r50, %r49, 15;
	setp.lt.u32 	%p39, %r90, 3840;
	mov.u32 	%r275, %r35;
	@%p39 bra 	$L__BB3_35;
	or.b32  	%r273, %r35, 2048;
	shr.u32 	%r92, %r267, 8;
	add.s32 	%r93, %r92, 1;
	and.b32  	%r94, %r93, 33554416;
	neg.s32 	%r271, %r94;
$L__BB3_33:
	.pragma "nounroll";
	add.s32 	%r95, %r266, -2048;
	mul.wide.u32 	%rd8, %r95, 4;
	add.s64 	%rd9, %rd1, %rd8;
	ld.global.f32 	%f135, [%rd9];
	abs.f32 	%f136, %f135;
	setp.lt.f32 	%p40, %f426, %f136;
	selp.f32 	%f137, %f136, %f426, %p40;
	add.s32 	%r96, %r266, -1792;
	mul.wide.u32 	%rd10, %r96, 4;
	add.s64 	%rd11, %rd1, %rd10;
	ld.global.f32 	%f138, [%rd11];
	abs.f32 	%f139, %f138;
	setp.lt.f32 	%p41, %f137, %f139;
	selp.f32 	%f140, %f139, %f137, %p41;
	add.s32 	%r97, %r266, -1536;
	mul.wide.u32 	%rd12, %r97, 4;
	add.s64 	%rd13, %rd1, %rd12;
	ld.global.f32 	%f141, [%rd13];
	abs.f32 	%f142, %f141;
	setp.lt.f32 	%p42, %f140, %f142;
	selp.f32 	%f143, %f142, %f140, %p42;
	add.s32 	%r98, %r266, -1280;
	mul.wide.u32 	%rd14, %r98, 4;
	add.s64 	%rd15, %rd1, %rd14;
	ld.global.f32 	%f144, [%rd15];
	abs.f32 	%f145, %f144;
	setp.lt.f32 	%p43, %f143, %f145;
	selp.f32 	%f146, %f145, %f143, %p43;
	add.s32 	%r99, %r266, -1024;
	mul.wide.u32 	%rd16, %r99, 4;
	add.s64 	%rd17, %rd1, %rd16;
	ld.global.f32 	%f147, [%rd17];
	abs.f32 	%f148, %f147;
	setp.lt.f32 	%p44, %f146, %f148;
	selp.f32 	%f149, %f148, %f146, %p44;
	add.s32 	%r100, %r266, -768;
	mul.wide.u32 	%rd18, %r100, 4;
	add.s64 	%rd19, %rd1, %rd18;
	ld.global.f32 	%f150, [%rd19];
	abs.f32 	%f151, %f150;
	setp.lt.f32 	%p45, %f149, %f151;
	selp.f32 	%f152, %f151, %f149, %p45;
	add.s32 	%r101, %r266, -512;
	mul.wide.u32 	%rd20, %r101, 4;
	add.s64 	%rd21, %rd1, %rd20;
	ld.global.f32 	%f153, [%rd21];
	abs.f32 	%f154, %f153;
	setp.lt.f32 	%p46, %f152, %f154;
	selp.f32 	%f155, %f154, %f152, %p46;
	add.s32 	%r102, %r266, 1792;
	add.s32 	%r103, %r266, -256;
	mul.wide.u32 	%rd22, %r103, 4;
	add.s64 	%rd23, %rd1, %rd22;
	ld.global.f32 	%f156, [%rd23];
	abs.f32 	%f157, %f156;
	setp.lt.f32 	%p47, %f155, %f157;
	selp.f32 	%f158, %f157, %f155, %p47;
	mul.wide.u32 	%rd24, %r266, 4;
	add.s64 	%rd25, %rd1, %rd24;
	ld.global.f32 	%f159, [%rd25];
	abs.f32 	%f160, %f159;
	setp.lt.f32 	%p48, %f158, %f160;
	selp.f32 	%f161, %f160, %f158, %p48;
	add.s32 	%r104, %r266, 256;
	mul.wide.u32 	%rd26, %r104, 4;
	add.s64 	%rd27, %rd1, %rd26;
	ld.global.f32 	%f162, [%rd27];
	abs.f32 	%f163, %f162;
	setp.lt.f32 	%p49, %f161, %f163;
	selp.f32 	%f164, %f163, %f161, %p49;
	add.s32 	%r105, %r266, 512;
	mul.wide.u32 	%rd28, %r105, 4;
	add.s64 	%rd29, %rd1, %rd28;
	ld.global.f32 	%f165, [%rd29];
	abs.f32 	%f166, %f165;
	setp.lt.f32 	%p50, %f164, %f166;
	selp.f32 	%f167, %f166, %f164, %p50;
	add.s32 	%r106, %r266, 768;
	mul.wide.u32 	%rd30, %r106, 4;
	add.s64 	%rd31, %rd1, %rd30;
	ld.global.f32 	%f168, [%rd31];
	abs.f32 	%f169, %f168;
	setp.lt.f32 	%p51, %f167, %f169;
	selp.f32 	%f170, %f169, %f167, %p51;
	add.s32 	%r107, %r266, 1024;
	mul.wide.u32 	%rd32, %r107, 4;
	add.s64 	%rd33, %rd1, %rd32;
	ld.global.f32 	%f171, [%rd33];
	abs.f32 	%f172, %f171;
	setp.lt.f32 	%p52, %f170, %f172;
	selp.f32 	%f173, %f172, %f170, %p52;
	add.s32 	%r108, %r266, 1280;
	mul.wide.u32 	%rd34, %r108, 4;
	add.s64 	%rd35, %rd1, %rd34;
	ld.global.f32 	%f174, [%rd35];
	abs.f32 	%f175, %f174;
	setp.lt.f32 	%p53, %f173, %f175;
	selp.f32 	%f176, %f175, %f173, %p53;
	add.s32 	%r109, %r266, 1536;
	mul.wide.u32 	%rd36, %r109, 4;
	add.s64 	%rd37, %rd1, %rd36;
	ld.global.f32 	%f177, [%rd37];
	abs.f32 	%f178, %f177;
	setp.lt.f32 	%p54, %f176, %f178;
	selp.f32 	%f179, %f178, %f176, %p54;
	mul.wide.u32 	%rd38, %r102, 4;
	add.s64 	%rd39, %rd1, %rd38;
	ld.global.f32 	%f180, [%rd39];
	abs.f32 	%f181, %f180;
	setp.lt.f32 	%p55, %f179, %f181;
	selp.f32 	%f426, %f181, %f179, %p55;
	add.s32 	%r273, %r273, 4096;
	add.s32 	%r266, %r266, 4096;
	add.s32 	%r271, %r271, 16;
	setp.ne.s32 	%p56, %r271, 0;
	@%p56 bra 	$L__BB3_33;
	add.s32 	%r275, %r273, -2048;
$L__BB3_35:
	setp.eq.s32 	%p57, %r50, 0;
	@%p57 bra 	$L__BB3_44;
	and.b32  	%r61, %r49, 7;
	setp.lt.u32 	%p58, %r50, 8;
	@%p58 bra 	$L__BB3_38;
	add.s32 	%r110, %r275, %r270;
	mul.wide.u32 	%rd40, %r110, 4;
	add.s64 	%rd41, %rd1, %rd40;
	ld.global.f32 	%f183, [%rd41];
	abs.f32 	%f184, %f183;
	setp.lt.f32 	%p59, %f426, %f184;
	selp.f32 	%f185, %f184, %f426, %p59;
	add.s32 	%r111, %r110, 256;
	mul.wide.u32 	%rd42, %r111, 4;
	add.s64 	%rd43, %rd1, %rd42;
	ld.global.f32 	%f186, [%rd43];
	abs.f32 	%f187, %f186;
	setp.lt.f32 	%p60, %f185, %f187;
	selp.f32 	%f188, %f187, %f185, %p60;
	add.s32 	%r112, %r110, 512;
	mul.wide.u32 	%rd44, %r112, 4;
	add.s64 	%rd45, %rd1, %rd44;
	ld.global.f32 	%f189, [%rd45];
	abs.f32 	%f190, %f189;
	setp.lt.f32 	%p61, %f188, %f190;
	selp.f32 	%f191, %f190, %f188, %p61;
	add.s32 	%r113, %r110, 768;
	mul.wide.u32 	%rd46, %r113, 4;
	add.s64 	%rd47, %rd1, %rd46;
	ld.global.f32 	%f192, [%rd47];
	abs.f32 	%f193, %f192;
	setp.lt.f32 	%p62, %f191, %f193;
	selp.f32 	%f194, %f193, %f191, %p62;
	add.s32 	%r114, %r110, 1024;
	mul.wide.u32 	%rd48, %r114, 4;
	add.s64 	%rd49, %rd1, %rd48;
	ld.global.f32 	%f195, [%rd49];
	abs.f32 	%f196, %f195;
	setp.lt.f32 	%p63, %f194, %f196;
	selp.f32 	%f197, %f196, %f194, %p63;
	add.s32 	%r115, %r110, 1280;
	mul.wide.u32 	%rd50, %r115, 4;
	add.s64 	%rd51, %rd1, %rd50;
	ld.global.f32 	%f198, [%rd51];
	abs.f32 	%f199, %f198;
	setp.lt.f32 	%p64, %f197, %f199;
	selp.f32 	%f200, %f199, %f197, %p64;
	add.s32 	%r116, %r110, 1536;
	mul.wide.u32 	%rd52, %r116, 4;
	add.s64 	%rd53, %rd1, %rd52;
	ld.global.f32 	%f201, [%rd53];
	abs.f32 	%f202, %f201;
	setp.lt.f32 	%p65, %f200, %f202;
	selp.f32 	%f203, %f202, %f200, %p65;
	add.s32 	%r117, %r110, 1792;
	mul.wide.u32 	%rd54, %r117, 4;
	add.s64 	%rd55, %rd1, %rd54;
	ld.global.f32 	%f204, [%rd55];
	abs.f32 	%f205, %f204;
	setp.lt.f32 	%p66, %f203, %f205;
	selp.f32 	%f426, %f205, %f203, %p66;
	add.s32 	%r275, %r275, 2048;
$L__BB3_38:
	setp.eq.s32 	%p67, %r61, 0;
	@%p67 bra 	$L__BB3_44;
	setp.lt.u32 	%p68, %r61, 4;
	@%p68 bra 	$L__BB3_41;
	add.s32 	%r118, %r275, %r270;
	mul.wide.u32 	%rd56, %r118, 4;
	add.s64 	%rd57, %rd1, %rd56;
	ld.global.f32 	%f207, [%rd57];
	abs.f32 	%f208, %f207;
	setp.lt.f32 	%p69, %f426, %f208;
	selp.f32 	%f209, %f208, %f426, %p69;
	add.s32 	%r119, %r118, 256;
	mul.wide.u32 	%rd58, %r119, 4;
	add.s64 	%rd59, %rd1, %rd58;
	ld.global.f32 	%f210, [%rd59];
	abs.f32 	%f211, %f210;
	setp.lt.f32 	%p70, %f209, %f211;
	selp.f32 	%f212, %f211, %f209, %p70;
	add.s32 	%r120, %r118, 512;
	mul.wide.u32 	%rd60, %r120, 4;
	add.s64 	%rd61, %rd1, %rd60;
	ld.global.f32 	%f213, [%rd61];
	abs.f32 	%f214, %f213;
	setp.lt.f32 	%p71, %f212, %f214;
	selp.f32 	%f215, %f214, %f212, %p71;
	add.s32 	%r121, %r118, 768;
	mul.wide.u32 	%rd62, %r121, 4;
	add.s64 	%rd63, %rd1, %rd62;
	ld.global.f32 	%f216, [%rd63];
	abs.f32 	%f217, %f216;
	setp.lt.f32 	%p72, %f215, %f217;
	selp.f32 	%f426, %f217, %f215, %p72;
	add.s32 	%r275, %r275, 1024;
$L__BB3_41:
	and.b32  	%r122, %r49, 3;
	setp.eq.s32 	%p73, %r122, 0;
	@%p73 bra 	$L__BB3_44;
	add.s32 	%r278, %r275, %r268;
	cvt.u16.u32 	%rs1, %r267;
	shr.u16 	%rs2, %rs1, 8;
	add.s16 	%rs3, %rs2, 1;
	cvt.u32.u16 	%r123, %rs3;
	and.b32  	%r124, %r123, 3;
	neg.s32 	%r277, %r124;
$L__BB3_43:
	.pragma "nounroll";
	mul.wide.u32 	%rd64, %r278, 4;
	add.s64 	%rd65, %rd1, %rd64;
	ld.global.f32 	%f218, [%rd65];
	abs.f32 	%f219, %f218;
	setp.lt.f32 	%p74, %f426, %f219;
	selp.f32 	%f426, %f219, %f426, %p74;
	add.s32 	%r278, %r278, 256;
	add.s32 	%r277, %r277, 1;
	setp.ne.s32 	%p75, %r277, 0;
	@%p75 bra 	$L__BB3_43;
$L__BB3_44:
	// begin inline asm
	mov.u32 %r125, %laneid;
	// end inline asm
	mov.b32 	%r127, %f426;
	mov.b32 	%r128, 1;
	mov.b32 	%r149, 31;
	mov.b32 	%r150, -1;
	// begin inline asm
	shfl.sync.down.b32 %r126, %r127, %r128, %r149, %r150;
	// end inline asm
	mov.b32 	%f220, %r126;
	setp.gt.s32 	%p76, %r125, 30;
	setp.lt.f32 	%p77, %f426, %f220;
	selp.f32 	%f221, %f220, %f426, %p77;
	selp.f32 	%f222, %f426, %f221, %p76;
	mov.b32 	%r132, %f222;
	mov.b32 	%r133, 2;
	// begin inline asm
	shfl.sync.down.b32 %r131, %r132, %r133, %r149, %r150;
	// end inline asm
	mov.b32 	%f223, %r131;
	setp.gt.s32 	%p78, %r125, 29;
	setp.lt.f32 	%p79, %f222, %f223;
	selp.f32 	%f224, %f223, %f222, %p79;
	selp.f32 	%f225, %f222, %f224, %p78;
	mov.b32 	%r137, %f225;
	mov.b32 	%r138, 4;
	// begin inline asm
	shfl.sync.down.b32 %r136, %r137, %r138, %r149, %r150;
	// end inline asm
	mov.b32 	%f226, %r136;
	setp.gt.s32 	%p80, %r125, 27;
	setp.lt.f32 	%p81, %f225, %f226;
	selp.f32 	%f227, %f226, %f225, %p81;
	selp.f32 	%f228, %f225, %f227, %p80;
	mov.b32 	%r142, %f228;
	mov.b32 	%r143, 8;
	// begin inline asm
	shfl.sync.down.b32 %r141, %r142, %r143, %r149, %r150;
	// end inline asm
	mov.b32 	%f229, %r141;
	setp.gt.s32 	%p82, %r125, 23;
	setp.lt.f32 	%p83, %f228, %f229;
	selp.f32 	%f230, %f229, %f228, %p83;
	selp.f32 	%f231, %f228, %f230, %p82;
	mov.b32 	%r147, %f231;
	mov.b32 	%r148, 16;
	// begin inline asm
	shfl.sync.down.b32 %r146, %r147, %r148, %r149, %r150;
	// end inline asm
	mov.b32 	%f232, %r146;
	setp.gt.s32 	%p84, %r125, 15;
	setp.lt.f32 	%p85, %f231, %f232;
	selp.f32 	%f37, %f232, %f231, %p85;
	selp.f32 	%f427, %f231, %f37, %p84;
	setp.ne.s32 	%p86, %r125, 0;
	@%p86 bra 	$L__BB3_46;
	shr.u32 	%r151, %r35, 3;
	and.b32  	%r152, %r151, 124;
	mov.u32 	%r153, _ZZN3cub18CUB_300001_SM_10006detail6reduce18DeviceReduceKernelINS2_10policy_hubIfjN4cuda3__47maximumIfEEE10Policy1000EN6thrust24THRUST_300001_SM_1000_NS10device_ptrIfEEjS8_f8AbsValueEEvT0_PT3_T1_NS0_13GridEvenShareISJ_EET2_T4_E12temp_storage;
	add.s32 	%r154, %r153, %r152;
	st.shared.f32 	[%r154+8], %f37;
$L__BB3_46:
	bar.sync 	0;
	setp.ne.s32 	%p87, %r35, 0;
	@%p87 bra 	$L__BB3_48;
	ld.shared.f32 	%f233, [_ZZN3cub18CUB_300001_SM_10006detail6reduce18DeviceReduceKernelINS2_10policy_hubIfjN4cuda3__47maximumIfEEE10Policy1000EN6thrust24THRUST_300001_SM_1000_NS10device_ptrIfEEjS8_f8AbsValueEEvT0_PT3_T1_NS0_13GridEvenShareISJ_EET2_T4_E12temp_storage+12];
	setp.lt.f32 	%p88, %f427, %f233;
	selp.f32 	%f234, %f233, %f427, %p88;
	ld.shared.f32 	%f235, [_ZZN3cub18CUB_300001_SM_10006detail6reduce18DeviceReduceKernelINS2_10policy_hubIfjN4cuda3__47maximumIfEEE10Policy1000EN6thrust24THRUST_300001_SM_1000_NS10device_ptrIfEEjS8_f8AbsValueEEvT0_PT3_T1_NS0_13GridEvenShareISJ_EET2_T4_E12temp_storage+16];
	setp.lt.f32 	%p89, %f234, %f235;
	selp.f32 	%f236, %f235, %f234, %p89;
	ld.shared.f32 	%f237, [_ZZN3cub18CUB_300001_SM_10006detail6reduce18DeviceReduceKernelINS2_10policy_hubIfjN4cuda3__47maximumIfEEE10Policy1000EN6thrust24THRUST_300001_SM_1000_NS10device_ptrIfEEjS8_f8AbsValueEEvT0_PT3_T1_NS0_13GridEvenShareISJ_EET2_T4_E12temp_storage+20];
	setp.lt.f32 	%p90, %f236, %f237;
	selp.f32 	%f238, %f237, %f236, %p90;
	ld.shared.f32 	%f239, [_ZZN3cub18CUB_300001_SM_10006detail6reduce18DeviceReduceKernelINS2_10policy_hubIfjN4cuda3__47maximumIfEEE10Policy1000EN6thrust24THRUST_300001_SM_1000_NS10device_ptrIfEEjS8_f8AbsValueEEvT0_PT3_T1_NS0_13GridEvenShareISJ_EET2_T4_E12temp_storage+24];
	setp.lt.f32 	%p91, %f238, %f239;
	selp.f32 	%f240, %f239, %f238, %p91;
	ld.shared.f32 	%f241, [_ZZN3cub18CUB_300001_SM_10006detail6reduce18DeviceReduceKernelINS2_10policy_hubIfjN4cuda3__47maximumIfEEE10Policy1000EN6thrust24THRUST_300001_SM_1000_NS10device_ptrIfEEjS8_f8AbsValueEEvT0_PT3_T1_NS0_13GridEvenShareISJ_EET2_T4_E12temp_storage+28];
	setp.lt.f32 	%p92, %f240, %f241;
	selp.f32 	%f242, %f241, %f240, %p92;
	ld.shared.f32 	%f243, [_ZZN3cub18CUB_300001_SM_10006detail6reduce18DeviceReduceKernelINS2_10policy_hubIfjN4cuda3__47maximumIfEEE10Policy1000EN6thrust24THRUST_300001_SM_1000_NS10device_ptrIfEEjS8_f8AbsValueEEvT0_PT3_T1_NS0_13GridEvenShareISJ_EET2_T4_E12temp_storage+32];
	setp.lt.f32 	%p93, %f242, %f243;
	selp.f32 	%f244, %f243, %f242, %p93;
	ld.shared.f32 	%f245, [_ZZN3cub18CUB_300001_SM_10006detail6reduce18DeviceReduceKernelINS2_10policy_hubIfjN4cuda3__47maximumIfEEE10Policy1000EN6thrust24THRUST_300001_SM_1000_NS10device_ptrIfEEjS8_f8AbsValueEEvT0_PT3_T1_NS0_13GridEvenShareISJ_EET2_T4_E12temp_storage+36];
	setp.lt.f32 	%p94, %f244, %f245;
	selp.f32 	%f427, %f245, %f244, %p94;
$L__BB3_48:
	mov.u32 	%r256, %tid.x;
	setp.ne.s32 	%p181, %r256, 0;
	@%p181 bra 	$L__BB3_50;
	ld.param.u64 	%rd129, [_ZN3cub18CUB_300001_SM_10006detail6reduce18DeviceReduceKernelINS2_10policy_hubIfjN4cuda3__47maximumIfEEE10Policy1000EN6thrust24THRUST_300001_SM_1000_NS10device_ptrIfEEjS8_f8AbsValueEEvT0_PT3_T1_NS0_13GridEvenShareISJ_EET2_T4__param_1];
	cvta.to.global.u64 	%rd126, %rd129;
	mul.wide.u32 	%rd127, %r3, 4;
	add.s64 	%rd128, %rd126, %rd127;
	st.global.f32 	[%rd128], %f427;
$L__BB3_50:
	ret;

}
	// .globl	_ZN3cub18CUB_300001_SM_10006detail6reduce28DeviceReduceSingleTileKernelINS2_10policy_hubIfjN4cuda3__47maximumIfEEE10Policy1000EPfSB_iS8_ffNS5_3std3__410__identityEEEvT0_T1_T2_T3_T4_T6_
.visible .entry _ZN3cub18CUB_300001_SM_10006detail6reduce28DeviceReduceSingleTileKernelINS2_10policy_hubIfjN4cuda3__47maximumIfEEE10Policy1000EPfSB_iS8_ffNS5_3std3__410__identityEEEvT0_T1_T2_T3_T4_T6_(
	.param .u64 .ptr .align 1 _ZN3cub18CUB_300001_SM_10006detail6reduce28DeviceReduceSingleTileKernelINS2_10policy_hubIfjN4cuda3__47maximumIfEEE10Policy1000EPfSB_iS8_ffNS5_3std3__410__identityEEEvT0_T1_T2_T3_T4_T6__param_0,
	.param .u64 .ptr .align 1 _ZN3cub18CUB_300001_SM_10006detail6reduce28DeviceReduceSingleTileKernelINS2_10policy_hubIfjN4cuda3__47maximumIfEEE10Policy1000EPfSB_iS8_ffNS5_3std3__410__identityEEEvT0_T1_T2_T3_T4_T6__param_1,
	.param .u32 _ZN3cub18CUB_300001_SM_10006detail6reduce28DeviceReduceSingleTileKernelINS2_10policy_hubIfjN4cuda3__47maximumIfEEE10Policy1000EPfSB_iS8_ffNS5_3std3__410__identityEEEvT0_T1_T2_T3_T4_T6__param_2,
	.param .align 1 .b8 _ZN3cub18CUB_300001_SM_10006detail6reduce28DeviceReduceSingleTileKernelINS2_10policy_hubIfjN4cuda3__47maximumIfEEE10Policy1000EPfSB_iS8_ffNS5_3std3__410__identityEEEvT0_T1_T2_T3_T4_T6__param_3[1],
	.param .f32 _ZN3cub18CUB_300001_SM_10006detail6reduce28DeviceReduceSingleTileKernelINS2_10policy_hubIfjN4cuda3__47maximumIfEEE10Policy1000EPfSB_iS8_ffNS5_3std3__410__identityEEEvT0_T1_T2_T3_T4_T6__param_4,
	.param .align 1 .b8 _ZN3cub18CUB_300001_SM_10006detail6reduce28DeviceReduceSingleTileKernelINS2_10policy_hubIfjN4cuda3__47maximumIfEEE10Policy1000EPfSB_iS8_ffNS5_3std3__410__identityEEEvT0_T1_T2_T3_T4_T6__param_5[1]
)
.maxntid 256
.minnctapersm 1
{
	.reg .pred 	%p<252>;
	.reg .b32 	%r<407>;
	.reg .b32 	%f<445>;
	.reg .b64 	%rd<125>;
	// demoted variable
	.shared .align 4 .b8 _ZZN3cub18CUB_300001_SM_10006detail6reduce28DeviceReduceSingleTileKernelINS2_10policy_hubIfjN4cuda3__47maximumIfEEE10Policy1000EPfSB_iS8_ffNS5_3std3__410__identityEEEvT0_T1_T2_T3_T4_T6_E12temp_storage[44];
	ld.param.u64 	%rd16, [_ZN3cub18CUB_300001_SM_10006detail6reduce28DeviceReduceSingleTileKernelINS2_10policy_hubIfjN4cuda3__47maximumIfEEE10Policy1000EPfSB_iS8_ffNS5_3std3__410__identityEEEvT0_T1_T2_T3_T4_T6__param_0];
	ld.param.u64 	%rd17, [_ZN3cub18CUB_300001_SM_10006detail6reduce28DeviceReduceSingleTileKernelINS2_10policy_hubIfjN4cuda3__47maximumIfEEE10Policy1000EPfSB_iS8_ffNS5_3std3__410__identityEEEvT0_T1_T2_T3_T4_T6__param_1];
	ld.param.u32 	%r67, [_ZN3cub18CUB_300001_SM_10006detail6reduce28DeviceReduceSingleTileKernelINS2_10policy_hubIfjN4cuda3__47maximumIfEEE10Policy1000EPfSB_iS8_ffNS5_3std3__410__identityEEEvT0_T1_T2_T3_T4_T6__param_2];
	ld.param.f32 	%f58, [_ZN3cub18CUB_300001_SM_10006detail6reduce28DeviceReduceSingleTileKernelINS2_10policy_hubIfjN4cuda3__47maximumIfEEE10Policy1000EPfSB_iS8_ffNS5_3std3__410__identityEEEvT0_T1_T2_T3_T4_T6__param_4];
	cvta.to.global.u64 	%rd1, %rd17;
	setp.ne.s32 	%p1, %r67, 0;
	@%p1 bra 	$L__BB4_3;
	mov.u32 	%r380, %tid.x;
	setp.ne.s32 	%p251, %r380, 0;
	@%p251 bra 	$L__BB4_74;
	st.global.f32 	[%rd1], %f58;
	bra.uni 	$L__BB4_74;
$L__BB4_3:
	and.b64  	%rd18, %rd16, 15;
	setp.ne.s64 	%p2, %rd18, 0;
	@%p2 bra 	$L__BB4_38;
	setp.gt.s32 	%p126, %r67, 4095;
	@%p126 bra 	$L__BB4_22;
	mov.u32 	%r1, %tid.x;
	setp.ge.s32 	%p191, %r1, %r67;
	mov.f32 	%f423, 0f00000000;
	mov.u32 	%r384, %r1;
	@%p191 bra 	$L__BB4_7;
	mul.wide.u32 	%rd113, %r1, 4;
	add.s64 	%rd112, %rd16, %rd113;
	// begin inline asm
	ld.global.nc.u32 %r300, [%rd112];
	// end inline asm
	mov.b32 	%f423, %r300;
	add.s32 	%r384, %r1, 256;
$L__BB4_7:
	setp.ge.s32 	%p192, %r384, %r67;
	@%p192 bra 	$L__BB4_13;
	not.b32 	%r301, %r384;
	add.s32 	%r4, %r67, %r301;
	and.b32  	%r302, %r4, 768;
	setp.eq.s32 	%p193, %r302, 768;
	@%p193 bra 	$L__BB4_11;
	mul.wide.u32 	%rd114, %r384, 4;
	add.s64 	%rd121, %rd16, %rd114;
	shr.u32 	%r303, %r4, 8;
	add.s32 	%r304, %r303, 1;
	and.b32  	%r305, %r304, 3;
	neg.s32 	%r382, %r305;
$L__BB4_10:
	.pragma "nounroll";
	// begin inline asm
	ld.global.nc.u32 %r306, [%rd121];
	// end inline asm
	mov.b32 	%f336, %r306;
	setp.lt.f32 	%p194, %f423, %f336;
	selp.f32 	%f423, %f336, %f423, %p194;
	add.s32 	%r384, %r384, 256;
	add.s64 	%rd121, %rd121, 1024;
	add.s32 	%r382, %r382, 1;
	setp.ne.s32 	%p195, %r382, 0;
	@%p195 bra 	$L__BB4_10;
$L__BB4_11:
	setp.lt.u32 	%p196, %r4, 768;
	@%p196 bra 	$L__BB4_13;
$L__BB4_12:
	mul.wide.s32 	%rd120, %r384, 4;
	add.s64 	%rd116, %rd16, %rd120;
	// begin inline asm
	ld.global.nc.u32 %r307, [%rd116];
	// end inline asm
	mov.b32 	%f337, %r307;
	setp.lt.f32 	%p197, %f423, %f337;
	selp.f32 	%f338, %f337, %f423, %p197;
	add.s64 	%rd117, %rd116, 1024;
	// begin inline asm
	ld.global.nc.u32 %r308, [%rd117];
	// end inline asm
	mov.b32 	%f339, %r308;
	setp.lt.f32 	%p198, %f338, %f339;
	selp.f32 	%f340, %f339, %f338, %p198;
	add.s64 	%rd118, %rd116, 2048;
	// begin inline asm
	ld.global.nc.u32 %r309, [%rd118];
	// end inline asm
	mov.b32 	%f341, %r309;
	setp.lt.f32 	%p199, %f340, %f341;
	selp.f32 	%f342, %f341, %f340, %p199;
	add.s64 	%rd119, %rd116, 3072;
	// begin inline asm
	ld.global.nc.u32 %r310, [%rd119];
	// end inline asm
	mov.b32 	%f343, %r310;
	setp.lt.f32 	%p200, %f342, %f343;
	selp.f32 	%f423, %f343, %f342, %p200;
	add.s32 	%r384, %r384, 1024;
	setp.lt.s32 	%p201, %r384, %r67;
	@%p201 bra 	$L__BB4_12;
$L__BB4_13:
	setp.lt.s32 	%p202, %r67, 256;
	@%p202 bra 	$L__BB4_18;
	// begin inline asm
	mov.u32 %r349, %laneid;
	// end inline asm
	mov.b32 	%r351, %f423;
	mov.b32 	%r352, 1;
	mov.b32 	%r373, 31;
	mov.b32 	%r374, -1;
	// begin inline asm
	shfl.sync.down.b32 %r350, %r351, %r352, %r373, %r374;
	// end inline asm
	mov.b32 	%f391, %r350;
	setp.gt.s32 	%p230, %r349, 30;
	setp.lt.f32 	%p231, %f423, %f391;
	selp.f32 	%f392, %f391, %f423, %p231;
	selp.f32 	%f393, %f423, %f392, %p230;
	mov.b32 	%r356, %f393;
	mov.b32 	%r357, 2;
	// begin inline asm
	shfl.sync.down.b32 %r355, %r356, %r357, %r373, %r374;
	// end inline asm
	mov.b32 	%f394, %r355;
	setp.gt.s32 	%p232, %r349, 29;
	setp.lt.f32 	%p233, %f393, %f394;
	selp.f32 	%f395, %f394, %f393, %p233;
	selp.f32 	%f396, %f393, %f395, %p232;
	mov.b32 	%r361, %f396;
	mov.b32 	%r362, 4;
	// begin inline asm
	shfl.sync.down.b32 %r360, %r361, %r362, %r373, %r374;
	// end inline asm
	mov.b32 	%f397, %r360;
	setp.gt.s32 	%p234, %r349, 27;
	setp.lt.f32 	%p235, %f396, %f397;
	selp.f32 	%f398, %f397, %f396, %p235;
	selp.f32 	%f399, %f396, %f398, %p234;
	mov.b32 	%r366, %f399;
	mov.b32 	%r367, 8;
	// begin inline asm
	shfl.sync.down.b32 %r365, %r366, %r367, %r373, %r374;
	// end inline asm
	mov.b32 	%f400, %r365;
	setp.gt.s32 	%p236, %r349, 23;
	setp.lt.f32 	%p237, %f399, %f400;
	selp.f32 	%f401, %f400, %f399, %p237;
	selp.f32 	%f402, %f399, %f401, %p236;
	mov.b32 	%r371, %f402;
	mov.b32 	%r372, 16;
	// begin inline asm
	shfl.sync.down.b32 %r370, %r371, %r372, %r373, %r374;
	// end inline asm
	mov.b32 	%f403, %r370;
	setp.gt.s32 	%p238, %r349, 15;
	setp.lt.f32 	%p239, %f402, %f403;
	selp.f32 	%f10, %f403, %f402, %p239;
	selp.f32 	%f444, %f402, %f10, %p238;
	setp.ne.s32 	%p240, %r349, 0;
	@%p240 bra 	$L__BB4_16;
	shr.u32 	%r375, %r1, 3;
	and.b32  	%r376, %r375, 124;
	mov.u32 	%r377, _ZZN3cub18CUB_300001_SM_10006detail6reduce28DeviceReduceSingleTileKernelINS2_10policy_hubIfjN4cuda3__47maximumIfEEE10Policy1000EPfSB_iS8_ffNS5_3std3__410__identityEEEvT0_T1_T2_T3_T4_T6_E12temp_storage;
	add.s32 	%r378, %r377, %r376;
	st.shared.f32 	[%r378+8], %f10;
$L__BB4_16:
	bar.sync 	0;
	setp.ne.s32 	%p241, %r1, 0;
	@%p241 bra 	$L__BB4_72;
	ld.shared.f32 	%f404, [_ZZN3cub18CUB_300001_SM_10006detail6reduce28DeviceReduceSingleTileKernelINS2_10policy_hubIfjN4cuda3__47maximumIfEEE10Policy1000EPfSB_iS8_ffNS5_3std3__410__identityEEEvT0_T1_T2_T3_T4_T6_E12temp_storage+12];
	setp.lt.f32 	%p242, %f444, %f404;
	selp.f32 	%f405, %f404, %f444, %p242;
	ld.shared.f32 	%f406, [_ZZN3cub18CUB_300001_SM_10006detail6reduce28DeviceReduceSingleTileKernelINS2_10policy_hubIfjN4cuda3__47maximumIfEEE10Policy1000EPfSB_iS8_ffNS5_3std3__410__identityEEEvT0_T1_T2_T3_T4_T6_E12temp_storage+16];
	setp.lt.f32 	%p243, %f405, %f406;
	selp.f32 	%f407, %f406, %f405, %p243;
	ld.shared.f32 	%f408, [_ZZN3cub18CUB_300001_SM_10006detail6reduce28DeviceReduceSingleTileKernelINS2_10policy_hubIfjN4cuda3__47maximumIfEEE10Policy1000EPfSB_iS8_ffNS5_3std3__410__identityEEEvT0_T1_T2_T3_T4_T6_E12temp_storage+20];
	setp.lt.f32 	%p244, %f407, %f408;
	selp.f32 	%f409, %f408, %f407, %p244;
	ld.shared.f32 	%f410, [_ZZN3cub18CUB_300001_SM_10006detail6reduce28DeviceReduceSingleTileKernelINS2_10policy_hubIfjN4cuda3__47maximumIfEEE10Policy1000EPfSB_iS8_ffNS5_3std3__410__identityEEEvT0_T1_T2_T3_T4_T6_E12temp_storage+24];
	setp.lt.f32 	%p245, %f409, %f410;
	selp.f32 	%f411, %f410, %f409, %p245;
	ld.shared.f32 	%f412, [_ZZN3cub18CUB_300001_SM_10006detail6reduce28DeviceReduceSingleTileKernelINS2_10policy_hubIfjN4cuda3__47maximumIfEEE10Policy1000EPfSB_iS8_ffNS5_3std3__410__identityEEEvT0_T1_T2_T3_T4_T6_E12temp_storage+28];
	setp.lt.f32 	%p246, %f411, %f412;
	selp.f32 	%f413, %f412, %f411, %p246;
	ld.shared.f32 	%f414, [_ZZN3cub18CUB_300001_SM_10006detail6reduce28DeviceReduceSingleTileKernelINS2_10policy_hubIfjN4cuda3__47maximumIfEEE10Policy1000EPfSB_iS8_ffNS5_3std3__410__identityEEEvT0_T1_T2_T3_T4_T6_E12temp_storage+32];
	setp.lt.f32 	%p247, %f413, %f414;
	selp.f32 	%f415, %f414, %f413, %p247;
	ld.shared.f32 	%f416, [_ZZN3cub18CUB_300001_SM_10006detail6reduce28DeviceReduceSingleTileKernelINS2_10policy_hubIfjN4cuda3__47maximumIfEEE10Policy1000EPfSB_iS8_ffNS5_3std3__410__identityEEEvT0_T1_T2_T3_T4_T6_E12temp_storage+36];
	setp.lt.f32 	%p248, %f415, %f416;
	selp.f32 	%f444, %f416, %f415, %p248;
	bra.uni 	$L__BB4_72;
$L__BB4_18:
	// begin inline asm
	mov.u32 %r311, %laneid;
	// end inline asm
	and.b32  	%r337, %r1, 992;
	add.s32 	%r338, %r337, 32;
	setp.gt.s32 	%p203, %r338, %r67;
	not.b32 	%r339, %r337;
	add.s32 	%r340, %r67, %r339;
	selp.b32 	%r335, %r340, 31, %p203;
	mov.b32 	%r313, %f423;
	mov.b32 	%r314, 1;
	mov.b32 	%r336, -1;
	// begin inline asm
	shfl.sync.down.b32 %r312, %r313, %r314, %r335, %r336;
	// end inline asm
	mov.b32 	%f344, %r312;
	setp.lt.s32 	%p204, %r311, %r335;
	setp.lt.f32 	%p205, %f423, %f344;
	selp.f32 	%f345, %f344, %f423, %p205;
	selp.f32 	%f346, %f345, %f423, %p204;
	mov.b32 	%r318, %f346;
	mov.b32 	%r319, 2;
	// begin inline asm
	shfl.sync.down.b32 %r317, %r318, %r319, %r335, %r336;
	// end inline asm
	mov.b32 	%f347, %r317;
	add.s32 	%r341, %r311, 2;
	setp.gt.s32 	%p206, %r341, %r335;
	setp.lt.f32 	%p207, %f346, %f347;
	selp.f32 	%f348, %f347, %f346, %p207;
	selp.f32 	%f349, %f346, %f348, %p206;
	mov.b32 	%r323, %f349;
	mov.b32 	%r324, 4;
	// begin inline asm
	shfl.sync.down.b32 %r322, %r323, %r324, %r335, %r336;
	// end inline asm
	mov.b32 	%f350, %r322;
	add.s32 	%r342, %r311, 4;
	setp.gt.s32 	%p208, %r342, %r335;
	setp.lt.f32 	%p209, %f349, %f350;
	selp.f32 	%f351, %f350, %f349, %p209;
	selp.f32 	%f352, %f349, %f351, %p208;
	mov.b32 	%r328, %f352;
	mov.b32 	%r329, 8;
	// begin inline asm
	shfl.sync.down.b32 %r327, %r328, %r329, %r335, %r336;
	// end inline asm
	mov.b32 	%f353, %r327;
	add.s32 	%r343, %r311, 8;
	setp.gt.s32 	%p210, %r343, %r335;
	setp.lt.f32 	%p211, %f352, %f353;
	selp.f32 	%f354, %f353, %f352, %p211;
	selp.f32 	%f355, %f352, %f354, %p210;
	mov.b32 	%r333, %f355;
	mov.b32 	%r334, 16;
	// begin inline asm
	shfl.sync.down.b32 %r332, %r333, %r334, %r335, %r336;
	// end inline asm
	mov.b32 	%f356, %r332;
	add.s32 	%r344, %r311, 16;
	setp.gt.s32 	%p212, %r344, %r335;
	setp.lt.f32 	%p213, %f355, %f356;
	selp.f32 	%f357, %f356, %f355, %p213;
	selp.f32 	%f444, %f355, %f357, %p212;
	setp.ne.s32 	%p214, %r311, 0;
	@%p214 bra 	$L__BB4_20;
	shr.u32 	%r345, %r1, 3;
	and.b32  	%r346, %r345, 124;
	mov.u32 	%r347, _ZZN3cub18CUB_300001_SM_10006detail6reduce28DeviceReduceSingleTileKernelINS2_10policy_hubIfjN4cuda3__47maximumIfEEE10Policy1000EPfSB_iS8_ffNS5_3std3__410__identityEEEvT0_T1_T2_T3_T4_T6_E12temp_storage;
	add.s32 	%r348, %r347, %r346;
	st.shared.f32 	[%r348+8], %f444;
$L__BB4_20:
	bar.sync 	0;
	setp.ne.s32 	%p215, %r1, 0;
	@%p215 bra 	$L__BB4_72;
	setp.gt.s32 	%p216, %r67, 32;
	ld.shared.f32 	%f358, [_ZZN3cub18CUB_300001_SM_10006detail6reduce28DeviceReduceSingleTileKernelINS2_10policy_hubIfjN4cuda3__47maximumIfEEE10Policy1000EPfSB_iS8_ffNS5_3std3__410__identityEEEvT0_T1_T2_T3_T4_T6_E12temp_storage+12];
	setp.lt.f32 	%p217, %f444, %f358;
	selp.f32 	%f360, %f358, %f444, %p217;
	selp.f32 	%f361, %f360, %f444, %p216;
	setp.gt.s32 	%p218, %r67, 64;
	ld.shared.f32 	%f363, [_ZZN3cub18CUB_300001_SM_10006detail6reduce28DeviceReduceSingleTileKernelINS2_10policy_hubIfjN4cuda3__47maximumIfEEE10Policy1000EPfSB_iS8_ffNS5_3std3__410__identityEEEvT0_T1_T2_T3_T4_T6_E12temp_storage+16];
	setp.lt.f32 	%p219, %f361, %f363;
	selp.f32 	%f365, %f363, %f361, %p219;
	selp.f32 	%f366, %f365, %f361, %p218;
	setp.gt.s32 	%p220, %r67, 96;
	ld.shared.f32 	%f368, [_ZZN3cub18CUB_300001_SM_10006detail6reduce28DeviceReduceSingleTileKernelINS2_10policy_hubIfjN4cuda3__47maximumIfEEE10Policy1000EPfSB_iS8_ffNS5_3std3__410__identityEEEvT0_T1_T2_T3_T4_T6_E12temp_storage+20];
	setp.lt.f32 	%p221, %f366, %f368;
	selp.f32 	%f370, %f368, %f366, %p221;
	selp.f32 	%f371, %f370, %f366, %p220;
	setp.gt.s32 	%p222, %r67, 128;
	ld.shared.f32 	%f373, [_ZZN3cub18CUB_300001_SM_10006detail6reduce28DeviceReduceSingleTileKernelINS2_10policy_hubIfjN4cuda3__47maximumIfEEE10Policy1000EPfSB_iS8_ffNS5_3std3__410__identityEEEvT0_T1_T2_T3_T4_T6_E12temp_storage+24];
	setp.lt.f32 	%p223, %f371, %f373;
	selp.f32 	%f375, %f373, %f371, %p223;
	selp.f32 	%f376, %f375, %f371, %p222;
	setp.gt.s32 	%p224, %r67, 160;
	ld.shared.f32 	%f378, [_ZZN3cub18CUB_300001_SM_10006detail6reduce28DeviceReduceSingleTileKernelINS2_10policy_hubIfjN4cuda3__47maximumIfEEE10Policy1000EPfSB_iS8_ffNS5_3std3__410__identityEEEvT0_T1_T2_T3_T4_T6_E12temp_storage+28];
	setp.lt.f32 	%p225, %f376, %f378;
	selp.f32 	%f380, %f378, %f376, %p225;
	selp.f32 	%f381, %f380, %f376, %p224;
	setp.gt.s32 	%p226, %r67, 192;
	ld.shared.f32 	%f383, [_ZZN3cub18CUB_300001_SM_10006detail6reduce28DeviceReduceSingleTileKernelINS2_10policy_hubIfjN4cuda3__47maximumIfEEE10Policy1000EPfSB_iS8_ffNS5_3std3__410__identityEEEvT0_T1_T2_T3_T4_T6_E12temp_storage+32];
	setp.lt.f32 	%p227, %f381, %f383;
	selp.f32 	%f385, %f383, %f381, %p227;
	selp.f32 	%f386, %f385, %f381, %p226;
	setp.gt.s32 	%p228, %r67, 224;
	ld.shared.f32 	%f388, [_ZZN3cub18CUB_300001_SM_10006detail6reduce28DeviceReduceSingleTileKernelINS2_10policy_hubIfjN4cuda3__47maximumIfEEE10Policy1000EPfSB_iS8_ffNS5_3std3__410__identityEEEvT0_T1_T2_T3_T4_T6_E12temp_storage+36];
	setp.lt.f32 	%p229, %f386, %f388;
	selp.f32 	%f390, %f388, %f386, %p229;
	selp.f32 	%f444, %f390, %f386, %p228;
	bra.uni 	$L__BB4_72;
$L__BB4_22:
	mov.u32 	%r13, %tid.x;
	shl.b32 	%r224, %r13, 2;
	mul.wide.u32 	%rd86, %r224, 4;
	add.s64 	%rd76, %rd16, %rd86;
	// begin inline asm
	ld.global.nc.v2.u64 {%rd74, %rd75}, [%rd76];
	// end inline asm
	mov.b64 	{%r225, %r226}, %rd75;
	mov.b64 	{%r227, %r228}, %rd74;
	mov.b32 	%f238, %r228;
	mov.b32 	%f239, %r227;
	mov.b32 	%f240, %r226;
	mov.b32 	%f241, %r225;
	add.s64 	%rd79, %rd76, 4096;
	// begin inline asm
	ld.global.nc.v2.u64 {%rd77, %rd78}, [%rd79];
	// end inline asm
	mov.b64 	{%r229, %r230}, %rd78;
	mov.b64 	{%r231, %r232}, %rd77;
	mov.b32 	%f242, %r232;
	mov.b32 	%f243, %r231;
	mov.b32 	%f244, %r230;
	mov.b32 	%f245, %r229;
	add.s64 	%rd82, %rd76, 8192;
	// begin inline asm
	ld.global.nc.v2.u64 {%rd80, %rd81}, [%rd82];
	// end inline asm
	mov.b64 	{%r233, %r234}, %rd81;
	mov.b64 	{%r235, %r236}, %rd80;
	mov.b32 	%f246, %r236;
	mov.b32 	%f247, %r235;
	mov.b32 	%f248, %r234;
	mov.b32 	%f249, %r233;
	add.s64 	%rd85, %rd76, 12288;
	// begin inline asm
	ld.global.nc.v2.u64 {%rd83, %rd84}, [%rd85];
	// end inline asm
	mov.b64 	{%r237, %r238}, %rd84;
	mov.b64 	{%r239, %r240}, %rd83;
	mov.b32 	%f250, %r240;
	mov.b32 	%f251, %r239;
	mov.b32 	%f252, %r238;
	mov.b32 	%f253, %r237;
	setp.lt.f32 	%p127, %f239, %f238;
	selp.f32 	%f254, %f238, %f239, %p127;
	setp.lt.f32 	%p128, %f241, %f240;
	selp.f32 	%f255, %f240, %f241, %p128;
	setp.lt.f32 	%p129, %f243, %f242;
	selp.f32 	%f256, %f242, %f243, %p129;
	setp.lt.f32 	%p130, %f245, %f244;
	selp.f32 	%f257, %f244, %f245, %p130;
	setp.lt.f32 	%p131, %f247, %f246;
	selp.f32 	%f258, %f246, %f247, %p131;
	setp.lt.f32 	%p132, %f249, %f248;
	selp.f32 	%f259, %f248, %f249, %p132;
	setp.lt.f32 	%p133, %f251, %f250;
	selp.f32 	%f260, %f250, %f251, %p133;
	setp.lt.f32 	%p134, %f253, %f252;
	selp.f32 	%f261, %f252, %f253, %p134;
	setp.lt.f32 	%p135, %f254, %f255;
	selp.f32 	%f262, %f255, %f254, %p135;
	setp.lt.f32 	%p136, %f256, %f257;
	selp.f32 	%f263, %f257, %f256, %p136;
	setp.lt.f32 	%p137, %f258, %f259;
	selp.f32 	%f264, %f259, %f258, %p137;
	setp.lt.f32 	%p138, %f260, %f261;
	selp.f32 	%f265, %f261, %f260, %p138;
	setp.lt.f32 	%p139, %f262, %f263;
	selp.f32 	%f266, %f263, %f262, %p139;
	setp.lt.f32 	%p140, %f264, %f265;
	selp.f32 	%f267, %f265, %f264, %p140;
	setp.lt.f32 	%p141, %f266, %f267;
	selp.f32 	%f430, %f267, %f266, %p141;
	setp.lt.u32 	%p142, %r67, 8192;
	mov.b32 	%r387, 4096;
	@%p142 bra 	$L__BB4_26;
	add.s32 	%r14, %r67, -4096;
	mov.b32 	%r387, 4096;
$L__BB4_24:
	mul.wide.s32 	%rd99, %r387, 4;
	add.s64 	%rd89, %rd76, %rd99;
	// begin inline asm
	ld.global.nc.v2.u64 {%rd87, %rd88}, [%rd89];
	// end inline asm
	mov.b64 	{%r242, %r243}, %rd88;
	mov.b64 	{%r244, %r245}, %rd87;
	mov.b32 	%f268, %r245;
	mov.b32 	%f269, %r244;
	mov.b32 	%f270, %r243;
	mov.b32 	%f271, %r242;
	add.s64 	%rd92, %rd89, 4096;
	// begin inline asm
	ld.global.nc.v2.u64 {%rd90, %rd91}, [%rd92];
	// end inline asm
	mov.b64 	{%r246, %r247}, %rd91;
	mov.b64 	{%r248, %r249}, %rd90;
	mov.b32 	%f272, %r249;
	mov.b32 	%f273, %r248;
	mov.b32 	%f274, %r247;
	mov.b32 	%f275, %r246;
	add.s64 	%rd95, %rd89, 8192;
	// begin inline asm
	ld.global.nc.v2.u64 {%rd93, %rd94}, [%rd95];
	// end inline asm
	mov.b64 	{%r250, %r251}, %rd94;
	mov.b64 	{%r252, %r253}, %rd93;
	mov.b32 	%f276, %r253;
	mov.b32 	%f277, %r252;
	mov.b32 	%f278, %r251;
	mov.b32 	%f279, %r250;
	add.s64 	%rd98, %rd89, 12288;
	// begin inline asm
	ld.global.nc.v2.u64 {%rd96, %rd97}, [%rd98];
	// end inline asm
	mov.b64 	{%r254, %r255}, %rd97;
	mov.b64 	{%r256, %r257}, %rd96;
	mov.b32 	%f280, %r257;
	mov.b32 	%f281, %r256;
	mov.b32 	%f282, %r255;
	mov.b32 	%f283, %r254;
	setp.lt.f32 	%p143, %f430, %f269;
	selp.f32 	%f284, %f269, %f430, %p143;
	setp.lt.f32 	%p144, %f268, %f271;
	selp.f32 	%f285, %f271, %f268, %p144;
	setp.lt.f32 	%p145, %f270, %f273;
	selp.f32 	%f286, %f273, %f270, %p145;
	setp.lt.f32 	%p146, %f272, %f275;
	selp.f32 	%f287, %f275, %f272, %p146;
	setp.lt.f32 	%p147, %f274, %f277;
	selp.f32 	%f288, %f277, %f274, %p147;
	setp.lt.f32 	%p148, %f276, %f279;
	selp.f32 	%f289, %f279, %f276, %p148;
	setp.lt.f32 	%p149, %f278, %f281;
	selp.f32 	%f290, %f281, %f278, %p149;
	setp.lt.f32 	%p150, %f280, %f283;
	selp.f32 	%f291, %f283, %f280, %p150;
	setp.lt.f32 	%p151, %f284, %f285;
	selp.f32 	%f292, %f285, %f284, %p151;
	setp.lt.f32 	%p152, %f286, %f287;
	selp.f32 	%f293, %f287, %f286, %p152;
	setp.lt.f32 	%p153, %f288, %f289;
	selp.f32 	%f294, %f289, %f288, %p153;
	setp.lt.f32 	%p154, %f290, %f291;
	selp.f32 	%f295, %f291, %f290, %p154;
	setp.lt.f32 	%p155, %f292, %f293;
	selp.f32 	%f296, %f293, %f292, %p155;
	setp.lt.f32 	%p156, %f294, %f295;
	selp.f32 	%f297, %f295, %f294, %p156;
	setp.lt.f32 	%p157, %f296, %f297;
	selp.f32 	%f298, %f297, %f296, %p157;
	setp.lt.f32 	%p158, %f298, %f282;
	selp.f32 	%f430, %f282, %f298, %p158;
	sub.s32 	%r258, %r67, %r387;
	setp.lt.s32 	%p159, %r258, 4096;
	@%p159 bra 	$L__BB4_34;
	add.s32 	%r387, %r387, 4096;
	setp.le.s32 	%p160, %r387, %r14;
	@%p160 bra 	$L__BB4_24;
$L__BB4_26:
	setp.le.s32 	%p161, %r67, %r387;
	@%p161 bra 	$L__BB4_34;
	sub.s32 	%r18, %r67, %r387;
	setp.ge.s32 	%p162, %r13, %r18;
	@%p162 bra 	$L__BB4_34;
	not.b32 	%r259, %r13;
	add.s32 	%r260, %r67, %r259;
	sub.s32 	%r19, %r260, %r387;
	and.b32  	%r261, %r19, 768;
	setp.eq.s32 	%p163, %r261, 768;
	mov.u32 	%r391, %r13;
	@%p163 bra 	$L__BB4_31;
	add.s32 	%r389, %r13, %r387;
	shr.u32 	%r262, %r19, 8;
	add.s32 	%r263, %r262, 1;
	and.b32  	%r264, %r263, 3;
	neg.s32 	%r388, %r264;
	mov.u32 	%r391, %r13;
$L__BB4_30:
	.pragma "nounroll";
	mul.wide.u32 	%rd101, %r389, 4;
	add.s64 	%rd100, %rd16, %rd101;
	// begin inline asm
	ld.global.nc.u32 %r265, [%rd100];
	// end inline asm
	mov.b32 	%f300, %r265;
	setp.lt.f32 	%p164, %f430, %f300;
	selp.f32 	%f430, %f300, %f430, %p164;
	add.s32 	%r391, %r391, 256;
	add.s32 	%r389, %r389, 256;
	add.s32 	%r388, %r388, 1;
	setp.ne.s32 	%p165, %r388, 0;
	@%p165 bra 	$L__BB4_30;
$L__BB4_31:
	setp.lt.u32 	%p166, %r19, 768;
	@%p166 bra 	$L__BB4_34;
	cvt.u64.u32 	%rd102, %r391;
	cvt.u64.u32 	%rd103, %r387;
	add.s64 	%rd104, %rd102, %rd103;
	shl.b64 	%rd105, %rd104, 2;
	add.s64 	%rd106, %rd105, %rd16;
	add.s64 	%rd122, %rd106, 2048;
	add.s32 	%r392, %r391, %r387;
$L__BB4_33:
	mul.wide.u32 	%rd111, %r392, 4;
	add.s64 	%rd107, %rd16, %rd111;
	// begin inline asm
	ld.global.nc.u32 %r266, [%rd107];
	// end inline asm
	mov.b32 	%f301, %r266;
	setp.lt.f32 	%p167, %f430, %f301;
	selp.f32 	%f302, %f301, %f430, %p167;
	add.s64 	%rd108, %rd122, -1024;
	// begin inline asm
	ld.global.nc.u32 %r267, [%rd108];
	// end inline asm
	mov.b32 	%f303, %r267;
	setp.lt.f32 	%p168, %f302, %f303;
	selp.f32 	%f304, %f303, %f302, %p168;
	// begin inline asm
	ld.global.nc.u32 %r268, [%rd122];
	// end inline asm
	mov.b32 	%f305, %r268;
	setp.lt.f32 	%p169, %f304, %f305;
	selp.f32 	%f306, %f305, %f304, %p169;
	add.s64 	%rd110, %rd122, 1024;
	// begin inline asm
	ld.global.nc.u32 %r269, [%rd110];
	// end inline asm
	mov.b32 	%f307, %r269;
	setp.lt.f32 	%p170, %f306, %f307;
	selp.f32 	%f430, %f307, %f306, %p170;
	add.s32 	%r391, %r391, 1024;
	add.s64 	%rd122, %rd122, 4096;
	add.s32 	%r392, %r392, 1024;
	setp.lt.s32 	%p171, %r391, %r18;
	@%p171 bra 	$L__BB4_33;
$L__BB4_34:
	// begin inline asm
	mov.u32 %r270, %laneid;
	// end inline asm
	mov.b32 	%r272, %f430;
	mov.b32 	%r273, 1;
	mov.b32 	%r294, 31;
	mov.b32 	%r295, -1;
	// begin inline asm
	shfl.sync.down.b32 %r271, %r272, %r273, %r294, %r295;
	// end inline asm
	mov.b32 	%f308, %r271;
	setp.gt.s32 	%p172, %r270, 30;
	setp.lt.f32 	%p173, %f430, %f308;
	selp.f32 	%f309, %f308, %f430, %p173;
	selp.f32 	%f310, %f430, %f309, %p172;
	mov.b32 	%r277, %f310;
	mov.b32 	%r278, 2;
	// begin inline asm
	shfl.sync.down.b32 %r276, %r277, %r278, %r294, %r295;
	// end inline asm
	mov.b32 	%f311, %r276;
	setp.gt.s32 	%p174, %r270, 29;
	setp.lt.f32 	%p175, %f310, %f311;
	selp.f32 	%f312, %f311, %f310, %p175;
	selp.f32 	%f313, %f310, %f312, %p174;
	mov.b32 	%r282, %f313;
	mov.b32 	%r283, 4;
	// begin inline asm
	shfl.sync.down.b32 %r281, %r282, %r283, %r294, %r295;
	// end inline asm
	mov.b32 	%f314, %r281;
	setp.gt.s32 	%p176, %r270, 27;
	setp.lt.f32 	%p177, %f313, %f314;
	selp.f32 	%f315, %f314, %f313, %p177;
	selp.f32 	%f316, %f313, %f315, %p176;
	mov.b32 	%r287, %f316;
	mov.b32 	%r288, 8;
	// begin inline asm
	shfl.sync.down.b32 %r286, %r287, %r288, %r294, %r295;
	// end inline asm
	mov.b32 	%f317, %r286;
	setp.gt.s32 	%p178, %r270, 23;
	setp.lt.f32 	%p179, %f316, %f317;
	selp.f32 	%f318, %f317, %f316, %p179;
	selp.f32 	%f319, %f316, %f318, %p178;
	mov.b32 	%r292, %f319;
	mov.b32 	%r293, 16;
	// begin inline asm
	shfl.sync.down.b32 %r291, %r292, %r293, %r294, %r295;
	// end inline asm
	mov.b32 	%f320, %r291;
	setp.gt.s32 	%p180, %r270, 15;
	setp.lt.f32 	%p181, %f319, %f320;
	selp.f32 	%f26, %f320, %f319, %p181;
	selp.f32 	%f444, %f319, %f26, %p180;
	setp.ne.s32 	%p182, %r270, 0;
	@%p182 bra 	$L__BB4_36;
	shr.u32 	%r296, %r13, 3;
	and.b32  	%r297, %r296, 124;
	mov.u32 	%r298, _ZZN3cub18CUB_300001_SM_10006detail6reduce28DeviceReduceSingleTileKernelINS2_10policy_hubIfjN4cuda3__47maximumIfEEE10Policy1000EPfSB_iS8_ffNS5_3std3__410__identityEEEvT0_T1_T2_T3_T4_T6_E12temp_storage;
	add.s32 	%r299, %r298, %r297;
	st.shared.f32 	[%r299+8], %f26;
$L__BB4_36:
	bar.sync 	0;
	setp.ne.s32 	%p183, %r13, 0;
	@%p183 bra 	$L__BB4_72;
	ld.shared.f32 	%f321, [_ZZN3cub18CUB_300001_SM_10006detail6reduce28DeviceReduceSingleTileKernelINS2_10policy_hubIfjN4cuda3__47maximumIfEEE10Policy1000EPfSB_iS8_ffNS5_3std3__410__identityEEEvT0_T1_T2_T3_T4_T6_E12temp_storage+12];
	setp.lt.f32 	%p184, %f444, %f321;
	selp.f32 	%f322, %f321, %f444, %p184;
	ld.shared.f32 	%f323, [_ZZN3cub18CUB_300001_SM_10006detail6reduce28DeviceReduceSingleTileKernelINS2_10policy_hubIfjN4cuda3__47maximumIfEEE10Policy1000EPfSB_iS8_ffNS5_3std3__410__identityEEEvT0_T1_T2_T3_T4_T6_E12temp_storage+16];
	setp.lt.f32 	%p185, %f322, %f323;
	selp.f32 	%f324, %f323, %f322, %p185;
	ld.shared.f32 	%f325, [_ZZN3cub18CUB_300001_SM_10006detail6reduce28DeviceReduceSingleTileKernelINS2_10policy_hubIfjN4cuda3__47maximumIfEEE10Policy1000EPfSB_iS8_ffNS5_3std3__410__identityEEEvT0_T1_T2_T3_T4_T6_E12temp_storage+20];
	setp.lt.f32 	%p186, %f324, %f325;
	selp.f32 	%f326, %f325, %f324, %p186;
	ld.shared.f32 	%f327, [_ZZN3cub18CUB_300001_SM_10006detail6reduce28DeviceReduceSingleTileKernelINS2_10policy_hubIfjN4cuda3__47maximumIfEEE10Policy1000EPfSB_iS8_ffNS5_3std3__410__identityEEEvT0_T1_T2_T3_T4_T6_E12temp_storage+24];
	setp.lt.f32 	%p187, %f326, %f327;
	selp.f32 	%f328, %f327, %f326, %p187;
	ld.shared.f32 	%f329, [_ZZN3cub18CUB_300001_SM_10006detail6reduce28DeviceReduceSingleTileKernelINS2_10policy_hubIfjN4cuda3__47maximumIfEEE10Policy1000EPfSB_iS8_ffNS5_3std3__410__identityEEEvT0_T1_T2_T3_T4_T6_E12temp_storage+28];
	setp.lt.f32 	%p188, %f328, %f329;
	selp.f32 	%f330, %f329, %f328, %p188;
	ld.shared.f32 	%f331, [_ZZN3cub18CUB_300001_SM_10006detail6reduce28DeviceReduceSingleTileKernelINS2_10policy_hubIfjN4cuda3__47maximumIfEEE10Policy1000EPfSB_iS8_ffNS5_3std3__410__identityEEEvT0_T1_T2_T3_T4_T6_E12temp_storage+32];
	setp.lt.f32 	%p189, %f330, %f331;
	selp.f32 	%f332, %f331, %f330, %p189;
	ld.shared.f32 	%f333, [_ZZN3cub18CUB_300001_SM_10006detail6reduce28DeviceReduceSingleTileKernelINS2_10policy_hubIfjN4cuda3__47maximumIfEEE10Policy1000EPfSB_iS8_ffNS5_3std3__410__identityEEEvT0_T1_T2_T3_T4_T6_E12temp_storage+36];
	setp.lt.f32 	%p190, %f332, %f333;
	selp.f32 	%f444, %f333, %f332, %p190;
	bra.uni 	$L__BB4_72;
$L__BB4_38:
	setp.gt.s32 	%p3, %r67, 4095;
	@%p3 bra 	$L__BB4_56;
	mov.u32 	%r34, %tid.x;
	setp.ge.s32 	%p68, %r34, %r67;
	mov.f32 	%f436, 0f00000000;
	mov.u32 	%r397, %r34;
	@%p68 bra 	$L__BB4_41;
	mul.wide.u32 	%rd66, %r34, 4;
	add.s64 	%rd65, %rd16, %rd66;
	// begin inline asm
	ld.global.nc.u32 %r144, [%rd65];
	// end inline asm
	mov.b32 	%f436, %r144;
	add.s32 	%r397, %r34, 256;
$L__BB4_41:
	setp.ge.s32 	%p69, %r397, %r67;
	@%p69 bra 	$L__BB4_47;
	not.b32 	%r145, %r397;
	add.s32 	%r37, %r67, %r145;
	and.b32  	%r146, %r37, 768;
	setp.eq.s32 	%p70, %r146, 768;
	@%p70 bra 	$L__BB4_45;
	mul.wide.u32 	%rd67, %r397, 4;
	add.s64 	%rd123, %rd16, %rd67;
	shr.u32 	%r147, %r37, 8;
	add.s32 	%r148, %r147, 1;
	and.b32  	%r149, %r148, 3;
	neg.s32 	%r395, %r149;
$L__BB4_44:
	.pragma "nounroll";
	// begin inline asm
	ld.global.nc.u32 %r150, [%rd123];
	// end inline asm
	mov.b32 	%f157, %r150;
	setp.lt.f32 	%p71, %f436, %f157;
	selp.f32 	%f436, %f157, %f436, %p71;
	add.s32 	%r397, %r397, 256;
	add.s64 	%rd123, %rd123, 1024;
	add.s32 	%r395, %r395, 1;
	setp.ne.s32 	%p72, %r395, 0;
	@%p72 bra 	$L__BB4_44;
$L__BB4_45:
	setp.lt.u32 	%p73, %r37, 768;
	@%p73 bra 	$L__BB4_47;
$L__BB4_46:
	mul.wide.s32 	%rd73, %r397, 4;
	add.s64 	%rd69, %rd16, %rd73;
	// begin inline asm
	ld.global.nc.u32 %r151, [%rd69];
	// end inline asm
	mov.b32 	%f158, %r151;
	setp.lt.f32 	%p74, %f436, %f158;
	selp.f32 	%f159, %f158, %f436, %p74;
	add.s64 	%rd70, %rd69, 1024;
	// begin inline asm
	ld.global.nc.u32 %r152, [%rd70];
	// end inline asm
	mov.b32 	%f160, %r152;
	setp.lt.f32 	%p75, %f159, %f160;
	selp.f32 	%f161, %f160, %f159, %p75;
	add.s64 	%rd71, %rd69, 2048;
	// begin inline asm
	ld.global.nc.u32 %r153, [%rd71];
	// end inline asm
	mov.b32 	%f162, %r153;
	setp.lt.f32 	%p76, %f161, %f162;
	selp.f32 	%f163, %f162, %f161, %p76;
	add.s64 	%rd72, %rd69, 3072;
	// begin inline asm
	ld.global.nc.u32 %r154, [%rd72];
	// end inline asm
	mov.b32 	%f164, %r154;
	setp.lt.f32 	%p77, %f163, %f164;
	selp.f32 	%f436, %f164, %f163, %p77;
	add.s32 	%r397, %r397, 1024;
	setp.lt.s32 	%p78, %r397, %r67;
	@%p78 bra 	$L__BB4_46;
$L__BB4_47:
	setp.lt.s32 	%p79, %r67, 256;
	@%p79 bra 	$L__BB4_52;
	// begin inline asm
	mov.u32 %r193, %laneid;
	// end inline asm
	mov.b32 	%r195, %f436;
	mov.b32 	%r196, 1;
	mov.b32 	%r217, 31;
	mov.b32 	%r218, -1;
	// begin inline asm
	shfl.sync.down.b32 %r194, %r195, %r196, %r217, %r218;
	// end inline asm
	mov.b32 	%f212, %r194;
	setp.gt.s32 	%p107, %r193, 30;
	setp.lt.f32 	%p108, %f436, %f212;
	selp.f32 	%f213, %f212, %f436, %p108;
	selp.f32 	%f214, %f436, %f213, %p107;
	mov.b32 	%r200, %f214;
	mov.b32 	%r201, 2;
	// begin inline asm
	shfl.sync.down.b32 %r199, %r200, %r201, %r217, %r218;
	// end inline asm
	mov.b32 	%f215, %r199;
	setp.gt.s32 	%p109, %r193, 29;
	setp.lt.f32 	%p110, %f214, %f215;
	selp.f32 	%f216, %f215, %f214, %p110;
	selp.f32 	%f217, %f214, %f216, %p109;
	mov.b32 	%r205, %f217;
	mov.b32 	%r206, 4;
	// begin inline asm
	shfl.sync.down.b32 %r204, %r205, %r206, %r217, %r218;
	// end inline asm
	mov.b32 	%f218, %r204;
	setp.gt.s32 	%p111, %r193, 27;
	setp.lt.f32 	%p112, %f217, %f218;
	selp.f32 	%f219, %f218, %f217, %p112;
	selp.f32 	%f220, %f217, %f219, %p111;
	mov.b32 	%r210, %f220;
	mov.b32 	%r211, 8;
	// begin inline asm
	shfl.sync.down.b32 %r209, %r210, %r211, %r217, %r218;
	// end inline asm
	mov.b32 	%f221, %r209;
	setp.gt.s32 	%p113, %r193, 23;
	setp.lt.f32 	%p114, %f220, %f221;
	selp.f32 	%f222, %f221, %f220, %p114;
	selp.f32 	%f223, %f220, %f222, %p113;
	mov.b32 	%r215, %f223;
	mov.b32 	%r216, 16;
	// begin inline asm
	shfl.sync.down.b32 %r214, %r215, %r216, %r217, %r218;
	// end inline asm
	mov.b32 	%f224, %r214;
	setp.gt.s32 	%p115, %r193, 15;
	setp.lt.f32 	%p116, %f223, %f224;
	selp.f32 	%f38, %f224, %f223, %p116;
	selp.f32 	%f444, %f223, %f38, %p115;
	setp.ne.s32 	%p117, %r193, 0;
	@%p117 bra 	$L__BB4_50;
	shr.u32 	%r219, %r34, 3;
	and.b32  	%r220, %r219, 124;
	mov.u32 	%r221, _ZZN3cub18CUB_300001_SM_10006detail6reduce28DeviceReduceSingleTileKernelINS2_10policy_hubIfjN4cuda3__47maximumIfEEE10Policy1000EPfSB_iS8_ffNS5_3std3__410__identityEEEvT0_T1_T2_T3_T4_T6_E12temp_storage;
	add.s32 	%r222, %r221, %r220;
	st.shared.f32 	[%r222+8], %f38;
$L__BB4_50:
	bar.sync 	0;
	setp.ne.s32 	%p118, %r34, 0;
	@%p118 bra 	$L__BB4_72;
	ld.shared.f32 	%f225, [_ZZN3cub18CUB_300001_SM_10006detail6reduce28DeviceReduceSingleTileKernelINS2_10policy_hubIfjN4cuda3__47maximumIfEEE10Policy1000EPfSB_iS8_ffNS5_3std3__410__identityEEEvT0_T1_T2_T3_T4_T6_E12temp_storage+12];
	setp.lt.f32 	%p119, %f444, %f225;
	selp.f32 	%f226, %f225, %f444, %p119;
	ld.shared.f32 	%f227, [_ZZN3cub18CUB_300001_SM_10006detail6reduce28DeviceReduceSingleTileKernelINS2_10policy_hubIfjN4cuda3__47maximumIfEEE10Policy1000EPfSB_iS8_ffNS5_3std3__410__identityEEEvT0_T1_T2_T3_T4_T6_E12temp_storage+16];
	setp.lt.f32 	%p120, %f226, %f227;
	selp.f32 	%f228, %f227, %f226, %p120;
	ld.shared.f32 	%f229, [_ZZN3cub18CUB_300001_SM_10006detail6reduce28DeviceReduceSingleTileKernelINS2_10policy_hubIfjN4cuda3__47maximumIfEEE10Policy1000EPfSB_iS8_ffNS5_3std3__410__identityEEEvT0_T1_T2_T3_T4_T6_E12temp_storage+20];
	setp.lt.f32 	%p121, %f228, %f229;
	selp.f32 	%f230, %f229, %f228, %p121;
	ld.shared.f32 	%f231, [_ZZN3cub18CUB_300001_SM_10006detail6reduce28DeviceReduceSingleTileKernelINS2_10policy_hubIfjN4cuda3__47maximumIfEEE10Policy1000EPfSB_iS8_ffNS5_3std3__410__identityEEEvT0_T1_T2_T3_T4_T6_E12temp_storage+24];
	setp.lt.f32 	%p122, %f230, %f231;
	selp.f32 	%f232, %f231, %f230, %p122;
	ld.shared.f32 	%f233, [_ZZN3cub18CUB_300001_SM_10006detail6reduce28DeviceReduceSingleTileKernelINS2_10policy_hubIfjN4cuda3__47maximumIfEEE10Policy1000EPfSB_iS8_ffNS5_3std3__410__identityEEEvT0_T1_T2_T3_T4_T6_E12temp_storage+28];
	setp.lt.f32 	%p123, %f232, %f233;
	selp.f32 	%f234, %f233, %f232, %p123;
	ld.shared.f32 	%f235, [_ZZN3cub18CUB_300001_SM_10006detail6reduce28DeviceReduceSingleTileKernelINS2_10policy_hubIfjN4cuda3__47maximumIfEEE10Policy1000EPfSB_iS8_ffNS5_3std3__410__identityEEEvT0_T1_T2_T3_T4_T6_E12temp_storage+32];
	setp.lt.f32 	%p124, %f234, %f235;
	selp.f32 	%f236, %f235, %f234, %p124;
	ld.shared.f32 	%f237, [_ZZN3cub18CUB_300001_SM_10006detail6reduce28DeviceReduceSingleTileKernelINS2_10policy_hubIfjN4cuda3__47maximumIfEEE10Policy1000EPfSB_iS8_ffNS5_3std3__410__identityEEEvT0_T1_T2_T3_T4_T6_E12temp_storage+36];
	setp.lt.f32 	%p125, %f236, %f237;
	selp.f32 	%f444, %f237, %f236, %p125;
	bra.uni 	$L__BB4_72;
$L__BB4_52:
	// begin inline asm
	mov.u32 %r155, %laneid;
	// end inline asm
	and.b32  	%r181, %r34, 992;
	add.s32 	%r182, %r181, 32;
	setp.gt.s32 	%p80, %r182, %r67;
	not.b32 	%r183, %r181;
	add.s32 	%r184, %r67, %r183;
	selp.b32 	%r179, %r184, 31, %p80;
	mov.b32 	%r157, %f436;
	mov.b32 	%r158, 1;
	mov.b32 	%r180, -1;
	// begin inline asm
	shfl.sync.down.b32 %r156, %r157, %r158, %r179, %r180;
	// end inline asm
	mov.b32 	%f165, %r156;
	setp.lt.s32 	%p81, %r155, %r179;
	setp.lt.f32 	%p82, %f436, %f165;
	selp.f32 	%f166, %f165, %f436, %p82;
	selp.f32 	%f167, %f166, %f436, %p81;
	mov.b32 	%r162, %f167;
	mov.b32 	%r163, 2;
	// begin inline asm
	shfl.sync.down.b32 %r161, %r162, %r163, %r179, %r180;
	// end inline asm
	mov.b32 	%f168, %r161;
	add.s32 	%r185, %r155, 2;
	setp.gt.s32 	%p83, %r185, %r179;
	setp.lt.f32 	%p84, %f167, %f168;
	selp.f32 	%f169, %f168, %f167, %p84;
	selp.f32 	%f170, %f167, %f169, %p83;
	mov.b32 	%r167, %f170;
	mov.b32 	%r168, 4;
	// begin inline asm
	shfl.sync.down.b32 %r166, %r167, %r168, %r179, %r180;
	// end inline asm
	mov.b32 	%f171, %r166;
	add.s32 	%r186, %r155, 4;
	setp.gt.s32 	%p85, %r186, %r179;
	setp.lt.f32 	%p86, %f170, %f171;
	selp.f32 	%f172, %f171, %f170, %p86;
	selp.f32 	%f173, %f170, %f172, %p85;
	mov.b32 	%r172, %f173;
	mov.b32 	%r173, 8;
	// begin inline asm
	shfl.sync.down.b32 %r171, %r172, %r173, %r179, %r180;
	// end inline asm
	mov.b32 	%f174, %r171;
	add.s32 	%r187, %r155, 8;
	setp.gt.s32 	%p87, %r187, %r179;
	setp.lt.f32 	%p88, %f173, %f174;
	selp.f32 	%f175, %f174, %f173, %p88;
	selp.f32 	%f176, %f173, %f175, %p87;
	mov.b32 	%r177, %f176;
	mov.b32 	%r178, 16;
	// begin inline asm
	shfl.sync.down.b32 %r176, %r177, %r178, %r179, %r180;
	// end inline asm
	mov.b32 	%f177, %r176;
	add.s32 	%r188, %r155, 16;
	setp.gt.s32 	%p89, %r188, %r179;
	setp.lt.f32 	%p90, %f176, %f177;
	selp.f32 	%f178, %f177, %f176, %p90;
	selp.f32 	%f444, %f176, %f178, %p89;
	setp.ne.s32 	%p91, %r155, 0;
	@%p91 bra 	$L__BB4_54;
	shr.u32 	%r189, %r34, 3;
	and.b32  	%r190, %r189, 124;
	mov.u32 	%r191, _ZZN3cub18CUB_300001_SM_10006detail6reduce28DeviceReduceSingleTileKernelINS2_10policy_hubIfjN4cuda3__47maximumIfEEE10Policy1000EPfSB_iS8_ffNS5_3std3__410__identityEEEvT0_T1_T2_T3_T4_T6_E12temp_storage;
	add.s32 	%r192, %r191, %r190;
	st.shared.f32 	[%r192+8], %f444;
$L__BB4_54:
	bar.sync 	0;
	setp.ne.s32 	%p92, %r34, 0;
	@%p92 bra 	$L__BB4_72;
	setp.gt.s32 	%p93, %r67, 32;
	ld.shared.f32 	%f179, [_ZZN3cub18CUB_300001_SM_10006detail6reduce28DeviceReduceSingleTileKernelINS2_10policy_hubIfjN4cuda3__47maximumIfEEE10Policy1000EPfSB_iS8_ffNS5_3std3__410__identityEEEvT0_T1_T2_T3_T4_T6_E12temp_storage+12];
	setp.lt.f32 	%p94, %f444, %f179;
	selp.f32 	%f181, %f179, %f444, %p94;
	selp.f32 	%f182, %f181, %f444, %p93;
	setp.gt.s32 	%p95, %r67, 64;
	ld.shared.f32 	%f184, [_ZZN3cub18CUB_300001_SM_10006detail6reduce28DeviceReduceSingleTileKernelINS2_10policy_hubIfjN4cuda3__47maximumIfEEE10Policy1000EPfSB_iS8_ffNS5_3std3__410__identityEEEvT0_T1_T2_T3_T4_T6_E12temp_storage+16];
	setp.lt.f32 	%p96, %f182, %f184;
	selp.f32 	%f186, %f184, %f182, %p96;
	selp.f32 	%f187, %f186, %f182, %p95;
	setp.gt.s32 	%p97, %r67, 96;
	ld.shared.f32 	%f189, [_ZZN3cub18CUB_300001_SM_10006detail6reduce28DeviceReduceSingleTileKernelINS2_10policy_hubIfjN4cuda3__47maximumIfEEE10Policy1000EPfSB_iS8_ffNS5_3std3__410__identityEEEvT0_T1_T2_T3_T4_T6_E12temp_storage+20];
	setp.lt.f32 	%p98, %f187, %f189;
	selp.f32 	%f191, %f189, %f187, %p98;
	selp.f32 	%f192, %f191, %f187, %p97;
	setp.gt.s32 	%p99, %r67, 128;
	ld.shared.f32 	%f194, [_ZZN3cub18CUB_300001_SM_10006detail6reduce28DeviceReduceSingleTileKernelINS2_10policy_hubIfjN4cuda3__47maximumIfEEE10Policy1000EPfSB_iS8_ffNS5_3std3__410__identityEEEvT0_T1_T2_T3_T4_T6_E12temp_storage+24];
	setp.lt.f32 	%p100, %f192, %f194;
	selp.f32 	%f196, %f194, %f192, %p100;
	selp.f32 	%f197, %f196, %f192, %p99;
	setp.gt.s32 	%p101, %r67, 160;
	ld.shared.f32 	%f199, [_ZZN3cub18CUB_300001_SM_10006detail6reduce28DeviceReduceSingleTileKernelINS2_10policy_hubIfjN4cuda3__47maximumIfEEE10Policy1000EPfSB_iS8_ffNS5_3std3__410__identityEEEvT0_T1_T2_T3_T4_T6_E12temp_storage+28];
	setp.lt.f32 	%p102, %f197, %f199;
	selp.f32 	%f201, %f199, %f197, %p102;
	selp.f32 	%f202, %f201, %f197, %p101;
	setp.gt.s32 	%p103, %r67, 192;
	ld.shared.f32 	%f204, [_ZZN3cub18CUB_300001_SM_10006detail6reduce28DeviceReduceSingleTileKernelINS2_10policy_hubIfjN4cuda3__47maximumIfEEE10Policy1000EPfSB_iS8_ffNS5_3std3__410__identityEEEvT0_T1_T2_T3_T4_T6_E12temp_storage+32];
	setp.lt.f32 	%p104, %f202, %f204;
	selp.f32 	%f206, %f204, %f202, %p104;
	selp.f32 	%f207, %f206, %f202, %p103;
	setp.gt.s32 	%p105, %r67, 224;
	ld.shared.f32 	%f209, [_ZZN3cub18CUB_300001_SM_10006detail6reduce28DeviceReduceSingleTileKernelINS2_10policy_hubIfjN4cuda3__47maximumIfEEE10Policy1000EPfSB_iS8_ffNS5_3std3__410__identityEEEvT0_T1_T2_T3_T4_T6_E12temp_storage+36];
	setp.lt.f32 	%p106, %f207, %f209;
	selp.f32 	%f211, %f209, %f207, %p106;
	selp.f32 	%f444, %f211, %f207, %p105;
	bra.uni 	$L__BB4_72;
$L__BB4_56:
	mov.u32 	%r46, %tid.x;
	mul.wide.u32 	%rd35, %r46, 4;
	add.s64 	%rd19, %rd16, %rd35;
	// begin inline asm
	ld.global.nc.u32 %r68, [%rd19];
	// end inline asm
	mov.b32 	%f59, %r68;
	add.s64 	%rd20, %rd19, 1024;
	// begin inline asm
	ld.global.nc.u32 %r69, [%rd20];
	// end inline asm
	mov.b32 	%f60, %r69;
	add.s64 	%rd21, %rd19, 2048;
	// begin inline asm
	ld.global.nc.u32 %r70, [%rd21];
	// end inline asm
	mov.b32 	%f61, %r70;
	add.s64 	%rd22, %rd19, 3072;
	// begin inline asm
	ld.global.nc.u32 %r71, [%rd22];
	// end inline asm
	mov.b32 	%f62, %r71;
	add.s64 	%rd23, %rd19, 4096;
	// begin inline asm
	ld.global.nc.u32 %r72, [%rd23];
	// end inline asm
	mov.b32 	%f63, %r72;
	add.s64 	%rd24, %rd19, 5120;
	// begin inline asm
	ld.global.nc.u32 %r73, [%rd24];
	// end inline asm
	mov.b32 	%f64, %r73;
	add.s64 	%rd25, %rd19, 6144;
	// begin inline asm
	ld.global.nc.u32 %r74, [%rd25];
	// end inline asm
	mov.b32 	%f65, %r74;
	add.s64 	%rd26, %rd19, 7168;
	// begin inline asm
	ld.global.nc.u32 %r75, [%rd26];
	// end inline asm
	mov.b32 	%f66, %r75;
	add.s64 	%rd27, %rd19, 8192;
	// begin inline asm
	ld.global.nc.u32 %r76, [%rd27];
	// end inline asm
	mov.b32 	%f67, %r76;
	add.s64 	%rd28, %rd19, 9216;
	// begin inline asm
	ld.global.nc.u32 %r77, [%rd28];
	// end inline asm
	mov.b32 	%f68, %r77;
	add.s64 	%rd29, %rd19, 10240;
	// begin inline asm
	ld.global.nc.u32 %r78, [%rd29];
	// end inline asm
	mov.b32 	%f69, %r78;
	add.s64 	%rd30, %rd19, 11264;
	// begin inline asm
	ld.global.nc.u32 %r79, [%rd30];
	// end inline asm
	mov.b32 	%f70, %r79;
	add.s64 	%rd31, %rd19, 12288;
	// begin inline asm
	ld.global.nc.u32 %r80, [%rd31];
	// end inline asm
	mov.b32 	%f71, %r80;
	add.s64 	%rd32, %rd19, 13312;
	// begin inline asm
	ld.global.nc.u32 %r81, [%rd32];
	// end inline asm
	mov.b32 	%f72, %r81;
	add.s64 	%rd33, %rd19, 14336;
	// begin inline asm
	ld.global.nc.u32 %r82, [%rd33];
	// end inline asm
	mov.b32 	%f73, %r82;
	add.s64 	%rd34, %rd19, 15360;
	// begin inline asm
	ld.global.nc.u32 %r83, [%rd34];
	// end inline asm
	mov.b32 	%f74, %r83;
	setp.lt.f32 	%p4, %f59, %f60;
	selp.f32 	%f75, %f60, %f59, %p4;
	setp.lt.f32 	%p5, %f61, %f62;
	selp.f32 	%f76, %f62, %f61, %p5;
	setp.lt.f32 	%p6, %f63, %f64;
	selp.f32 	%f77, %f64, %f63, %p6;
	setp.lt.f32 	%p7, %f65, %f66;
	selp.f32 	%f78, %f66, %f65, %p7;
	setp.lt.f32 	%p8, %f67, %f68;
	selp.f32 	%f79, %f68, %f67, %p8;
	setp.lt.f32 	%p9, %f69, %f70;
	selp.f32 	%f80, %f70, %f69, %p9;
	setp.lt.f32 	%p10, %f71, %f72;
	selp.f32 	%f81, %f72, %f71, %p10;
	setp.lt.f32 	%p11, %f73, %f74;
	selp.f32 	%f82, %f74, %f73, %p11;
	setp.lt.f32 	%p12, %f75, %f76;
	selp.f32 	%f83, %f76, %f75, %p12;
	setp.lt.f32 	%p13, %f77, %f78;
	selp.f32 	%f84, %f78, %f77, %p13;
	setp.lt.f32 	%p14, %f79, %f80;
	selp.f32 	%f85, %f80, %f79, %p14;
	setp.lt.f32 	%p15, %f81, %f82;
	selp.f32 	%f86, %f82, %f81, %p15;
	setp.lt.f32 	%p16, %f83, %f84;
	selp.f32 	%f87, %f84, %f83, %p16;
	setp.lt.f32 	%p17, %f85, %f86;
	selp.f32 	%f88, %f86, %f85, %p17;
	setp.lt.f32 	%p18, %f87, %f88;
	selp.f32 	%f443, %f88, %f87, %p18;
	setp.lt.u32 	%p19, %r67, 8192;
	mov.b32 	%r400, 4096;
	@%p19 bra 	$L__BB4_60;
	add.s32 	%r47, %r67, -4096;
	mov.b32 	%r400, 4096;
$L__BB4_58:
	mul.wide.s32 	%rd52, %r400, 4;
	add.s64 	%rd36, %rd19, %rd52;
	// begin inline asm
	ld.global.nc.u32 %r86, [%rd36];
	// end inline asm
	mov.b32 	%f89, %r86;
	add.s64 	%rd37, %rd36, 1024;
	// begin inline asm
	ld.global.nc.u32 %r87, [%rd37];
	// end inline asm
	mov.b32 	%f90, %r87;
	add.s64 	%rd38, %rd36, 2048;
	// begin inline asm
	ld.global.nc.u32 %r88, [%rd38];
	// end inline asm
	mov.b32 	%f91, %r88;
	add.s64 	%rd39, %rd36, 3072;
	// begin inline asm
	ld.global.nc.u32 %r89, [%rd39];
	// end inline asm
	mov.b32 	%f92, %r89;
	add.s64 	%rd40, %rd36, 4096;
	// begin inline asm
	ld.global.nc.u32 %r90, [%rd40];
	// end inline asm
	mov.b32 	%f93, %r90;
	add.s64 	%rd41, %rd36, 5120;
	// begin inline asm
	ld.global.nc.u32 %r91, [%rd41];
	// end inline asm
	mov.b32 	%f94, %r91;
	add.s64 	%rd42, %rd36, 6144;
	// begin inline asm
	ld.global.nc.u32 %r92, [%rd42];
	// end inline asm
	mov.b32 	%f95, %r92;
	add.s64 	%rd43, %rd36, 7168;
	// begin inline asm
	ld.global.nc.u32 %r93, [%rd43];
	// end inline asm
	mov.b32 	%f96, %r93;
	add.s64 	%rd44, %rd36, 8192;
	// begin inline asm
	ld.global.nc.u32 %r94, [%rd44];
	// end inline asm
	mov.b32 	%f97, %r94;
	add.s64 	%rd45, %rd36, 9216;
	// begin inline asm
	ld.global.nc.u32 %r95, [%rd45];
	// end inline asm
	mov.b32 	%f98, %r95;
	add.s64 	%rd46, %rd36, 10240;
	// begin inline asm
	ld.global.nc.u32 %r96, [%rd46];
	// end inline asm
	mov.b32 	%f99, %r96;
	add.s64 	%rd47, %rd36, 11264;
	// begin inline asm
	ld.global.nc.u32 %r97, [%rd47];
	// end inline asm
	mov.b32 	%f100, %r97;
	add.s64 	%rd48, %rd36, 12288;
	// begin inline asm
	ld.global.nc.u32 %r98, [%rd48];
	// end inline asm
	mov.b32 	%f101, %r98;
	add.s64 	%rd49, %rd36, 13312;
	// begin inline asm
	ld.global.nc.u32 %r99, [%rd49];
	// end inline asm
	mov.b32 	%f102, %r99;
	add.s64 	%rd50, %rd36, 14336;
	// begin inline asm
	ld.global.nc.u32 %r100, [%rd50];
	// end inline asm
	mov.b32 	%f103, %r100;
	add.s64 	%rd51, %rd36, 15360;
	// begin inline asm
	ld.global.nc.u32 %r101, [%rd51];
	// end inline asm
	mov.b32 	%f104, %r101;
	setp.lt.f32 	%p20, %f443, %f89;
	selp.f32 	%f105, %f89, %f443, %p20;
	setp.lt.f32 	%p21, %f90, %f91;
	selp.f32 	%f106, %f91, %f90, %p21;
	setp.lt.f32 	%p22, %f92, %f93;
	selp.f32 	%f107, %f93, %f92, %p22;
	setp.lt.f32 	%p23, %f94, %f95;
	selp.f32 	%f108, %f95, %f94, %p23;
	setp.lt.f32 	%p24, %f96, %f97;
	selp.f32 	%f109, %f97, %f96, %p24;
	setp.lt.f32 	%p25, %f98, %f99;
	selp.f32 	%f110, %f99, %f98, %p25;
	setp.lt.f32 	%p26, %f100, %f101;
	selp.f32 	%f111, %f101, %f100, %p26;
	setp.lt.f32 	%p27, %f102, %f103;
	selp.f32 	%f112, %f103, %f102, %p27;
	setp.lt.f32 	%p28, %f105, %f106;
	selp.f32 	%f113, %f106, %f105, %p28;
	setp.lt.f32 	%p29, %f107, %f108;
	selp.f32 	%f114, %f108, %f107, %p29;
	setp.lt.f32 	%p30, %f109, %f110;
	selp.f32 	%f115, %f110, %f109, %p30;
	setp.lt.f32 	%p31, %f111, %f112;
	selp.f32 	%f116, %f112, %f111, %p31;
	setp.lt.f32 	%p32, %f113, %f114;
	selp.f32 	%f117, %f114, %f113, %p32;
	setp.lt.f32 	%p33, %f115, %f116;
	selp.f32 	%f118, %f116, %f115, %p33;
	setp.lt.f32 	%p34, %f117, %f118;
	selp.f32 	%f119, %f118, %f117, %p34;
	setp.lt.f32 	%p35, %f119, %f104;
	selp.f32 	%f443, %f104, %f119, %p35;
	sub.s32 	%r102, %r67, %r400;
	setp.lt.s32 	%p36, %r102, 4096;
	@%p36 bra 	$L__BB4_68;
	add.s32 	%r400, %r400, 4096;
	setp.le.s32 	%p37, %r400, %r47;
	@%p37 bra 	$L__BB4_58;
$L__BB4_60:
	setp.le.s32 	%p38, %r67, %r400;
	@%p38 bra 	$L__BB4_68;
	sub.s32 	%r51, %r67, %r400;
	setp.ge.s32 	%p39, %r46, %r51;
	@%p39 bra 	$L__BB4_68;
	not.b32 	%r103, %r46;
	add.s32 	%r104, %r67, %r103;
	sub.s32 	%r52, %r104, %r400;
	and.b32  	%r105, %r52, 768;
	setp.eq.s32 	%p40, %r105, 768;
	mov.u32 	%r404, %r46;
	@%p40 bra 	$L__BB4_65;
	add.s32 	%r402, %r46, %r400;
	shr.u32 	%r106, %r52, 8;
	add.s32 	%r107, %r106, 1;
	and.b32  	%r108, %r107, 3;
	neg.s32 	%r401, %r108;
	mov.u32 	%r404, %r46;
$L__BB4_64:
	.pragma "nounroll";
	mul.wide.u32 	%rd54, %r402, 4;
	add.s64 	%rd53, %rd16, %rd54;
	// begin inline asm
	ld.global.nc.u32 %r109, [%rd53];
	// end inline asm
	mov.b32 	%f121, %r109;
	setp.lt.f32 	%p41, %f443, %f121;
	selp.f32 	%f443, %f121, %f443, %p41;
	add.s32 	%r404, %r404, 256;
	add.s32 	%r402, %r402, 256;
	add.s32 	%r401, %r401, 1;
	setp.ne.s32 	%p42, %r401, 0;
	@%p42 bra 	$L__BB4_64;
$L__BB4_65:
	setp.lt.u32 	%p43, %r52, 768;
	@%p43 bra 	$L__BB4_68;
	cvt.u64.u32 	%rd55, %r404;
	cvt.u64.u32 	%rd56, %r400;
	add.s64 	%rd57, %rd55, %rd56;
	shl.b64 	%rd58, %rd57, 2;
	add.s64 	%rd59, %rd58, %rd16;
	add.s64 	%rd124, %rd59, 2048;
	add.s32 	%r405, %r404, %r400;
$L__BB4_67:
	mul.wide.u32 	%rd64, %r405, 4;
	add.s64 	%rd60, %rd16, %rd64;
	// begin inline asm
	ld.global.nc.u32 %r110, [%rd60];
	// end inline asm
	mov.b32 	%f122, %r110;
	setp.lt.f32 	%p44, %f443, %f122;
	selp.f32 	%f123, %f122, %f443, %p44;
	add.s64 	%rd61, %rd124, -1024;
	// begin inline asm
	ld.global.nc.u32 %r111, [%rd61];
	// end inline asm
	mov.b32 	%f124, %r111;
	setp.lt.f32 	%p45, %f123, %f124;
	selp.f32 	%f125, %f124, %f123, %p45;
	// begin inline asm
	ld.global.nc.u32 %r112, [%rd124];
	// end inline asm
	mov.b32 	%f126, %r112;
	setp.lt.f32 	%p46, %f125, %f126;
	selp.f32 	%f127, %f126, %f125, %p46;
	add.s64 	%rd63, %rd124, 1024;
	// begin inline asm
	ld.global.nc.u32 %r113, [%rd63];
	// end inline asm
	mov.b32 	%f128, %r113;
	setp.lt.f32 	%p47, %f127, %f128;
	selp.f32 	%f443, %f128, %f127, %p47;
	add.s32 	%r404, %r404, 1024;
	add.s64 	%rd124, %rd124, 4096;
	add.s32 	%r405, %r405, 1024;
	setp.lt.s32 	%p48, %r404, %r51;
	@%p48 bra 	$L__BB4_67;
$L__BB4_68:
	// begin inline asm
	mov.u32 %r114, %laneid;
	// end inline asm
	mov.b32 	%r116, %f443;
	mov.b32 	%r117, 1;
	mov.b32 	%r138, 31;
	mov.b32 	%r139, -1;
	// begin inline asm
	shfl.sync.down.b32 %r115, %r116, %r117, %r138, %r139;
	// end inline asm
	mov.b32 	%f129, %r115;
	setp.gt.s32 	%p49, %r114, 30;
	setp.lt.f32 	%p50, %f443, %f129;
	selp.f32 	%f130, %f129, %f443, %p50;
	selp.f32 	%f131, %f443, %f130, %p49;
	mov.b32 	%r121, %f131;
	mov.b32 	%r122, 2;
	// begin inline asm
	shfl.sync.down.b32 %r120, %r121, %r122, %r138, %r139;
	// end inline asm
	mov.b32 	%f132, %r120;
	setp.gt.s32 	%p51, %r114, 29;
	setp.lt.f32 	%p52, %f131, %f132;
	selp.f32 	%f133, %f132, %f131, %p52;
	selp.f32 	%f134, %f131, %f133, %p51;
	mov.b32 	%r126, %f134;
	mov.b32 	%r127, 4;
	// begin inline asm
	shfl.sync.down.b32 %r125, %r126, %r127, %r138, %r139;
	// end inline asm
	mov.b32 	%f135, %r125;
	setp.gt.s32 	%p53, %r114, 27;
	setp.lt.f32 	%p54, %f134, %f135;
	selp.f32 	%f136, %f135, %f134, %p54;
	selp.f32 	%f137, %f134, %f136, %p53;
	mov.b32 	%r131, %f137;
	mov.b32 	%r132, 8;
	// begin inline asm
	shfl.sync.down.b32 %r130, %r131, %r132, %r138, %r139;
	// end inline asm
	mov.b32 	%f138, %r130;
	setp.gt.s32 	%p55, %r114, 23;
	setp.lt.f32 	%p56, %f137, %f138;
	selp.f32 	%f139, %f138, %f137, %p56;
	selp.f32 	%f140, %f137, %f139, %p55;
	mov.b32 	%r136, %f140;
	mov.b32 	%r137, 16;
	// begin inline asm
	shfl.sync.down.b32 %r135, %r136, %r137, %r138, %r139;
	// end inline asm
	mov.b32 	%f141, %r135;
	setp.gt.s32 	%p57, %r114, 15;
	setp.lt.f32 	%p58, %f140, %f141;
	selp.f32 	%f54, %f141, %f140, %p58;
	selp.f32 	%f444, %f140, %f54, %p57;
	setp.ne.s32 	%p59, %r114, 0;
	@%p59 bra 	$L__BB4_70;
	shr.u32 	%r140, %r46, 3;
	and.b32  	%r141, %r140, 124;
	mov.u32 	%r142, _ZZN3cub18CUB_300001_SM_10006detail6reduce28DeviceReduceSingleTileKernelINS2_10policy_hubIfjN4cuda3__47maximumIfEEE10Policy1000EPfSB_iS8_ffNS5_3std3__410__identityEEEvT0_T1_T2_T3_T4_T6_E12temp_storage;
	add.s32 	%r143, %r142, %r141;
	st.shared.f32 	[%r143+8], %f54;
$L__BB4_70:
	bar.sync 	0;
	setp.ne.s32 	%p60, %r46, 0;
	@%p60 bra 	$L__BB4_72;
	ld.shared.f32 	%f142, [_ZZN3cub18CUB_300001_SM_10006detail6reduce28DeviceReduceSingleTileKernelINS2_10policy_hubIfjN4cuda3__47maximumIfEEE10Policy1000EPfSB_iS8_ffNS5_3std3__410__identityEEEvT0_T1_T2_T3_T4_T6_E12temp_storage+12];
	setp.lt.f32 	%p61, %f444, %f142;
	selp.f32 	%f143, %f142, %f444, %p61;
	ld.shared.f32 	%f144, [_ZZN3cub18CUB_300001_SM_10006detail6reduce28DeviceReduceSingleTileKernelINS2_10policy_hubIfjN4cuda3__47maximumIfEEE10Policy1000EPfSB_iS8_ffNS5_3std3__410__identityEEEvT0_T1_T2_T3_T4_T6_E12temp_storage+16];
	setp.lt.f32 	%p62, %f143, %f144;
	selp.f32 	%f145, %f144, %f143, %p62;
	ld.shared.f32 	%f146, [_ZZN3cub18CUB_300001_SM_10006detail6reduce28DeviceReduceSingleTileKernelINS2_10policy_hubIfjN4cuda3__47maximumIfEEE10Policy1000EPfSB_iS8_ffNS5_3std3__410__identityEEEvT0_T1_T2_T3_T4_T6_E12temp_storage+20];
	setp.lt.f32 	%p63, %f145, %f146;
	selp.f32 	%f147, %f146, %f145, %p63;
	ld.shared.f32 	%f148, [_ZZN3cub18CUB_300001_SM_10006detail6reduce28DeviceReduceSingleTileKernelINS2_10policy_hubIfjN4cuda3__47maximumIfEEE10Policy1000EPfSB_iS8_ffNS5_3std3__410__identityEEEvT0_T1_T2_T3_T4_T6_E12temp_storage+24];
	setp.lt.f32 	%p64, %f147, %f148;
	selp.f32 	%f149, %f148, %f147, %p64;
	ld.shared.f32 	%f150, [_ZZN3cub18CUB_300001_SM_10006detail6reduce28DeviceReduceSingleTileKernelINS2_10policy_hubIfjN4cuda3__47maximumIfEEE10Policy1000EPfSB_iS8_ffNS5_3std3__410__identityEEEvT0_T1_T2_T3_T4_T6_E12temp_storage+28];
	setp.lt.f32 	%p65, %f149, %f150;
	selp.f32 	%f151, %f150, %f149, %p65;
	ld.shared.f32 	%f152, [_ZZN3cub18CUB_300001_SM_10006detail6reduce28DeviceReduceSingleTileKernelINS2_10policy_hubIfjN4cuda3__47maximumIfEEE10Policy1000EPfSB_iS8_ffNS5_3std3__410__identityEEEvT0_T1_T2_T3_T4_T6_E12temp_storage+32];
	setp.lt.f32 	%p66, %f151, %f152;
	selp.f32 	%f153, %f152, %f151, %p66;
	ld.shared.f32 	%f154, [_ZZN3cub18CUB_300001_SM_10006detail6reduce28DeviceReduceSingleTileKernelINS2_10policy_hubIfjN4cuda3__47maximumIfEEE10Policy1000EPfSB_iS8_ffNS5_3std3__410__identityEEEvT0_T1_T2_T3_T4_T6_E12temp_storage+36];
	setp.lt.f32 	%p67, %f153, %f154;
	selp.f32 	%f444, %f154, %f153, %p67;
$L__BB4_72:
	mov.u32 	%r379, %tid.x;
	setp.ne.s32 	%p249, %r379, 0;
	@%p249 bra 	$L__BB4_74;
	setp.lt.f32 	%p250, %f58, %f444;
	selp.f32 	%f417, %f444, %f58, %p250;
	st.global.f32 	[%rd1], %f417;
$L__BB4_74:
	ret;

}
	// .globl	_ZN3cub18CUB_300001_SM_10006detail6reduce28DeviceReduceSingleTileKernelINS2_10policy_hubIfyN4cuda3__47maximumIfEEE10Policy1000EN6thrust24THRUST_300001_SM_1000_NS10device_ptrIfEEPfyS8_ff8AbsValueEEvT0_T1_T2_T3_T4_T6_
.visible .entry _ZN3cub18CUB_300001_SM_10006detail6reduce28DeviceReduceSingleTileKernelINS2_10policy_hubIfyN4cuda3__47maximumIfEEE10Policy1000EN6thrust24THRUST_300001_SM_1000_NS10device_ptrIfEEPfyS8_ff8AbsValueEEvT0_T1_T2_T3_T4_T6_(
	.param .align 8 .b8 _ZN3cub18CUB_300001_SM_10006detail6reduce28DeviceReduceSingleTileKernelINS2_10policy_hubIfyN4cuda3__47maximumIfEEE10Policy1000EN6thrust24THRUST_300001_SM_1000_NS10device_ptrIfEEPfyS8_ff8AbsValueEEvT0_T1_T2_T3_T4_T6__param_0[8],
	.param .u64 .ptr .align 1 _ZN3cub18CUB_300001_SM_10006detail6reduce28DeviceReduceSingleTileKernelINS2_10policy_hubIfyN4cuda3__47maximumIfEEE10Policy1000EN6thrust24THRUST_300001_SM_1000_NS10device_ptrIfEEPfyS8_ff8AbsValueEEvT0_T1_T2_T3_T4_T6__param_1,
	.param .u64 _ZN3cub18CUB_300001_SM_10006detail6reduce28DeviceReduceSingleTileKernelINS2_10policy_hubIfyN4cuda3__47maximumIfEEE10Policy1000EN6thrust24THRUST_300001_SM_1000_NS10device_ptrIfEEPfyS8_ff8AbsValueEEvT0_T1_T2_T3_T4_T6__param_2,
	.param .align 1 .b8 _ZN3cub18CUB_300001_SM_10006detail6reduce28DeviceReduceSingleTileKernelINS2_10policy_hubIfyN4cuda3__47maximumIfEEE10Policy1000EN6thrust24THRUST_300001_SM_1000_NS10device_ptrIfEEPfyS8_ff8AbsValueEEvT0_T1_T2_T3_T4_T6__param_3[1],
	.param .f32 _ZN3cub18CUB_300001_SM_10006detail6reduce28DeviceReduceSingleTileKernelINS2_10policy_hubIfyN4cuda3__47maximumIfEEE10Policy1000EN6thrust24THRUST_300001_SM_1000_NS10device_ptrIfEEPfyS8_ff8AbsValueEEvT0_T1_T2_T3_T4_T6__param_4,
	.param .align 1 .b8 _ZN3cub18CUB_300001_SM_10006detail6reduce28DeviceReduceSingleTileKernelINS2_10policy_hubIfyN4cuda3__47maximumIfEEE10Policy1000EN6thrust24THRUST_300001_SM_1000_NS10device_ptrIfEEPfyS8_ff8AbsValueEEvT0_T1_T2_T3_T4_T6__param_5[1]
)
.maxntid 256
.minnctapersm 1
{
	.reg .pred 	%p<185>;
	.reg .b32 	%r<171>;
	.reg .b32 	%f<432>;
	.reg .b64 	%rd<56>;
	// demoted variable
	.shared .align 4 .b8 _ZZN3cub18CUB_300001_SM_10006detail6reduce28DeviceReduceSingleTileKernelINS2_10policy_hubIfyN4cuda3__47maximumIfEEE10Policy1000EN6thrust24THRUST_300001_SM_1000_NS10device_ptrIfEEPfyS8_ff8AbsValueEEvT0_T1_T2_T3_T4_T6_E12temp_storage[44];
	ld.param.u64 	%rd18, [_ZN3cub18CUB_300001_SM_10006detail6reduce28DeviceReduceSingleTileKernelINS2_10policy_hubIfyN4cuda3__47maximumIfEEE10Policy1000EN6thrust24THRUST_300001_SM_1000_NS10device_ptrIfEEPfyS8_ff8AbsValueEEvT0_T1_T2_T3_T4_T6__param_0];
	ld.param.u64 	%rd20, [_ZN3cub18CUB_300001_SM_10006detail6reduce28DeviceReduceSingleTileKernelINS2_10policy_hubIfyN4cuda3__47maximumIfEEE10Policy1000EN6thrust24THRUST_300001_SM_1000_NS10device_ptrIfEEPfyS8_ff8AbsValueEEvT0_T1_T2_T3_T4_T6__param_1];
	ld.param.u64 	%rd19, [_ZN3cub18CUB_300001_SM_10006detail6reduce28DeviceReduceSingleTileKernelINS2_10policy_hubIfyN4cuda3__47maximumIfEEE10Policy1000EN6thrust24THRUST_300001_SM_1000_NS10device_ptrIfEEPfyS8_ff8AbsValueEEvT0_T1_T2_T3_T4_T6__param_2];
	ld.param.f32 	%f42, [_ZN3cub18CUB_300001_SM_10006detail6reduce28DeviceReduceSingleTileKernelINS2_10policy_hubIfyN4cuda3__47maximumIfEEE10Policy1000EN6thrust24THRUST_300001_SM_1000_NS10device_ptrIfEEPfyS8_ff8AbsValueEEvT0_T1_T2_T3_T4_T6__param_4];
	cvta.to.global.u64 	%rd1, %rd20;
	setp.ne.s64 	%p1, %rd19, 0;
	@%p1 bra 	$L__BB5_3;
	mov.u32 	%r156, %tid.x;
	setp.ne.s32 	%p184, %r156, 0;
	@%p184 bra 	$L__BB5_51;
	st.global.f32 	[%rd1], %f42;
	bra.uni 	$L__BB5_51;
$L__BB5_3:
	cvta.to.global.u64 	%rd2, %rd18;
	setp.gt.u64 	%p2, %rd19, 4095;
	@%p2 bra 	$L__BB5_28;
	cvt.u32.u64 	%r1, %rd19;
	mov.u32 	%r2, %tid.x;
	setp.ge.u32 	%p96, %r2, %r1;
	mov.f32 	%f419, 0f00000000;
	mov.u32 	%r160, %r2;
	@%p96 bra 	$L__BB5_6;
	mul.wide.u32 	%rd41, %r2, 4;
	add.s64 	%rd42, %rd2, %rd41;
	ld.global.f32 	%f249, [%rd42];
	abs.f32 	%f419, %f249;
	add.s32 	%r160, %r2, 256;
$L__BB5_6:
	setp.ge.u32 	%p97, %r160, %r1;
	@%p97 bra 	$L__BB5_19;
	not.b32 	%r83, %r160;
	add.s32 	%r84, %r83, %r1;
	shr.u32 	%r85, %r84, 8;
	add.s32 	%r5, %r85, 1;
	and.b32  	%r6, %r5, 15;
	setp.lt.u32 	%p98, %r84, 3840;
	@%p98 bra 	$L__BB5_10;
	and.b32  	%r86, %r5, 33554416;
	neg.s32 	%r158, %r86;
	mul.wide.u32 	%rd43, %r160, 4;
	add.s64 	%rd44, %rd43, %rd2;
	add.s64 	%rd51, %rd44, 8192;
$L__BB5_9:
	.pragma "nounroll";
	ld.global.f32 	%f251, [%rd51+-8192];
	abs.f32 	%f252, %f251;
	setp.lt.f32 	%p99, %f419, %f252;
	selp.f32 	%f253, %f252, %f419, %p99;
	ld.global.f32 	%f254, [%rd51+-7168];
	abs.f32 	%f255, %f254;
	setp.lt.f32 	%p100, %f253, %f255;
	selp.f32 	%f256, %f255, %f253, %p100;
	ld.global.f32 	%f257, [%rd51+-6144];
	abs.f32 	%f258, %f257;
	setp.lt.f32 	%p101, %f256, %f258;
	selp.f32 	%f259, %f258, %f256, %p101;
	ld.global.f32 	%f260, [%rd51+-5120];
	abs.f32 	%f261, %f260;
	setp.lt.f32 	%p102, %f259, %f261;
	selp.f32 	%f262, %f261, %f259, %p102;
	ld.global.f32 	%f263, [%rd51+-4096];
	abs.f32 	%f264, %f263;
	setp.lt.f32 	%p103, %f262, %f264;
	selp.f32 	%f265, %f264, %f262, %p103;
	ld.global.f32 	%f266, [%rd51+-3072];
	abs.f32 	%f267, %f266;
	setp.lt.f32 	%p104, %f265, %f267;
	selp.f32 	%f268, %f267, %f265, %p104;
	ld.global.f32 	%f269, [%rd51+-2048];
	abs.f32 	%f270, %f269;
	setp.lt.f32 	%p105, %f268, %f270;
	selp.f32 	%f271, %f270, %f268, %p105;
	ld.global.f32 	%f272, [%rd51+-1024];
	abs.f32 	%f273, %f272;
	setp.lt.f32 	%p106, %f271, %f273;
	selp.f32 	%f274, %f273, %f271, %p106;
	ld.global.f32 	%f275, [%rd51];
	abs.f32 	%f276, %f275;
	setp.lt.f32 	%p107, %f274, %f276;
	selp.f32 	%f277, %f276, %f274, %p107;
	ld.global.f32 	%f278, [%rd51+1024];
	abs.f32 	%f279, %f278;
	setp.lt.f32 	%p108, %f277, %f279;
	selp.f32 	%f280, %f279, %f277, %p108;
	ld.global.f32 	%f281, [%rd51+2048];
	abs.f32 	%f282, %f281;
	setp.lt.f32 	%p109, %f280, %f282;
	selp.f32 	%f283, %f282, %f280, %p109;
	ld.global.f32 	%f284, [%rd51+3072];
	abs.f32 	%f285, %f284;
	setp.lt.f32 	%p110, %f283, %f285;
	selp.f32 	%f286, %f285, %f283, %p110;
	ld.global.f32 	%f287, [%rd51+4096];
	abs.f32 	%f288, %f287;
	setp.lt.f32 	%p111, %f286, %f288;
	selp.f32 	%f289, %f288, %f286, %p111;
	ld.global.f32 	%f290, [%rd51+5120];
	abs.f32 	%f291, %f290;
	setp.lt.f32 	%p112, %f289, %f291;
	selp.f32 	%f292, %f291, %f289, %p112;
	ld.global.f32 	%f293, [%rd51+6144];
	abs.f32 	%f294, %f293;
	setp.lt.f32 	%p113, %f292, %f294;
	selp.f32 	%f295, %f294, %f292, %p113;
	ld.global.f32 	%f296, [%rd51+7168];
	abs.f32 	%f297, %f296;
	setp.lt.f32 	%p114, %f295, %f297;
	selp.f32 	%f419, %f297, %f295, %p114;
	add.s32 	%r160, %r160, 4096;
	add.s32 	%r158, %r158, 16;
	add.s64 	%rd51, %rd51, 16384;
	setp.ne.s32 	%p115, %r158, 0;
	@%p115 bra 	$L__BB5_9;
$L__BB5_10:
	setp.eq.s32 	%p116, %r6, 0;
	@%p116 bra 	$L__BB5_19;
	and.b32  	%r13, %r5, 7;
	setp.lt.u32 	%p117, %r6, 8;
	@%p117 bra 	$L__BB5_13;
	mul.wide.s32 	%rd45, %r160, 4;
	add.s64 	%rd46, %rd2, %rd45;
	ld.global.f32 	%f299, [%rd46];
	abs.f32 	%f300, %f299;
	setp.lt.f32 	%p118, %f419, %f300;
	selp.f32 	%f301, %f300, %f419, %p118;
	ld.global.f32 	%f302, [%rd46+1024];
	abs.f32 	%f303, %f302;
	setp.lt.f32 	%p119, %f301, %f303;
	selp.f32 	%f304, %f303, %f301, %p119;
	ld.global.f32 	%f305, [%rd46+2048];
	abs.f32 	%f306, %f305;
	setp.lt.f32 	%p120, %f304, %f306;
	selp.f32 	%f307, %f306, %f304, %p120;
	ld.global.f32 	%f308, [%rd46+3072];
	abs.f32 	%f309, %f308;
	setp.lt.f32 	%p121, %f307, %f309;
	selp.f32 	%f310, %f309, %f307, %p121;
	ld.global.f32 	%f311, [%rd46+4096];
	abs.f32 	%f312, %f311;
	setp.lt.f32 	%p122, %f310, %f312;
	selp.f32 	%f313, %f312, %f310, %p122;
	ld.global.f32 	%f314, [%rd46+5120];
	abs.f32 	%f315, %f314;
	setp.lt.f32 	%p123, %f313, %f315;
	selp.f32 	%f316, %f315, %f313, %p123;
	ld.global.f32 	%f317, [%rd46+6144];
	abs.f32 	%f318, %f317;
	setp.lt.f32 	%p124, %f316, %f318;
	selp.f32 	%f319, %f318, %f316, %p124;
	ld.global.f32 	%f320, [%rd46+7168];
	abs.f32 	%f321, %f320;
	setp.lt.f32 	%p125, %f319, %f321;
	selp.f32 	%f419, %f321, %f319, %p125;
	add.s32 	%r160, %r160, 2048;
$L__BB5_13:
	setp.eq.s32 	%p126, %r13, 0;
	@%p126 bra 	$L__BB5_19;
	and.b32  	%r16, %r5, 3;
	setp.lt.u32 	%p127, %r13, 4;
	@%p127 bra 	$L__BB5_16;
	mul.wide.s32 	%rd47, %r160, 4;
	add.s64 	%rd48, %rd2, %rd47;
	ld.global.f32 	%f323, [%rd48];
	abs.f32 	%f324, %f323;
	setp.lt.f32 	%p128, %f419, %f324;
	selp.f32 	%f325, %f324, %f419, %p128;
	ld.global.f32 	%f326, [%rd48+1024];
	abs.f32 	%f327, %f326;
	setp.lt.f32 	%p129, %f325, %f327;
	selp.f32 	%f328, %f327, %f325, %p129;
	ld.global.f32 	%f329, [%rd48+2048];
	abs.f32 	%f330, %f329;
	setp.lt.f32 	%p130, %f328, %f330;
	selp.f32 	%f331, %f330, %f328, %p130;
	ld.global.f32 	%f332, [%rd48+3072];
	abs.f32 	%f333, %f332;
	setp.lt.f32 	%p131, %f331, %f333;
	selp.f32 	%f419, %f333, %f331, %p131;
	add.s32 	%r160, %r160, 1024;
$L__BB5_16:
	setp.eq.s32 	%p132, %r16, 0;
	@%p132 bra 	$L__BB5_19;
	neg.s32 	%r163, %r16;
$L__BB5_18:
	.pragma "nounroll";
	mul.wide.s32 	%rd49, %r160, 4;
	add.s64 	%rd50, %rd2, %rd49;
	ld.global.f32 	%f334, [%rd50];
	abs.f32 	%f335, %f334;
	setp.lt.f32 	%p133, %f419, %f335;
	selp.f32 	%f419, %f335, %f419, %p133;
	add.s32 	%r160, %r160, 256;
	add.s32 	%r163, %r163, 1;
	setp.ne.s32 	%p134, %r163, 0;
	@%p134 bra 	$L__BB5_18;
$L__BB5_19:
	setp.lt.u64 	%p135, %rd19, 256;
	@%p135 bra 	$L__BB5_24;
	// begin inline asm
	mov.u32 %r125, %laneid;
	// end inline asm
	mov.b32 	%r127, %f419;
	mov.b32 	%r128, 1;
	mov.b32 	%r149, 31;
	mov.b32 	%r150, -1;
	// begin inline asm
	shfl.sync.down.b32 %r126, %r127, %r128, %r149, %r150;
	// end inline asm
	mov.b32 	%f383, %r126;
	setp.gt.s32 	%p163, %r125, 30;
	setp.lt.f32 	%p164, %f419, %f383;
	selp.f32 	%f384, %f383, %f419, %p164;
	selp.f32 	%f385, %f419, %f384, %p163;
	mov.b32 	%r132, %f385;
	mov.b32 	%r133, 2;
	// begin inline asm
	shfl.sync.down.b32 %r131, %r132, %r133, %r149, %r150;
	// end inline asm
	mov.b32 	%f386, %r131;
	setp.gt.s32 	%p165, %r125, 29;
	setp.lt.f32 	%p166, %f385, %f386;
	selp.f32 	%f387, %f386, %f385, %p166;
	selp.f32 	%f388, %f385, %f387, %p165;
	mov.b32 	%r137, %f388;
	mov.b32 	%r138, 4;
	// begin inline asm
	shfl.sync.down.b32 %r136, %r137, %r138, %r149, %r150;
	// end inline asm
	mov.b32 	%f389, %r136;
	setp.gt.s32 	%p167, %r125, 27;
	setp.lt.f32 	%p168, %f388, %f389;
	selp.f32 	%f390, %f389, %f388, %p168;
	selp.f32 	%f391, %f388, %f390, %p167;
	mov.b32 	%r142, %f391;
	mov.b32 	%r143, 8;
	// begin inline asm
	shfl.sync.down.b32 %r141, %r142, %r143, %r149, %r150;
	// end inline asm
	mov.b32 	%f392, %r141;
	setp.gt.s32 	%p169, %r125, 23;
	setp.lt.f32 	%p170, %f391, %f392;
	selp.f32 	%f393, %f392, %f391, %p170;
	selp.f32 	%f394, %f391, %f393, %p169;
	mov.b32 	%r147, %f394;
	mov.b32 	%r148, 16;
	// begin inline asm
	shfl.sync.down.b32 %r146, %r147, %r148, %r149, %r150;
	// end inline asm
	mov.b32 	%f395, %r146;
	setp.gt.s32 	%p171, %r125, 15;
	setp.lt.f32 	%p172, %f394, %f395;
	selp.f32 	%f16, %f395, %f394, %p172;
	selp.f32 	%f431, %f394, %f16, %p171;
	setp.ne.s32 	%p173, %r125, 0;
	@%p173 bra 	$L__BB5_22;
	shr.u32 	%r151, %r2, 3;
	and.b32  	%r152, %r151, 124;
	mov.u32 	%r153, _ZZN3cub18CUB_300001_SM_10006detail6reduce28DeviceReduceSingleTileKernelINS2_10policy_hubIfyN4cuda3__47maximumIfEEE10Policy1000EN6thrust24THRUST_300001_SM_1000_NS10device_ptrIfEEPfyS8_ff8AbsValueEEvT0_T1_T2_T3_T4_T6_E12temp_storage;
	add.s32 	%r154, %r153, %r152;
	st.shared.f32 	[%r154+8], %f16;
$L__BB5_22:
	bar.sync 	0;
	setp.ne.s32 	%p174, %r2, 0;
	@%p174 bra 	$L__BB5_49;
	ld.shared.f32 	%f396, [_ZZN3cub18CUB_300001_SM_10006detail6reduce28DeviceReduceSingleTileKernelINS2_10policy_hubIfyN4cuda3__47maximumIfEEE10Policy1000EN6thrust24THRUST_300001_SM_1000_NS10device_ptrIfEEPfyS8_ff8AbsValueEEvT0_T1_T2_T3_T4_T6_E12temp_storage+12];
	setp.lt.f32 	%p175, %f431, %f396;
	selp.f32 	%f397, %f396, %f431, %p175;
	ld.shared.f32 	%f398, [_ZZN3cub18CUB_300001_SM_10006detail6reduce28DeviceReduceSingleTileKernelINS2_10policy_hubIfyN4cuda3__47maximumIfEEE10Policy1000EN6thrust24THRUST_300001_SM_1000_NS10device_ptrIfEEPfyS8_ff8AbsValueEEvT0_T1_T2_T3_T4_T6_E12temp_storage+16];
	setp.lt.f32 	%p176, %f397, %f398;
	selp.f32 	%f399, %f398, %f397, %p176;
	ld.shared.f32 	%f400, [_ZZN3cub18CUB_300001_SM_10006detail6reduce28DeviceReduceSingleTileKernelINS2_10policy_hubIfyN4cuda3__47maximumIfEEE10Policy1000EN6thrust24THRUST_300001_SM_1000_NS10device_ptrIfEEPfyS8_ff8AbsValueEEvT0_T1_T2_T3_T4_T6_E12temp_storage+20];
	setp.lt.f32 	%p177, %f399, %f400;
	selp.f32 	%f401, %f400, %f399, %p177;
	ld.shared.f32 	%f402, [_ZZN3cub18CUB_300001_SM_10006detail6reduce28DeviceReduceSingleTileKernelINS2_10policy_hubIfyN4cuda3__47maximumIfEEE10Policy1000EN6thrust24THRUST_300001_SM_1000_NS10device_ptrIfEEPfyS8_ff8AbsValueEEvT0_T1_T2_T3_T4_T6_E12temp_storage+24];
	setp.lt.f32 	%p178, %f401, %f402;
	selp.f32 	%f403, %f402, %f401, %p178;
	ld.shared.f32 	%f404, [_ZZN3cub18CUB_300001_SM_10006detail6reduce28DeviceReduceSingleTileKernelINS2_10policy_hubIfyN4cuda3__47maximumIfEEE10Policy1000EN6thrust24THRUST_300001_SM_1000_NS10device_ptrIfEEPfyS8_ff8AbsValueEEvT0_T1_T2_T3_T4_T6_E12temp_storage+28];
	setp.lt.f32 	%p179, %f403, %f404;
	selp.f32 	%f405, %f404, %f403, %p179;
	ld.shared.f32 	%f406, [_ZZN3cub18CUB_300001_SM_10006detail6reduce28DeviceReduceSingleTileKernelINS2_10policy_hubIfyN4cuda3__47maximumIfEEE10Policy1000EN6thrust24THRUST_300001_SM_1000_NS10device_ptrIfEEPfyS8_ff8AbsValueEEvT0_T1_T2_T3_T4_T6_E12temp_storage+32];
	setp.lt.f32 	%p180, %f405, %f406;
	selp.f32 	%f407, %f406, %f405, %p180;
	ld.shared.f32 	%f408, [_ZZN3cub18CUB_300001_SM_10006detail6reduce28DeviceReduceSingleTileKernelINS2_10policy_hubIfyN4cuda3__47maximumIfEEE10Policy1000EN6thrust24THRUST_300001_SM_1000_NS10device_ptrIfEEPfyS8_ff8AbsValueEEvT0_T1_T2_T3_T4_T6_E12temp_storage+36];
	setp.lt.f32 	%p181, %f407, %f408;
	selp.f32 	%f431, %f408, %f407, %p181;
	bra.uni 	$L__BB5_49;
$L__BB5_24:
	// begin inline asm
	mov.u32 %r87, %laneid;
	// end inline asm
	and.b32  	%r113, %r2, 992;
	add.s32 	%r114, %r113, 32;
	setp.gt.u32 	%p136, %r114, %r1;
	not.b32 	%r115, %r113;
	add.s32 	%r116, %r1, %r115;
	selp.b32 	%r111, %r116, 31, %p136;
	mov.b32 	%r89, %f419;
	mov.b32 	%r90, 1;
	mov.b32 	%r112, -1;
	// begin inline asm
	shfl.sync.down.b32 %r88, %r89, %r90, %r111, %r112;
	// end inline asm
	mov.b32 	%f336, %r88;
	setp.lt.s32 	%p137, %r87, %r111;
	setp.lt.f32 	%p138, %f419, %f336;
	selp.f32 	%f337, %f336, %f419, %p138;
	selp.f32 	%f338, %f337, %f419, %p137;
	mov.b32 	%r94, %f338;
	mov.b32 	%r95, 2;
	// begin inline asm
	shfl.sync.down.b32 %r93, %r94, %r95, %r111, %r112;
	// end inline asm
	mov.b32 	%f339, %r93;
	add.s32 	%r117, %r87, 2;
	setp.gt.s32 	%p139, %r117, %r111;
	setp.lt.f32 	%p140, %f338, %f339;
	selp.f32 	%f340, %f339, %f338, %p140;
	selp.f32 	%f341, %f338, %f340, %p139;
	mov.b32 	%r99, %f341;
	mov.b32 	%r100, 4;
	// begin inline asm
	shfl.sync.down.b32 %r98, %r99, %r100, %r111, %r112;
	// end inline asm
	mov.b32 	%f342, %r98;
	add.s32 	%r118, %r87, 4;
	setp.gt.s32 	%p141, %r118, %r111;
	setp.lt.f32 	%p142, %f341, %f342;
	selp.f32 	%f343, %f342, %f341, %p142;
	selp.f32 	%f344, %f341, %f343, %p141;
	mov.b32 	%r104, %f344;
	mov.b32 	%r105, 8;
	// begin inline asm
	shfl.sync.down.b32 %r103, %r104, %r105, %r111, %r112;
	// end inline asm
	mov.b32 	%f345, %r103;
	add.s32 	%r119, %r87, 8;
	setp.gt.s32 	%p143, %r119, %r111;
	setp.lt.f32 	%p144, %f344, %f345;
	selp.f32 	%f346, %f345, %f344, %p144;
	selp.f32 	%f347, %f344, %f346, %p143;
	mov.b32 	%r109, %f347;
	mov.b32 	%r110, 16;
	// begin inline asm
	shfl.sync.down.b32 %r108, %r109, %r110, %r111, %r112;
	// end inline asm
	mov.b32 	%f348, %r108;
	add.s32 	%r120, %r87, 16;
	setp.gt.s32 	%p145, %r120, %r111;
	setp.lt.f32 	%p146, %f347, %f348;
	selp.f32 	%f349, %f348, %f347, %p146;
	selp.f32 	%f431, %f347, %f349, %p145;
	setp.ne.s32 	%p147, %r87, 0;
	@%p147 bra 	$L__BB5_26;
	shr.u32 	%r121, %r2, 3;
	and.b32  	%r122, %r121, 124;
	mov.u32 	%r123, _ZZN3cub18CUB_300001_SM_10006detail6reduce28DeviceReduceSingleTileKernelINS2_10policy_hubIfyN4cuda3__47maximumIfEEE10Policy1000EN6thrust24THRUST_300001_SM_1000_NS10device_ptrIfEEPfyS8_ff8AbsValueEEvT0_T1_T2_T3_T4_T6_E12temp_storage;
	add.s32 	%r124, %r123, %r122;
	st.shared.f32 	[%r124+8], %f431;
$L__BB5_26:
	bar.sync 	0;
	setp.ne.s32 	%p148, %r2, 0;
	@%p148 bra 	$L__BB5_49;
	setp.gt.u64 	%p149, %rd19, 32;
	ld.shared.f32 	%f350, [_ZZN3cub18CUB_300001_SM_10006detail6reduce28DeviceReduceSingleTileKernelINS2_10policy_hubIfyN4cuda3__47maximumIfEEE10Policy1000EN6thrust24THRUST_300001_SM_1000_NS10device_ptrIfEEPfyS8_ff8AbsValueEEvT0_T1_T2_T3_T4_T6_E12temp_storage+12];
	setp.lt.f32 	%p150, %f431, %f350;
	selp.f32 	%f352, %f350, %f431, %p150;
	selp.f32 	%f353, %f352, %f431, %p149;
	setp.gt.u64 	%p151, %rd19, 64;
	ld.shared.f32 	%f355, [_ZZN3cub18CUB_300001_SM_10006detail6reduce28DeviceReduceSingleTileKernelINS2_10policy_hubIfyN4cuda3__47maximumIfEEE10Policy1000EN6thrust24THRUST_300001_SM_1000_NS10device_ptrIfEEPfyS8_ff8AbsValueEEvT0_T1_T2_T3_T4_T6_E12temp_storage+16];
	setp.lt.f32 	%p152, %f353, %f355;
	selp.f32 	%f357, %f355, %f353, %p152;
	selp.f32 	%f358, %f357, %f353, %p151;
	setp.gt.u64 	%p153, %rd19, 96;
	ld.shared.f32 	%f360, [_ZZN3cub18CUB_300001_SM_10006detail6reduce28DeviceReduceSingleTileKernelINS2_10policy_hubIfyN4cuda3__47maximumIfEEE10Policy1000EN6thrust24THRUST_300001_SM_1000_NS10device_ptrIfEEPfyS8_ff8AbsValueEEvT0_T1_T2_T3_T4_T6_E12temp_storage+20];
	setp.lt.f32 	%p154, %f358, %f360;
	selp.f32 	%f362, %f360, %f358, %p154;
	selp.f32 	%f363, %f362, %f358, %p153;
	setp.gt.u64 	%p155, %rd19, 128;
	ld.shared.f32 	%f365, [_ZZN3cub18CUB_300001_SM_10006detail6reduce28DeviceReduceSingleTileKernelINS2_10policy_hubIfyN4cuda3__47maximumIfEEE10Policy1000EN6thrust24THRUST_300001_SM_1000_NS10device_ptrIfEEPfyS8_ff8AbsValueEEvT0_T1_T2_T3_T4_T6_E12temp_storage+24];
	setp.lt.f32 	%p156, %f363, %f365;
	selp.f32 	%f367, %f365, %f363, %p156;
	selp.f32 	%f368, %f367, %f363, %p155;
	setp.gt.u64 	%p157, %rd19, 160;
	ld.shared.f32 	%f370, [_ZZN3cub18CUB_300001_SM_10006detail6reduce28DeviceReduceSingleTileKernelINS2_10policy_hubIfyN4cuda3__47maximumIfEEE10Policy1000EN6thrust24THRUST_300001_SM_1000_NS10device_ptrIfEEPfyS8_ff8AbsValueEEvT0_T1_T2_T3_T4_T6_E12temp_storage+28];
	setp.lt.f32 	%p158, %f368, %f370;
	selp.f32 	%f372, %f370, %f368, %p158;
	selp.f32 	%f373, %f372, %f368, %p157;
	setp.gt.u64 	%p159, %rd19, 192;
	ld.shared.f32 	%f375, [_ZZN3cub18CUB_300001_SM_10006detail6reduce28DeviceReduceSingleTileKernelINS2_10policy_hubIfyN4cuda3__47maximumIfEEE10Policy1000EN6thrust24THRUST_300001_SM_1000_NS10device_ptrIfEEPfyS8_ff8AbsValueEEvT0_T1_T2_T3_T4_T6_E12temp_storage+32];
	setp.lt.f32 	%p160, %f373, %f375;
	selp.f32 	%f377, %f375, %f373, %p160;
	selp.f32 	%f378, %f377, %f373, %p159;
	setp.gt.u64 	%p161, %rd19, 224;
	ld.shared.f32 	%f380, [_ZZN3cub18CUB_300001_SM_10006detail6reduce28DeviceReduceSingleTileKernelINS2_10policy_hubIfyN4cuda3__47maximumIfEEE10Policy1000EN6thrust24THRUST_300001_SM_1000_NS10device_ptrIfEEPfyS8_ff8AbsValueEEvT0_T1_T2_T3_T4_T6_E12temp_storage+36];
	setp.lt.f32 	%p162, %f378, %f380;
	selp.f32 	%f382, %f380, %f378, %p162;
	selp.f32 	%f431, %f382, %f378, %p161;
	bra.uni 	$L__BB5_49;
$L__BB5_28:
	mov.u32 	%r24, %tid.x;
	cvt.u64.u32 	%rd6, %r24;
	mul.wide.u32 	%rd22, %r24, 4;
	add.s64 	%rd7, %rd2, %rd22;
	ld.global.f32 	%f43, [%rd7];
	abs.f32 	%f44, %f43;
	ld.global.f32 	%f45, [%rd7+1024];
	abs.f32 	%f46, %f45;
	ld.global.f32 	%f47, [%rd7+2048];
	abs.f32 	%f48, %f47;
	ld.global.f32 	%f49, [%rd7+3072];
	abs.f32 	%f50, %f49;
	ld.global.f32 	%f51, [%rd7+4096];
	abs.f32 	%f52, %f51;
	ld.global.f32 	%f53, [%rd7+5120];
	abs.f32 	%f54, %f53;
	ld.global.f32 	%f55, [%rd7+6144];
	abs.f32 	%f56, %f55;
	ld.global.f32 	%f57, [%rd7+7168];
	abs.f32 	%f58, %f57;
	ld.global.f32 	%f59, [%rd7+8192];
	abs.f32 	%f60, %f59;
	ld.global.f32 	%f61, [%rd7+9216];
	abs.f32 	%f62, %f61;
	ld.global.f32 	%f63, [%rd7+10240];
	abs.f32 	%f64, %f63;
	ld.global.f32 	%f65, [%rd7+11264];
	abs.f32 	%f66, %f65;
	ld.global.f32 	%f67, [%rd7+12288];
	abs.f32 	%f68, %f67;
	ld.global.f32 	%f69, [%rd7+13312];
	abs.f32 	%f70, %f69;
	ld.global.f32 	%f71, [%rd7+14336];
	abs.f32 	%f72, %f71;
	ld.global.f32 	%f73, [%rd7+15360];
	abs.f32 	%f74, %f73;
	setp.lt.f32 	%p3, %f44, %f46;
	selp.f32 	%f75, %f46, %f44, %p3;
	setp.lt.f32 	%p4, %f48, %f50;
	selp.f32 	%f76, %f50, %f48, %p4;
	setp.lt.f32 	%p5, %f52, %f54;
	selp.f32 	%f77, %f54, %f52, %p5;
	setp.lt.f32 	%p6, %f56, %f58;
	selp.f32 	%f78, %f58, %f56, %p6;
	setp.lt.f32 	%p7, %f60, %f62;
	selp.f32 	%f79, %f62, %f60, %p7;
	setp.lt.f32 	%p8, %f64, %f66;
	selp.f32 	%f80, %f66, %f64, %p8;
	setp.lt.f32 	%p9, %f68, %f70;
	selp.f32 	%f81, %f70, %f68, %p9;
	setp.lt.f32 	%p10, %f72, %f74;
	selp.f32 	%f82, %f74, %f72, %p10;
	setp.lt.f32 	%p11, %f75, %f76;
	selp.f32 	%f83, %f76, %f75, %p11;
	setp.lt.f32 	%p12, %f77, %f78;
	selp.f32 	%f84, %f78, %f77, %p12;
	setp.lt.f32 	%p13, %f79, %f80;
	selp.f32 	%f85, %f80, %f79, %p13;
	setp.lt.f32 	%p14, %f81, %f82;
	selp.f32 	%f86, %f82, %f81, %p14;
	setp.lt.f32 	%p15, %f83, %f84;
	selp.f32 	%f87, %f84, %f83, %p15;
	setp.lt.f32 	%p16, %f85, %f86;
	selp.f32 	%f88, %f86, %f85, %p16;
	setp.lt.f32 	%p17, %f87, %f88;
	selp.f32 	%f430, %f88, %f87, %p17;
	add.s64 	%rd8, %rd19, -4096;
	setp.lt.u64 	%p18, %rd8, 4096;
	mov.b64 	%rd53, 4096;
	@%p18 bra 	$L__BB5_32;
	mov.b64 	%rd53, 4096;
$L__BB5_30:
	shl.b64 	%rd24, %rd53, 2;
	add.s64 	%rd25, %rd7, %rd24;
	ld.global.f32 	%f89, [%rd25];
	abs.f32 	%f90, %f89;
	ld.global.f32 	%f91, [%rd25+1024];
	abs.f32 	%f92, %f91;
	ld.global.f32 	%f93, [%rd25+2048];
	abs.f32 	%f94, %f93;
	ld.global.f32 	%f95, [%rd25+3072];
	abs.f32 	%f96, %f95;
	ld.global.f32 	%f97, [%rd25+4096];
	abs.f32 	%f98, %f97;
	ld.global.f32 	%f99, [%rd25+5120];
	abs.f32 	%f100, %f99;
	ld.global.f32 	%f101, [%rd25+6144];
	abs.f32 	%f102, %f101;
	ld.global.f32 	%f103, [%rd25+7168];
	abs.f32 	%f104, %f103;
	ld.global.f32 	%f105, [%rd25+8192];
	abs.f32 	%f106, %f105;
	ld.global.f32 	%f107, [%rd25+9216];
	abs.f32 	%f108, %f107;
	ld.global.f32 	%f109, [%rd25+10240];
	abs.f32 	%f110, %f109;
	ld.global.f32 	%f111, [%rd25+11264];
	abs.f32 	%f112, %f111;
	ld.global.f32 	%f113, [%rd25+12288];
	abs.f32 	%f114, %f113;
	ld.global.f32 	%f115, [%rd25+13312];
	abs.f32 	%f116, %f115;
	ld.global.f32 	%f117, [%rd25+14336];
	abs.f32 	%f118, %f117;
	ld.global.f32 	%f119, [%rd25+15360];
	abs.f32 	%f120, %f119;
	setp.lt.f32 	%p19, %f430, %f90;
	selp.f32 	%f121, %f90, %f430, %p19;
	setp.lt.f32 	%p20, %f92, %f94;
	selp.f32 	%f122, %f94, %f92, %p20;
	setp.lt.f32 	%p21, %f96, %f98;
	selp.f32 	%f123, %f98, %f96, %p21;
	setp.lt.f32 	%p22, %f100, %f102;
	selp.f32 	%f124, %f102, %f100, %p22;
	setp.lt.f32 	%p23, %f104, %f106;
	selp.f32 	%f125, %f106, %f104, %p23;
	setp.lt.f32 	%p24, %f108, %f110;
	selp.f32 	%f126, %f110, %f108, %p24;
	setp.lt.f32 	%p25, %f112, %f114;
	selp.f32 	%f127, %f114, %f112, %p25;
	setp.lt.f32 	%p26, %f116, %f118;
	selp.f32 	%f128, %f118, %f116, %p26;
	setp.lt.f32 	%p27, %f121, %f122;
	selp.f32 	%f129, %f122, %f121, %p27;
	setp.lt.f32 	%p28, %f123, %f124;
	selp.f32 	%f130, %f124, %f123, %p28;
	setp.lt.f32 	%p29, %f125, %f126;
	selp.f32 	%f131, %f126, %f125, %p29;
	setp.lt.f32 	%p30, %f127, %f128;
	selp.f32 	%f132, %f128, %f127, %p30;
	setp.lt.f32 	%p31, %f129, %f130;
	selp.f32 	%f133, %f130, %f129, %p31;
	setp.lt.f32 	%p32, %f131, %f132;
	selp.f32 	%f134, %f132, %f131, %p32;
	setp.lt.f32 	%p33, %f133, %f134;
	selp.f32 	%f135, %f134, %f133, %p33;
	setp.lt.f32 	%p34, %f135, %f120;
	selp.f32 	%f430, %f120, %f135, %p34;
	sub.s64 	%rd26, %rd19, %rd53;
	setp.lt.u64 	%p35, %rd26, 4096;
	@%p35 bra 	$L__BB5_45;
	add.s64 	%rd53, %rd53, 4096;
	setp.le.u64 	%p36, %rd53, %rd8;
	@%p36 bra 	$L__BB5_30;
$L__BB5_32:
	setp.le.u64 	%p37, %rd19, %rd53;
	cvt.u32.u64 	%r42, %rd53;
	cvt.u32.u64 	%r43, %rd19;
	sub.s32 	%r44, %r43, %r42;
	setp.ge.s32 	%p38, %r24, %r44;
	or.pred  	%p39, %p37, %p38;
	@%p39 bra 	$L__BB5_45;
	not.b32 	%r47, %r24;
	add.s32 	%r48, %r47, %r43;
	sub.s32 	%r50, %r48, %r42;
	shr.u32 	%r51, %r50, 8;
	add.s32 	%r25, %r51, 1;
	and.b32  	%r26, %r25, 15;
	setp.lt.u32 	%p40, %r50, 3840;
	mov.u32 	%r167, %r24;
	@%p40 bra 	$L__BB5_36;
	and.b32  	%r52, %r25, 33554416;
	neg.s32 	%r165, %r52;
	add.s64 	%rd27, %rd53, %rd6;
	shl.b64 	%rd28, %rd27, 2;
	add.s64 	%rd29, %rd28, %rd2;
	add.s64 	%rd54, %rd29, 8192;
	mov.u32 	%r167, %r24;
$L__BB5_35:
	.pragma "nounroll";
	ld.global.f32 	%f137, [%rd54+-8192];
	abs.f32 	%f138, %f137;
	setp.lt.f32 	%p41, %f430, %f138;
	selp.f32 	%f139, %f138, %f430, %p41;
	ld.global.f32 	%f140, [%rd54+-7168];
	abs.f32 	%f141, %f140;
	setp.lt.f32 	%p42, %f139, %f141;
	selp.f32 	%f142, %f141, %f139, %p42;
	ld.global.f32 	%f143, [%rd54+-6144];
	abs.f32 	%f144, %f143;
	setp.lt.f32 	%p43, %f142, %f144;
	selp.f32 	%f145, %f144, %f142, %p43;
	ld.global.f32 	%f146, [%rd54+-5120];
	abs.f32 	%f147, %f146;
	setp.lt.f32 	%p44, %f145, %f147;
	selp.f32 	%f148, %f147, %f145, %p44;
	ld.global.f32 	%f149, [%rd54+-4096];
	abs.f32 	%f150, %f149;
	setp.lt.f32 	%p45, %f148, %f150;
	selp.f32 	%f151, %f150, %f148, %p45;
	ld.global.f32 	%f152, [%rd54+-3072];
	abs.f32 	%f153, %f152;
	setp.lt.f32 	%p46, %f151, %f153;
	selp.f32 	%f154, %f153, %f151, %p46;
	ld.global.f32 	%f155, [%rd54+-2048];
	abs.f32 	%f156, %f155;
	setp.lt.f32 	%p47, %f154, %f156;
	selp.f32 	%f157, %f156, %f154, %p47;
	ld.global.f32 	%f158, [%rd54+-1024];
	abs.f32 	%f159, %f158;
	setp.lt.f32 	%p48, %f157, %f159;
	selp.f32 	%f160, %f159, %f157, %p48;
	ld.global.f32 	%f161, [%rd54];
	abs.f32 	%f162, %f161;
	setp.lt.f32 	%p49, %f160, %f162;
	selp.f32 	%f163, %f162, %f160, %p49;
	ld.global.f32 	%f164, [%rd54+1024];
	abs.f32 	%f165, %f164;
	setp.lt.f32 	%p50, %f163, %f165;
	selp.f32 	%f166, %f165, %f163, %p50;
	ld.global.f32 	%f167, [%rd54+2048];
	abs.f32 	%f168, %f167;
	setp.lt.f32 	%p51, %f166, %f168;
	selp.f32 	%f169, %f168, %f166, %p51;
	ld.global.f32 	%f170, [%rd54+3072];
	abs.f32 	%f171, %f170;
	setp.lt.f32 	%p52, %f169, %f171;
	selp.f32 	%f172, %f171, %f169, %p52;
	ld.global.f32 	%f173, [%rd54+4096];
	abs.f32 	%f174, %f173;
	setp.lt.f32 	%p53, %f172, %f174;
	selp.f32 	%f175, %f174, %f172, %p53;
	ld.global.f32 	%f176, [%rd54+5120];
	abs.f32 	%f177, %f176;
	setp.lt.f32 	%p54, %f175, %f177;
	selp.f32 	%f178, %f177, %f175, %p54;
	ld.global.f32 	%f179, [%rd54+6144];
	abs.f32 	%f180, %f179;
	setp.lt.f32 	%p55, %f178, %f180;
	selp.f32 	%f181, %f180, %f178, %p55;
	ld.global.f32 	%f182, [%rd54+7168];
	abs.f32 	%f183, %f182;
	setp.lt.f32 	%p56, %f181, %f183;
	selp.f32 	%f430, %f183, %f181, %p56;
	add.s32 	%r167, %r167, 4096;
	add.s32 	%r165, %r165, 16;
	add.s64 	%rd54, %rd54, 16384;
	setp.ne.s32 	%p57, %r165, 0;
	@%p57 bra 	$L__BB5_35;
$L__BB5_36:
	setp.eq.s32 	%p58, %r26, 0;
	@%p58 bra 	$L__BB5_45;
	and.b32  	%r33, %r25, 7;
	setp.lt.u32 	%p59, %r26, 8;
	@%p59 bra 	$L__BB5_39;
	cvt.u64.u32 	%rd30, %r167;
	add.s64 	%rd31, %rd53, %rd30;
	shl.b64 	%rd32, %rd31, 2;
	add.s64 	%rd33, %rd2, %rd32;
	ld.global.f32 	%f185, [%rd33];
	abs.f32 	%f186, %f185;
	setp.lt.f32 	%p60, %f430, %f186;
	selp.f32 	%f187, %f186, %f430, %p60;
	ld.global.f32 	%f188, [%rd33+1024];
	abs.f32 	%f189, %f188;
	setp.lt.f32 	%p61, %f187, %f189;
	selp.f32 	%f190, %f189, %f187, %p61;
	ld.global.f32 	%f191, [%rd33+2048];
	abs.f32 	%f192, %f191;
	setp.lt.f32 	%p62, %f190, %f192;
	selp.f32 	%f193, %f192, %f190, %p62;
	ld.global.f32 	%f194, [%rd33+3072];
	abs.f32 	%f195, %f194;
	setp.lt.f32 	%p63, %f193, %f195;
	selp.f32 	%f196, %f195, %f193, %p63;
	ld.global.f32 	%f197, [%rd33+4096];
	abs.f32 	%f198, %f197;
	setp.lt.f32 	%p64, %f196, %f198;
	selp.f32 	%f199, %f198, %f196, %p64;
	ld.global.f32 	%f200, [%rd33+5120];
	abs.f32 	%f201, %f200;
	setp.lt.f32 	%p65, %f199, %f201;
	selp.f32 	%f202, %f201, %f199, %p65;
	ld.global.f32 	%f203, [%rd33+6144];
	abs.f32 	%f204, %f203;
	setp.lt.f32 	%p66, %f202, %f204;
	selp.f32 	%f205, %f204, %f202, %p66;
	ld.global.f32 	%f206, [%rd33+7168];
	abs.f32 	%f207, %f206;
	setp.lt.f32 	%p67, %f205, %f207;
	selp.f32 	%f430, %f207, %f205, %p67;
	add.s32 	%r167, %r167, 2048;
$L__BB5_39:
	setp.eq.s32 	%p68, %r33, 0;
	@%p68 bra 	$L__BB5_45;
	and.b32  	%r36, %r25, 3;
	setp.lt.u32 	%p69, %r33, 4;
	@%p69 bra 	$L__BB5_42;
	cvt.u64.u32 	%rd34, %r167;
	add.s64 	%rd35, %rd53, %rd34;
	shl.b64 	%rd36, %rd35, 2;
	add.s64 	%rd37, %rd2, %rd36;
	ld.global.f32 	%f209, [%rd37];
	abs.f32 	%f210, %f209;
	setp.lt.f32 	%p70, %f430, %f210;
	selp.f32 	%f211, %f210, %f430, %p70;
	ld.global.f32 	%f212, [%rd37+1024];
	abs.f32 	%f213, %f212;
	setp.lt.f32 	%p71, %f211, %f213;
	selp.f32 	%f214, %f213, %f211, %p71;
	ld.global.f32 	%f215, [%rd37+2048];
	abs.f32 	%f216, %f215;
	setp.lt.f32 	%p72, %f214, %f216;
	selp.f32 	%f217, %f216, %f214, %p72;
	ld.global.f32 	%f218, [%rd37+3072];
	abs.f32 	%f219, %f218;
	setp.lt.f32 	%p73, %f217, %f219;
	selp.f32 	%f430, %f219, %f217, %p73;
	add.s32 	%r167, %r167, 1024;
$L__BB5_42:
	setp.eq.s32 	%p74, %r36, 0;
	@%p74 bra 	$L__BB5_45;
	cvt.u64.u32 	%rd38, %r167;
	add.s64 	%rd39, %rd53, %rd38;
	shl.b64 	%rd40, %rd39, 2;
	add.s64 	%rd55, %rd2, %rd40;
	neg.s32 	%r170, %r36;
$L__BB5_44:
	.pragma "nounroll";
	ld.global.f32 	%f220, [%rd55];
	abs.f32 	%f221, %f220;
	setp.lt.f32 	%p75, %f430, %f221;
	selp.f32 	%f430, %f221, %f430, %p75;
	add.s64 	%rd55, %rd55, 1024;
	add.s32 	%r170, %r170, 1;
	setp.ne.s32 	%p76, %r170, 0;
	@%p76 bra 	$L__BB5_44;
$L__BB5_45:
	// begin inline asm
	mov.u32 %r53, %laneid;
	// end inline asm
	mov.b32 	%r55, %f430;
	mov.b32 	%r56, 1;
	mov.b32 	%r77, 31;
	mov.b32 	%r78, -1;
	// begin inline asm
	shfl.sync.down.b32 %r54, %r55, %r56, %r77, %r78;
	// end inline asm
	mov.b32 	%f222, %r54;
	setp.gt.s32 	%p77, %r53, 30;
	setp.lt.f32 	%p78, %f430, %f222;
	selp.f32 	%f223, %f222, %f430, %p78;
	selp.f32 	%f224, %f430, %f223, %p77;
	mov.b32 	%r60, %f224;
	mov.b32 	%r61, 2;
	// begin inline asm
	shfl.sync.down.b32 %r59, %r60, %r61, %r77, %r78;
	// end inline asm
	mov.b32 	%f225, %r59;
	setp.gt.s32 	%p79, %r53, 29;
	setp.lt.f32 	%p80, %f224, %f225;
	selp.f32 	%f226, %f225, %f224, %p80;
	selp.f32 	%f227, %f224, %f226, %p79;
	mov.b32 	%r65, %f227;
	mov.b32 	%r66, 4;
	// begin inline asm
	shfl.sync.down.b32 %r64, %r65, %r66, %r77, %r78;
	// end inline asm
	mov.b32 	%f228, %r64;
	setp.gt.s32 	%p81, %r53, 27;
	setp.lt.f32 	%p82, %f227, %f228;
	selp.f32 	%f229, %f228, %f227, %p82;
	selp.f32 	%f230, %f227, %f229, %p81;
	mov.b32 	%r70, %f230;
	mov.b32 	%r71, 8;
	// begin inline asm
	shfl.sync.down.b32 %r69, %r70, %r71, %r77, %r78;
	// end inline asm
	mov.b32 	%f231, %r69;
	setp.gt.s32 	%p83, %r53, 23;
	setp.lt.f32 	%p84, %f230, %f231;
	selp.f32 	%f232, %f231, %f230, %p84;
	selp.f32 	%f233, %f230, %f232, %p83;
	mov.b32 	%r75, %f233;
	mov.b32 	%r76, 16;
	// begin inline asm
	shfl.sync.down.b32 %r74, %r75, %r76, %r77, %r78;
	// end inline asm
	mov.b32 	%f234, %r74;
	setp.gt.s32 	%p85, %r53, 15;
	setp.lt.f32 	%p86, %f233, %f234;
	selp.f32 	%f38, %f234, %f233, %p86;
	selp.f32 	%f431, %f233, %f38, %p85;
	setp.ne.s32 	%p87, %r53, 0;
	@%p87 bra 	$L__BB5_47;
	shr.u32 	%r79, %r24, 3;
	and.b32  	%r80, %r79, 124;
	mov.u32 	%r81, _ZZN3cub18CUB_300001_SM_10006detail6reduce28DeviceReduceSingleTileKernelINS2_10policy_hubIfyN4cuda3__47maximumIfEEE10Policy1000EN6thrust24THRUST_300001_SM_1000_NS10device_ptrIfEEPfyS8_ff8AbsValueEEvT0_T1_T2_T3_T4_T6_E12temp_storage;
	add.s32 	%r82, %r81, %r80;
	st.shared.f32 	[%r82+8], %f38;
$L__BB5_47:
	bar.sync 	0;
	setp.ne.s32 	%p88, %r24, 0;
	@%p88 bra 	$L__BB5_49;
	ld.shared.f32 	%f235, [_ZZN3cub18CUB_300001_SM_10006detail6reduce28DeviceReduceSingleTileKernelINS2_10policy_hubIfyN4cuda3__47maximumIfEEE10Policy1000EN6thrust24THRUST_300001_SM_1000_NS10device_ptrIfEEPfyS8_ff8AbsValueEEvT0_T1_T2_T3_T4_T6_E12temp_storage+12];
	setp.lt.f32 	%p89, %f431, %f235;
	selp.f32 	%f236, %f235, %f431, %p89;
	ld.shared.f32 	%f237, [_ZZN3cub18CUB_300001_SM_10006detail6reduce28DeviceReduceSingleTileKernelINS2_10policy_hubIfyN4cuda3__47maximumIfEEE10Policy1000EN6thrust24THRUST_300001_SM_1000_NS10device_ptrIfEEPfyS8_ff8AbsValueEEvT0_T1_T2_T3_T4_T6_E12temp_storage+16];
	setp.lt.f32 	%p90, %f236, %f237;
	selp.f32 	%f238, %f237, %f236, %p90;
	ld.shared.f32 	%f239, [_ZZN3cub18CUB_300001_SM_10006detail6reduce28DeviceReduceSingleTileKernelINS2_10policy_hubIfyN4cuda3__47maximumIfEEE10Policy1000EN6thrust24THRUST_300001_SM_1000_NS10device_ptrIfEEPfyS8_ff8AbsValueEEvT0_T1_T2_T3_T4_T6_E12temp_storage+20];
	setp.lt.f32 	%p91, %f238, %f239;
	selp.f32 	%f240, %f239, %f238, %p91;
	ld.shared.f32 	%f241, [_ZZN3cub18CUB_300001_SM_10006detail6reduce28DeviceReduceSingleTileKernelINS2_10policy_hubIfyN4cuda3__47maximumIfEEE10Policy1000EN6thrust24THRUST_300001_SM_1000_NS10device_ptrIfEEPfyS8_ff8AbsValueEEvT0_T1_T2_T3_T4_T6_E12temp_storage+24];
	setp.lt.f32 	%p92, %f240, %f241;
	selp.f32 	%f242, %f241, %f240, %p92;
	ld.shared.f32 	%f243, [_ZZN3cub18CUB_300001_SM_10006detail6reduce28DeviceReduceSingleTileKernelINS2_10policy_hubIfyN4cuda3__47maximumIfEEE10Policy1000EN6thrust24THRUST_300001_SM_1000_NS10device_ptrIfEEPfyS8_ff8AbsValueEEvT0_T1_T2_T3_T4_T6_E12temp_storage+28];
	setp.lt.f32 	%p93, %f242, %f243;
	selp.f32 	%f244, %f243, %f242, %p93;
	ld.shared.f32 	%f245, [_ZZN3cub18CUB_300001_SM_10006detail6reduce28DeviceReduceSingleTileKernelINS2_10policy_hubIfyN4cuda3__47maximumIfEEE10Policy1000EN6thrust24THRUST_300001_SM_1000_NS10device_ptrIfEEPfyS8_ff8AbsValueEEvT0_T1_T2_T3_T4_T6_E12temp_storage+32];
	setp.lt.f32 	%p94, %f244, %f245;
	selp.f32 	%f246, %f245, %f244, %p94;
	ld.shared.f32 	%f247, [_ZZN3cub18CUB_300001_SM_10006detail6reduce28DeviceReduceSingleTileKernelINS2_10policy_hubIfyN4cuda3__47maximumIfEEE10Policy1000EN6thrust24THRUST_300001_SM_1000_NS10device_ptrIfEEPfyS8_ff8AbsValueEEvT0_T1_T2_T3_T4_T6_E12temp_storage+36];
	setp.lt.f32 	%p95, %f246, %f247;
	selp.f32 	%f431, %f247, %f246, %p95;
$L__BB5_49:
	mov.u32 	%r155, %tid.x;
	setp.ne.s32 	%p182, %r155, 0;
	@%p182 bra 	$L__BB5_51;
	setp.lt.f32 	%p183, %f42, %f431;
	selp.f32 	%f409, %f431, %f42, %p183;
	st.global.f32 	[%rd1], %f409;
$L__BB5_51:
	ret;

}
	// .globl	_ZN3cub18CUB_300001_SM_10006detail6reduce18DeviceReduceKernelINS2_10policy_hubIfyN4cuda3__47maximumIfEEE10Policy1000EN6thrust24THRUST_300001_SM_1000_NS10device_ptrIfEEyS8_f8AbsValueEEvT0_PT3_T1_NS0_13GridEvenShareISJ_EET2_T4_
.visible .entry _ZN3cub18CUB_300001_SM_10006detail6reduce18DeviceReduceKernelINS2_10policy_hubIfyN4cuda3__47maximumIfEEE10Policy1000EN6thrust24THRUST_300001_SM_1000_NS10device_ptrIfEEyS8_f8AbsValueEEvT0_PT3_T1_NS0_13GridEvenShareISJ_EET2_T4_(
	.param .align 8 .b8 _ZN3cub18CUB_300001_SM_10006detail6reduce18DeviceReduceKernelINS2_10policy_hubIfyN4cuda3__47maximumIfEEE10Policy1000EN6thrust24THRUST_300001_SM_1000_NS10device_ptrIfEEyS8_f8AbsValueEEvT0_PT3_T1_NS0_13GridEvenShareISJ_EET2_T4__param_0[8],
	.param .u64 .ptr .align 1 _ZN3cub18CUB_300001_SM_10006detail6reduce18DeviceReduceKernelINS2_10policy_hubIfyN4cuda3__47maximumIfEEE10Policy1000EN6thrust24THRUST_300001_SM_1000_NS10device_ptrIfEEyS8_f8AbsValueEEvT0_PT3_T1_NS0_13GridEvenShareISJ_EET2_T4__param_1,
	.param .u64 _ZN3cub18CUB_300001_SM_10006detail6reduce18DeviceReduceKernelINS2_10policy_hubIfyN4cuda3__47maximumIfEEE10Policy1000EN6thrust24THRUST_300001_SM_1000_NS10device_ptrIfEEyS8_f8AbsValueEEvT0_PT3_T1_NS0_13GridEvenShareISJ_EET2_T4__param_2,
	.param .align 8 .b8 _ZN3cub18CUB_300001_SM_10006detail6reduce18DeviceReduceKernelINS2_10policy_hubIfyN4cuda3__47maximumIfEEE10Policy1000EN6thrust24THRUST_300001_SM_1000_NS10device_ptrIfEEyS8_f8AbsValueEEvT0_PT3_T1_NS0_13GridEvenShareISJ_EET2_T4__param_3[72],
	.param .align 1 .b8 _ZN3cub18CUB_300001_SM_10006detail6reduce18DeviceReduceKernelINS2_10policy_hubIfyN4cuda3__47maximumIfEEE10Policy1000EN6thrust24THRUST_300001_SM_1000_NS10device_ptrIfEEyS8_f8AbsValueEEvT0_PT3_T1_NS0_13GridEvenShareISJ_EET2_T4__param_4[1],
	.param .align 1 .b8 _ZN3cub18CUB_300001_SM_10006detail6reduce18DeviceReduceKernelINS2_10policy_hubIfyN4cuda3__47maximumIfEEE10Policy1000EN6thrust24THRUST_300001_SM_1000_NS10device_ptrIfEEyS8_f8AbsValueEEvT0_PT3_T1_NS0_13GridEvenShareISJ_EET2_T4__param_5[1]
)
.maxntid 256
{
	.reg .pred 	%p<182>;
	.reg .b16 	%rs<4>;
	.reg .b32 	%r<206>;
	.reg .b32 	%f<428>;
	.reg .b64 	%rd<78>;
	// demoted variable
	.shared .align 4 .b8 _ZZN3cub18CUB_300001_SM_10006detail6reduce18DeviceReduceKernelINS2_10policy_hubIfyN4cuda3__47maximumIfEEE10Policy1000EN6thrust24THRUST_300001_SM_1000_NS10device_ptrIfEEyS8_f8AbsValueEEvT0_PT3_T1_NS0_13GridEvenShareISJ_EET2_T4_E12temp_storage[44];
	ld.param.u64 	%rd1, [_ZN3cub18CUB_300001_SM_10006detail6reduce18DeviceReduceKernelINS2_10policy_hubIfyN4cuda3__47maximumIfEEE10Policy1000EN6thrust24THRUST_300001_SM_1000_NS10device_ptrIfEEyS8_f8AbsValueEEvT0_PT3_T1_NS0_13GridEvenShareISJ_EET2_T4__param_3+32];
	ld.param.u32 	%r1, [_ZN3cub18CUB_300001_SM_10006detail6reduce18DeviceReduceKernelINS2_10policy_hubIfyN4cuda3__47maximumIfEEE10Policy1000EN6thrust24THRUST_300001_SM_1000_NS10device_ptrIfEEyS8_f8AbsValueEEvT0_PT3_T1_NS0_13GridEvenShareISJ_EET2_T4__param_3+40];
	ld.param.u64 	%rd25, [_ZN3cub18CUB_300001_SM_10006detail6reduce18DeviceReduceKernelINS2_10policy_hubIfyN4cuda3__47maximumIfEEE10Policy1000EN6thrust24THRUST_300001_SM_1000_NS10device_ptrIfEEyS8_f8AbsValueEEvT0_PT3_T1_NS0_13GridEvenShareISJ_EET2_T4__param_0];
	cvta.to.global.u64 	%rd2, %rd25;
	mov.u32 	%r2, %ctaid.x;
	shl.b32 	%r50, %r1, 12;
	cvt.s64.s32 	%rd3, %r50;
	shl.b32 	%r51, %r2, 12;
	cvt.u64.u32 	%rd4, %r51;
	sub.s64 	%rd5, %rd1, %rd4;
	setp.gt.u64 	%p1, %rd5, 4095;
	@%p1 bra 	$L__BB6_25;
	cvt.u32.u64 	%r112, %rd4;
	cvt.u32.u64 	%r3, %rd1;
	sub.s32 	%r4, %r3, %r112;
	mov.u32 	%r5, %tid.x;
	setp.ge.s32 	%p95, %r5, %r4;
	mov.f32 	%f416, 0f00000000;
	mov.u32 	%r193, %r5;
	@%p95 bra 	$L__BB6_3;
	add.s32 	%r114, %r112, %r5;
	mul.wide.u32 	%rd51, %r114, 4;
	add.s64 	%rd52, %rd2, %rd51;
	ld.global.f32 	%f247, [%rd52];
	abs.f32 	%f416, %f247;
	add.s32 	%r193, %r5, 256;
$L__BB6_3:
	setp.ge.s32 	%p96, %r193, %r4;
	@%p96 bra 	$L__BB6_16;
	not.b32 	%r116, %r193;
	add.s32 	%r117, %r116, %r3;
	sub.s32 	%r118, %r117, %r112;
	shr.u32 	%r119, %r118, 8;
	add.s32 	%r8, %r119, 1;
	and.b32  	%r9, %r8, 15;
	setp.lt.u32 	%p97, %r118, 3840;
	@%p97 bra 	$L__BB6_7;
	and.b32  	%r120, %r8, 33554416;
	neg.s32 	%r191, %r120;
	mul.wide.u32 	%rd53, %r2, 16384;
	mul.wide.u32 	%rd54, %r193, 4;
	or.b64  	%rd55, %rd53, %rd54;
	add.s64 	%rd56, %rd55, %rd2;
	add.s64 	%rd72, %rd56, 8192;
$L__BB6_6:
	.pragma "nounroll";
	ld.global.f32 	%f249, [%rd72+-8192];
	abs.f32 	%f250, %f249;
	setp.lt.f32 	%p98, %f416, %f250;
	selp.f32 	%f251, %f250, %f416, %p98;
	ld.global.f32 	%f252, [%rd72+-7168];
	abs.f32 	%f253, %f252;
	setp.lt.f32 	%p99, %f251, %f253;
	selp.f32 	%f254, %f253, %f251, %p99;
	ld.global.f32 	%f255, [%rd72+-6144];
	abs.f32 	%f256, %f255;
	setp.lt.f32 	%p100, %f254, %f256;
	selp.f32 	%f257, %f256, %f254, %p100;
	ld.global.f32 	%f258, [%rd72+-5120];
	abs.f32 	%f259, %f258;
	setp.lt.f32 	%p101, %f257, %f259;
	selp.f32 	%f260, %f259, %f257, %p101;
	ld.global.f32 	%f261, [%rd72+-4096];
	abs.f32 	%f262, %f261;
	setp.lt.f32 	%p102, %f260, %f262;
	selp.f32 	%f263, %f262, %f260, %p102;
	ld.global.f32 	%f264, [%rd72+-3072];
	abs.f32 	%f265, %f264;
	setp.lt.f32 	%p103, %f263, %f265;
	selp.f32 	%f266, %f265, %f263, %p103;
	ld.global.f32 	%f267, [%rd72+-2048];
	abs.f32 	%f268, %f267;
	setp.lt.f32 	%p104, %f266, %f268;
	selp.f32 	%f269, %f268, %f266, %p104;
	ld.global.f32 	%f270, [%rd72+-1024];
	abs.f32 	%f271, %f270;
	setp.lt.f32 	%p105, %f269, %f271;
	selp.f32 	%f272, %f271, %f269, %p105;
	ld.global.f32 	%f273, [%rd72];
	abs.f32 	%f274, %f273;
	setp.lt.f32 	%p106, %f272, %f274;
	selp.f32 	%f275, %f274, %f272, %p106;
	ld.global.f32 	%f276, [%rd72+1024];
	abs.f32 	%f277, %f276;
	setp.lt.f32 	%p107, %f275, %f277;
	selp.f32 	%f278, %f277, %f275, %p107;
	ld.global.f32 	%f279, [%rd72+2048];
	abs.f32 	%f280, %f279;
	setp.lt.f32 	%p108, %f278, %f280;
	selp.f32 	%f281, %f280, %f278, %p108;
	ld.global.f32 	%f282, [%rd72+3072];
	abs.f32 	%f283, %f282;
	setp.lt.f32 	%p109, %f281, %f283;
	selp.f32 	%f284, %f283, %f281, %p109;
	ld.global.f32 	%f285, [%rd72+4096];
	abs.f32 	%f286, %f285;
	setp.lt.f32 	%p110, %f284, %f286;
	selp.f32 	%f287, %f286, %f284, %p110;
	ld.global.f32 	%f288, [%rd72+5120];
	abs.f32 	%f289, %f288;
	setp.lt.f32 	%p111, %f287, %f289;
	selp.f32 	%f290, %f289, %f287, %p111;
	ld.global.f32 	%f291, [%rd72+6144];
	abs.f32 	%f292, %f291;
	setp.lt.f32 	%p112, %f290, %f292;
	selp.f32 	%f293, %f292, %f290, %p112;
	ld.global.f32 	%f294, [%rd72+7168];
	abs.f32 	%f295, %f294;
	setp.lt.f32 	%p113, %f293, %f295;
	selp.f32 	%f416, %f295, %f293, %p113;
	add.s32 	%r193, %r193, 4096;
	add.s32 	%r191, %r191, 16;
	add.s64 	%rd72, %rd72, 16384;
	setp.ne.s32 	%p114, %r191, 0;
	@%p114 bra 	$L__BB6_6;
$L__BB6_7:
	setp.eq.s32 	%p115, %r9, 0;
	@%p115 bra 	$L__BB6_16;
	and.b32  	%r16, %r8, 7;
	setp.lt.u32 	%p116, %r9, 8;
	@%p116 bra 	$L__BB6_10;
	cvt.s64.s32 	%rd57, %r193;
	add.s64 	%rd58, %rd57, %rd4;
	shl.b64 	%rd59, %rd58, 2;
	add.s64 	%rd60, %rd2, %rd59;
	ld.global.f32 	%f297, [%rd60];
	abs.f32 	%f298, %f297;
	setp.lt.f32 	%p117, %f416, %f298;
	selp.f32 	%f299, %f298, %f416, %p117;
	ld.global.f32 	%f300, [%rd60+1024];
	abs.f32 	%f301, %f300;
	setp.lt.f32 	%p118, %f299, %f301;
	selp.f32 	%f302, %f301, %f299, %p118;
	ld.global.f32 	%f303, [%rd60+2048];
	abs.f32 	%f304, %f303;
	setp.lt.f32 	%p119, %f302, %f304;
	selp.f32 	%f305, %f304, %f302, %p119;
	ld.global.f32 	%f306, [%rd60+3072];
	abs.f32 	%f307, %f306;
	setp.lt.f32 	%p120, %f305, %f307;
	selp.f32 	%f308, %f307, %f305, %p120;
	ld.global.f32 	%f309, [%rd60+4096];
	abs.f32 	%f310, %f309;
	setp.lt.f32 	%p121, %f308, %f310;
	selp.f32 	%f311, %f310, %f308, %p121;
	ld.global.f32 	%f312, [%rd60+5120];
	abs.f32 	%f313, %f312;
	setp.lt.f32 	%p122, %f311, %f313;
	selp.f32 	%f314, %f313, %f311, %p122;
	ld.global.f32 	%f315, [%rd60+6144];
	abs.f32 	%f316, %f315;
	setp.lt.f32 	%p123, %f314, %f316;
	selp.f32 	%f317, %f316, %f314, %p123;
	ld.global.f32 	%f318, [%rd60+7168];
	abs.f32 	%f319, %f318;
	setp.lt.f32 	%p124, %f317, %f319;
	selp.f32 	%f416, %f319, %f317, %p124;
	add.s32 	%r193, %r193, 2048;
$L__BB6_10:
	setp.eq.s32 	%p125, %r16, 0;
	@%p125 bra 	$L__BB6_16;
	and.b32  	%r19, %r8, 3;
	setp.lt.u32 	%p126, %r16, 4;
	@%p126 bra 	$L__BB6_13;
	cvt.s64.s32 	%rd61, %r193;
	add.s64 	%rd62, %rd61, %rd4;
	shl.b64 	%rd63, %rd62, 2;
	add.s64 	%rd64, %rd2, %rd63;
	ld.global.f32 	%f321, [%rd64];
	abs.f32 	%f322, %f321;
	setp.lt.f32 	%p127, %f416, %f322;
	selp.f32 	%f323, %f322, %f416, %p127;
	ld.global.f32 	%f324, [%rd64+1024];
	abs.f32 	%f325, %f324;
	setp.lt.f32 	%p128, %f323, %f325;
	selp.f32 	%f326, %f325, %f323, %p128;
	ld.global.f32 	%f327, [%rd64+2048];
	abs.f32 	%f328, %f327;
	setp.lt.f32 	%p129, %f326, %f328;
	selp.f32 	%f329, %f328, %f326, %p129;
	ld.global.f32 	%f330, [%rd64+3072];
	abs.f32 	%f331, %f330;
	setp.lt.f32 	%p130, %f329, %f331;
	selp.f32 	%f416, %f331, %f329, %p130;
	add.s32 	%r193, %r193, 1024;
$L__BB6_13:
	setp.eq.s32 	%p131, %r19, 0;
	@%p131 bra 	$L__BB6_16;
	mul.wide.u32 	%rd65, %r2, 16384;
	add.s64 	%rd9, %rd2, %rd65;
	neg.s32 	%r196, %r19;
$L__BB6_15:
	.pragma "nounroll";
	mul.wide.s32 	%rd66, %r193, 4;
	add.s64 	%rd67, %rd9, %rd66;
	ld.global.f32 	%f332, [%rd67];
	abs.f32 	%f333, %f332;
	setp.lt.f32 	%p132, %f416, %f333;
	selp.f32 	%f416, %f333, %f416, %p132;
	add.s32 	%r193, %r193, 256;
	add.s32 	%r196, %r196, 1;
	setp.ne.s32 	%p133, %r196, 0;
	@%p133 bra 	$L__BB6_15;
$L__BB6_16:
	setp.lt.s32 	%p134, %r4, 256;
	@%p134 bra 	$L__BB6_21;
	// begin inline asm
	mov.u32 %r159, %laneid;
	// end inline asm
	mov.b32 	%r161, %f416;
	mov.b32 	%r162, 1;
	mov.b32 	%r183, 31;
	mov.b32 	%r184, -1;
	// begin inline asm
	shfl.sync.down.b32 %r160, %r161, %r162, %r183, %r184;
	// end inline asm
	mov.b32 	%f381, %r160;
	setp.gt.s32 	%p162, %r159, 30;
	setp.lt.f32 	%p163, %f416, %f381;
	selp.f32 	%f382, %f381, %f416, %p163;
	selp.f32 	%f383, %f416, %f382, %p162;
	mov.b32 	%r166, %f383;
	mov.b32 	%r167, 2;
	// begin inline asm
	shfl.sync.down.b32 %r165, %r166, %r167, %r183, %r184;
	// end inline asm
	mov.b32 	%f384, %r165;
	setp.gt.s32 	%p164, %r159, 29;
	setp.lt.f32 	%p165, %f383, %f384;
	selp.f32 	%f385, %f384, %f383, %p165;
	selp.f32 	%f386, %f383, %f385, %p164;
	mov.b32 	%r171, %f386;
	mov.b32 	%r172, 4;
	// begin inline asm
	shfl.sync.down.b32 %r170, %r171, %r172, %r183, %r184;
	// end inline asm
	mov.b32 	%f387, %r170;
	setp.gt.s32 	%p166, %r159, 27;
	setp.lt.f32 	%p167, %f386, %f387;
	selp.f32 	%f388, %f387, %f386, %p167;
	selp.f32 	%f389, %f386, %f388, %p166;
	mov.b32 	%r176, %f389;
	mov.b32 	%r177, 8;
	// begin inline asm
	shfl.sync.down.b32 %r175, %r176, %r177, %r183, %r184;
	// end inline asm
	mov.b32 	%f390, %r175;
	setp.gt.s32 	%p168, %r159, 23;
	setp.lt.f32 	%p169, %f389, %f390;
	selp.f32 	%f391, %f390, %f389, %p169;
	selp.f32 	%f392, %f389, %f391, %p168;
	mov.b32 	%r181, %f392;
	mov.b32 	%r182, 16;
	// begin inline asm
	shfl.sync.down.b32 %r180, %r181, %r182, %r183, %r184;
	// end inline asm
	mov.b32 	%f393, %r180;
	setp.gt.s32 	%p170, %r159, 15;
	setp.lt.f32 	%p171, %f392, %f393;
	selp.f32 	%f16, %f393, %f392, %p171;
	selp.f32 	%f427, %f392, %f16, %p170;
	setp.ne.s32 	%p172, %r159, 0;
	@%p172 bra 	$L__BB6_19;
	shr.u32 	%r185, %r5, 3;
	and.b32  	%r186, %r185, 124;
	mov.u32 	%r187, _ZZN3cub18CUB_300001_SM_10006detail6reduce18DeviceReduceKernelINS2_10policy_hubIfyN4cuda3__47maximumIfEEE10Policy1000EN6thrust24THRUST_300001_SM_1000_NS10device_ptrIfEEyS8_f8AbsValueEEvT0_PT3_T1_NS0_13GridEvenShareISJ_EET2_T4_E12temp_storage;
	add.s32 	%r188, %r187, %r186;
	st.shared.f32 	[%r188+8], %f16;
$L__BB6_19:
	bar.sync 	0;
	setp.ne.s32 	%p173, %r5, 0;
	@%p173 bra 	$L__BB6_46;
	ld.shared.f32 	%f394, [_ZZN3cub18CUB_300001_SM_10006detail6reduce18DeviceReduceKernelINS2_10policy_hubIfyN4cuda3__47maximumIfEEE10Policy1000EN6thrust24THRUST_300001_SM_1000_NS10device_ptrIfEEyS8_f8AbsValueEEvT0_PT3_T1_NS0_13GridEvenShareISJ_EET2_T4_E12temp_storage+12];
	setp.lt.f32 	%p174, %f427, %f394;
	selp.f32 	%f395, %f394, %f427, %p174;
	ld.shared.f32 	%f396, [_ZZN3cub18CUB_300001_SM_10006detail6reduce18DeviceReduceKernelINS2_10policy_hubIfyN4cuda3__47maximumIfEEE10Policy1000EN6thrust24THRUST_300001_SM_1000_NS10device_ptrIfEEyS8_f8AbsValueEEvT0_PT3_T1_NS0_13GridEvenShareISJ_EET2_T4_E12temp_storage+16];
	setp.lt.f32 	%p175, %f395, %f396;
	selp.f32 	%f397, %f396, %f395, %p175;
	ld.shared.f32 	%f398, [_ZZN3cub18CUB_300001_SM_10006detail6reduce18DeviceReduceKernelINS2_10policy_hubIfyN4cuda3__47maximumIfEEE10Policy1000EN6thrust24THRUST_300001_SM_1000_NS10device_ptrIfEEyS8_f8AbsValueEEvT0_PT3_T1_NS0_13GridEvenShareISJ_EET2_T4_E12temp_storage+20];
	setp.lt.f32 	%p176, %f397, %f398;
	selp.f32 	%f399, %f398, %f397, %p176;
	ld.shared.f32 	%f400, [_ZZN3cub18CUB_300001_SM_10006detail6reduce18DeviceReduceKernelINS2_10policy_hubIfyN4cuda3__47maximumIfEEE10Policy1000EN6thrust24THRUST_300001_SM_1000_NS10device_ptrIfEEyS8_f8AbsValueEEvT0_PT3_T1_NS0_13GridEvenShareISJ_EET2_T4_E12temp_storage+24];
	setp.lt.f32 	%p177, %f399, %f400;
	selp.f32 	%f401, %f400, %f399, %p177;
	ld.shared.f32 	%f402, [_ZZN3cub18CUB_300001_SM_10006detail6reduce18DeviceReduceKernelINS2_10policy_hubIfyN4cuda3__47maximumIfEEE10Policy1000EN6thrust24THRUST_300001_SM_1000_NS10device_ptrIfEEyS8_f8AbsValueEEvT0_PT3_T1_NS0_13GridEvenShareISJ_EET2_T4_E12temp_storage+28];
	setp.lt.f32 	%p178, %f401, %f402;
	selp.f32 	%f403, %f402, %f401, %p178;
	ld.shared.f32 	%f404, [_ZZN3cub18CUB_300001_SM_10006detail6reduce18DeviceReduceKernelINS2_10policy_hubIfyN4cuda3__47maximumIfEEE10Policy1000EN6thrust24THRUST_300001_SM_1000_NS10device_ptrIfEEyS8_f8AbsValueEEvT0_PT3_T1_NS0_13GridEvenShareISJ_EET2_T4_E12temp_storage+32];
	setp.lt.f32 	%p179, %f403, %f404;
	selp.f32 	%f405, %f404, %f403, %p179;
	ld.shared.f32 	%f406, [_ZZN3cub18CUB_300001_SM_10006detail6reduce18DeviceReduceKernelINS2_10policy_hubIfyN4cuda3__47maximumIfEEE10Policy1000EN6thrust24THRUST_300001_SM_1000_NS10device_ptrIfEEyS8_f8AbsValueEEvT0_PT3_T1_NS0_13GridEvenShareISJ_EET2_T4_E12temp_storage+36];
	setp.lt.f32 	%p180, %f405, %f406;
	selp.f32 	%f427, %f406, %f405, %p180;
	bra.uni 	$L__BB6_46;
$L__BB6_21:
	// begin inline asm
	mov.u32 %r121, %laneid;
	// end inline asm
	and.b32  	%r147, %r5, 992;
	add.s32 	%r148, %r147, 32;
	setp.gt.s32 	%p135, %r148, %r4;
	not.b32 	%r149, %r147;
	add.s32 	%r150, %r4, %r149;
	selp.b32 	%r145, %r150, 31, %p135;
	mov.b32 	%r123, %f416;
	mov.b32 	%r124, 1;
	mov.b32 	%r146, -1;
	// begin inline asm
	shfl.sync.down.b32 %r122, %r123, %r124, %r145, %r146;
	// end inline asm
	mov.b32 	%f334, %r122;
	setp.lt.s32 	%p136, %r121, %r145;
	setp.lt.f32 	%p137, %f416, %f334;
	selp.f32 	%f335, %f334, %f416, %p137;
	selp.f32 	%f336, %f335, %f416, %p136;
	mov.b32 	%r128, %f336;
	mov.b32 	%r129, 2;
	// begin inline asm
	shfl.sync.down.b32 %r127, %r128, %r129, %r145, %r146;
	// end inline asm
	mov.b32 	%f337, %r127;
	add.s32 	%r151, %r121, 2;
	setp.gt.s32 	%p138, %r151, %r145;
	setp.lt.f32 	%p139, %f336, %f337;
	selp.f32 	%f338, %f337, %f336, %p139;
	selp.f32 	%f339, %f336, %f338, %p138;
	mov.b32 	%r133, %f339;
	mov.b32 	%r134, 4;
	// begin inline asm
	shfl.sync.down.b32 %r132, %r133, %r134, %r145, %r146;
	// end inline asm
	mov.b32 	%f340, %r132;
	add.s32 	%r152, %r121, 4;
	setp.gt.s32 	%p140, %r152, %r145;
	setp.lt.f32 	%p141, %f339, %f340;
	selp.f32 	%f341, %f340, %f339, %p141;
	selp.f32 	%f342, %f339, %f341, %p140;
	mov.b32 	%r138, %f342;
	mov.b32 	%r139, 8;
	// begin inline asm
	shfl.sync.down.b32 %r137, %r138, %r139, %r145, %r146;
	// end inline asm
	mov.b32 	%f343, %r137;
	add.s32 	%r153, %r121, 8;
	setp.gt.s32 	%p142, %r153, %r145;
	setp.lt.f32 	%p143, %f342, %f343;
	selp.f32 	%f344, %f343, %f342, %p143;
	selp.f32 	%f345, %f342, %f344, %p142;
	mov.b32 	%r143, %f345;
	mov.b32 	%r144, 16;
	// begin inline asm
	shfl.sync.down.b32 %r142, %r143, %r144, %r145, %r146;
	// end inline asm
	mov.b32 	%f346, %r142;
	add.s32 	%r154, %r121, 16;
	setp.gt.s32 	%p144, %r154, %r145;
	setp.lt.f32 	%p145, %f345, %f346;
	selp.f32 	%f347, %f346, %f345, %p145;
	selp.f32 	%f427, %f345, %f347, %p144;
	setp.ne.s32 	%p146, %r121, 0;
	@%p146 bra 	$L__BB6_23;
	shr.u32 	%r155, %r5, 3;
	and.b32  	%r156, %r155, 124;
	mov.u32 	%r157, _ZZN3cub18CUB_300001_SM_10006detail6reduce18DeviceReduceKernelINS2_10policy_hubIfyN4cuda3__47maximumIfEEE10Policy1000EN6thrust24THRUST_300001_SM_1000_NS10device_ptrIfEEyS8_f8AbsValueEEvT0_PT3_T1_NS0_13GridEvenShareISJ_EET2_T4_E12temp_storage;
	add.s32 	%r158, %r157, %r156;
	st.shared.f32 	[%r158+8], %f427;
$L__BB6_23:
	bar.sync 	0;
	setp.ne.s32 	%p147, %r5, 0;
	@%p147 bra 	$L__BB6_46;
	setp.gt.s32 	%p148, %r4, 32;
	ld.shared.f32 	%f348, [_ZZN3cub18CUB_300001_SM_10006detail6reduce18DeviceReduceKernelINS2_10policy_hubIfyN4cuda3__47maximumIfEEE10Policy1000EN6thrust24THRUST_300001_SM_1000_NS10device_ptrIfEEyS8_f8AbsValueEEvT0_PT3_T1_NS0_13GridEvenShareISJ_EET2_T4_E12temp_storage+12];
	setp.lt.f32 	%p149, %f427, %f348;
	selp.f32 	%f350, %f348, %f427, %p149;
	selp.f32 	%f351, %f350, %f427, %p148;
	setp.gt.s32 	%p150, %r4, 64;
	ld.shared.f32 	%f353, [_ZZN3cub18CUB_300001_SM_10006detail6reduce18DeviceReduceKernelINS2_10policy_hubIfyN4cuda3__47maximumIfEEE10Policy1000EN6thrust24THRUST_300001_SM_1000_NS10device_ptrIfEEyS8_f8AbsValueEEvT0_PT3_T1_NS0_13GridEvenShareISJ_EET2_T4_E12temp_storage+16];
	setp.lt.f32 	%p151, %f351, %f353;
	selp.f32 	%f355, %f353, %f351, %p151;
	selp.f32 	%f356, %f355, %f351, %p150;
	setp.gt.s32 	%p152, %r4, 96;
	ld.shared.f32 	%f358, [_ZZN3cub18CUB_300001_SM_10006detail6reduce18DeviceReduceKernelINS2_10policy_hubIfyN4cuda3__47maximumIfEEE10Policy1000EN6thrust24THRUST_300001_SM_1000_NS10device_ptrIfEEyS8_f8AbsValueEEvT0_PT3_T1_NS0_13GridEvenShareISJ_EET2_T4_E12temp_storage+20];
	setp.lt.f32 	%p153, %f356, %f358;
	selp.f32 	%f360, %f358, %f356, %p153;
	selp.f32 	%f361, %f360, %f356, %p152;
	setp.gt.s32 	%p154, %r4, 128;
	ld.shared.f32 	%f363, [_ZZN3cub18CUB_300001_SM_10006detail6reduce18DeviceReduceKernelINS2_10policy_hubIfyN4cuda3__47maximumIfEEE10Policy1000EN6thrust24THRUST_300001_SM_1000_NS10device_ptrIfEEyS8_f8AbsValueEEvT0_PT3_T1_NS0_13GridEvenShareISJ_EET2_T4_E12temp_storage+24];
	setp.lt.f32 	%p155, %f361, %f363;
	selp.f32 	%f365, %f363, %f361, %p155;
	selp.f32 	%f366, %f365, %f361, %p154;
	setp.gt.s32 	%p156, %r4, 160;
	ld.shared.f32 	%f368, [_ZZN3cub18CUB_300001_SM_10006detail6reduce18DeviceReduceKernelINS2_10policy_hubIfyN4cuda3__47maximumIfEEE10Policy1000EN6thrust24THRUST_300001_SM_1000_NS10device_ptrIfEEyS8_f8AbsValueEEvT0_PT3_T1_NS0_13GridEvenShareISJ_EET2_T4_E12temp_storage+28];
	setp.lt.f32 	%p157, %f366, %f368;
	selp.f32 	%f370, %f368, %f366, %p157;
	selp.f32 	%f371, %f370, %f366, %p156;
	setp.gt.s32 	%p158, %r4, 192;
	ld.shared.f32 	%f373, [_ZZN3cub18CUB_300001_SM_10006detail6reduce18DeviceReduceKernelINS2_10policy_hubIfyN4cuda3__47maximumIfEEE10Policy1000EN6thrust24THRUST_300001_SM_1000_NS10device_ptrIfEEyS8_f8AbsValueEEvT0_PT3_T1_NS0_13GridEvenShareISJ_EET2_T4_E12temp_storage+32];
	setp.lt.f32 	%p159, %f371, %f373;
	selp.f32 	%f375, %f373, %f371, %p159;
	selp.f32 	%f376, %f375, %f371, %p158;
	setp.gt.s32 	%p160, %r4, 224;
	ld.shared.f32 	%f378, [_ZZN3cub18CUB_300001_SM_10006detail6reduce18DeviceReduceKernelINS2_10policy_hubIfyN4cuda3__47maximumIfEEE10Policy1000EN6thrust24THRUST_300001_SM_1000_NS10device_ptrIfEEyS8_f8AbsValueEEvT0_PT3_T1_NS0_13GridEvenShareISJ_EET2_T4_E12temp_storage+36];
	setp.lt.f32 	%p161, %f376, %f378;
	selp.f32 	%f380, %f378, %f376, %p161;
	selp.f32 	%f427, %f380, %f376, %p160;
	bra.uni 	$L__BB6_46;
$L__BB6_25:
	cvt.u32.u64 	%r52, %rd4;
	mov.u32 	%r27, %tid.x;
	add.s32 	%r53, %r27, %r52;
	mul.wide.u32 	%rd26, %r53, 4;
	add.s64 	%rd27, %rd2, %rd26;
	ld.global.f32 	%f41, [%rd27];
	abs.f32 	%f42, %f41;
	ld.global.f32 	%f43, [%rd27+1024];
	abs.f32 	%f44, %f43;
	ld.global.f32 	%f45, [%rd27+2048];
	abs.f32 	%f46, %f45;
	ld.global.f32 	%f47, [%rd27+3072];
	abs.f32 	%f48, %f47;
	ld.global.f32 	%f49, [%rd27+4096];
	abs.f32 	%f50, %f49;
	ld.global.f32 	%f51, [%rd27+5120];
	abs.f32 	%f52, %f51;
	ld.global.f32 	%f53, [%rd27+6144];
	abs.f32 	%f54, %f53;
	ld.global.f32 	%f55, [%rd27+7168];
	abs.f32 	%f56, %f55;
	ld.global.f32 	%f57, [%rd27+8192];
	abs.f32 	%f58, %f57;
	ld.global.f32 	%f59, [%rd27+9216];
	abs.f32 	%f60, %f59;
	ld.global.f32 	%f61, [%rd27+10240];
	abs.f32 	%f62, %f61;
	ld.global.f32 	%f63, [%rd27+11264];
	abs.f32 	%f64, %f63;
	ld.global.f32 	%f65, [%rd27+12288];
	abs.f32 	%f66, %f65;
	ld.global.f32 	%f67, [%rd27+13312];
	abs.f32 	%f68, %f67;
	ld.global.f32 	%f69, [%rd27+14336];
	abs.f32 	%f70, %f69;
	ld.global.f32 	%f71, [%rd27+15360];
	abs.f32 	%f72, %f71;
	setp.lt.f32 	%p2, %f42, %f44;
	selp.f32 	%f73, %f44, %f42, %p2;
	setp.lt.f32 	%p3, %f46, %f48;
	selp.f32 	%f74, %f48, %f46, %p3;
	setp.lt.f32 	%p4, %f50, %f52;
	selp.f32 	%f75, %f52, %f50, %p4;
	setp.lt.f32 	%p5, %f54, %f56;
	selp.f32 	%f76, %f56, %f54, %p5;
	setp.lt.f32 	%p6, %f58, %f60;
	selp.f32 	%f77, %f60, %f58, %p6;
	setp.lt.f32 	%p7, %f62, %f64;
	selp.f32 	%f78, %f64, %f62, %p7;
	setp.lt.f32 	%p8, %f66, %f68;
	selp.f32 	%f79, %f68, %f66, %p8;
	setp.lt.f32 	%p9, %f70, %f72;
	selp.f32 	%f80, %f72, %f70, %p9;
	setp.lt.f32 	%p10, %f73, %f74;
	selp.f32 	%f81, %f74, %f73, %p10;
	setp.lt.f32 	%p11, %f75, %f76;
	selp.f32 	%f82, %f76, %f75, %p11;
	setp.lt.f32 	%p12, %f77, %f78;
	selp.f32 	%f83, %f78, %f77, %p12;
	setp.lt.f32 	%p13, %f79, %f80;
	selp.f32 	%f84, %f80, %f79, %p13;
	setp.lt.f32 	%p14, %f81, %f82;
	selp.f32 	%f85, %f82, %f81, %p14;
	setp.lt.f32 	%p15, %f83, %f84;
	selp.f32 	%f86, %f84, %f83, %p15;
	setp.lt.f32 	%p16, %f85, %f86;
	selp.f32 	%f426, %f86, %f85, %p16;
	setp.lt.u64 	%p17, %rd5, %rd3;
	@%p17 bra 	$L__BB6_42;
	cvt.u32.u64 	%r55, %rd3;
	cvt.u64.u32 	%rd28, %r27;
	add.s64 	%rd74, %rd4, %rd3;
	cvt.u32.u64 	%r28, %rd1;
	not.b32 	%r57, %r27;
	add.s32 	%r58, %r57, %r28;
	sub.s32 	%r59, %r58, %r55;
	sub.s32 	%r198, %r59, %r52;
	add.s64 	%rd29, %rd74, %rd28;
	shl.b64 	%rd30, %rd29, 2;
	add.s64 	%rd31, %rd30, %rd2;
	add.s64 	%rd73, %rd31, 8192;
	mov.b32 	%r199, 0;
	shl.b32 	%r60, %r1, 12;
	mov.u64 	%rd75, %rd4;
$L__BB6_27:
	cvt.s64.s32 	%rd15, %r60;
	add.s64 	%rd75, %rd75, %rd15;
	add.s64 	%rd32, %rd1, -4096;
	setp.gt.u64 	%p18, %rd75, %rd32;
	@%p18 bra 	$L__BB6_29;
	shl.b32 	%r61, %r1, 12;
	cvt.s64.s32 	%rd33, %r61;
	cvt.u64.u32 	%rd34, %r27;
	add.s64 	%rd35, %rd75, %rd34;
	shl.b64 	%rd36, %rd35, 2;
	add.s64 	%rd37, %rd2, %rd36;
	ld.global.f32 	%f87, [%rd37];
	abs.f32 	%f88, %f87;
	ld.global.f32 	%f89, [%rd37+1024];
	abs.f32 	%f90, %f89;
	ld.global.f32 	%f91, [%rd37+2048];
	abs.f32 	%f92, %f91;
	ld.global.f32 	%f93, [%rd37+3072];
	abs.f32 	%f94, %f93;
	ld.global.f32 	%f95, [%rd37+4096];
	abs.f32 	%f96, %f95;
	ld.global.f32 	%f97, [%rd37+5120];
	abs.f32 	%f98, %f97;
	ld.global.f32 	%f99, [%rd37+6144];
	abs.f32 	%f100, %f99;
	ld.global.f32 	%f101, [%rd37+7168];
	abs.f32 	%f102, %f101;
	ld.global.f32 	%f103, [%rd37+8192];
	abs.f32 	%f104, %f103;
	ld.global.f32 	%f105, [%rd37+9216];
	abs.f32 	%f106, %f105;
	ld.global.f32 	%f107, [%rd37+10240];
	abs.f32 	%f108, %f107;
	ld.global.f32 	%f109, [%rd37+11264];
	abs.f32 	%f110, %f109;
	ld.global.f32 	%f111, [%rd37+12288];
	abs.f32 	%f112, %f111;
	ld.global.f32 	%f113, [%rd37+13312];
	abs.f32 	%f114, %f113;
	ld.global.f32 	%f115, [%rd37+14336];
	abs.f32 	%f116, %f115;
	ld.global.f32 	%f117, [%rd37+15360];
	abs.f32 	%f118, %f117;
	setp.lt.f32 	%p19, %f426, %f88;
	selp.f32 	%f119, %f88, %f426, %p19;
	setp.lt.f32 	%p20, %f90, %f92;
	selp.f32 	%f120, %f92, %f90, %p20;
	setp.lt.f32 	%p21, %f94, %f96;
	selp.f32 	%f121, %f96, %f94, %p21;
	setp.lt.f32 	%p22, %f98, %f100;
	selp.f32 	%f122, %f100, %f98, %p22;
	setp.lt.f32 	%p23, %f102, %f104;
	selp.f32 	%f123, %f104, %f102, %p23;
	setp.lt.f32 	%p24, %f106, %f108;
	selp.f32 	%f124, %f108, %f106, %p24;
	setp.lt.f32 	%p25, %f110, %f112;
	selp.f32 	%f125, %f112, %f110, %p25;
	setp.lt.f32 	%p26, %f114, %f116;
	selp.f32 	%f126, %f116, %f114, %p26;
	setp.lt.f32 	%p27, %f119, %f120;
	selp.f32 	%f127, %f120, %f119, %p27;
	setp.lt.f32 	%p28, %f121, %f122;
	selp.f32 	%f128, %f122, %f121, %p28;
	setp.lt.f32 	%p29, %f123, %f124;
	selp.f32 	%f129, %f124, %f123, %p29;
	setp.lt.f32 	%p30, %f125, %f126;
	selp.f32 	%f130, %f126, %f125, %p30;
	setp.lt.f32 	%p31, %f127, %f128;
	selp.f32 	%f131, %f128, %f127, %p31;
	setp.lt.f32 	%p32, %f129, %f130;
	selp.f32 	%f132, %f130, %f129, %p32;
	setp.lt.f32 	%p33, %f131, %f132;
	selp.f32 	%f133, %f132, %f131, %p33;
	setp.lt.f32 	%p34, %f133, %f118;
	selp.f32 	%f426, %f118, %f133, %p34;
	sub.s64 	%rd38, %rd1, %rd75;
	setp.lt.u64 	%p35, %rd38, %rd33;
	add.s32 	%r199, %r199, 1;
	add.s64 	%rd74, %rd74, %rd33;
	sub.s32 	%r198, %r198, %r61;
	mul.wide.s32 	%rd39, %r61, 4;
	add.s64 	%rd73, %rd73, %rd39;
	@%p35 bra 	$L__BB6_42;
	bra.uni 	$L__BB6_27;
$L__BB6_29:
	setp.le.u64 	%p36, %rd1, %rd75;
	cvt.u32.u64 	%r62, %rd75;
	cvt.u32.u64 	%r63, %rd1;
	sub.s32 	%r64, %r63, %r62;
	setp.ge.s32 	%p37, %r27, %r64;
	or.pred  	%p38, %p36, %p37;
	@%p38 bra 	$L__BB6_42;
	cvt.u32.u64 	%r66, %rd15;
	cvt.u32.u64 	%r67, %rd4;
	not.b32 	%r68, %r27;
	add.s32 	%r69, %r68, %r28;
	add.s32 	%r70, %r66, %r67;
	sub.s32 	%r71, %r69, %r70;
	mul.lo.s32 	%r72, %r1, %r199;
	shl.b32 	%r73, %r72, 12;
	sub.s32 	%r74, %r71, %r73;
	shr.u32 	%r75, %r74, 8;
	add.s32 	%r34, %r75, 1;
	and.b32  	%r35, %r34, 15;
	setp.lt.u32 	%p39, %r74, 3840;
	mov.u32 	%r202, %r27;
	@%p39 bra 	$L__BB6_33;
	shr.u32 	%r76, %r198, 8;
	add.s32 	%r77, %r76, 1;
	and.b32  	%r78, %r77, 33554416;
	neg.s32 	%r200, %r78;
	mov.u32 	%r202, %r27;
$L__BB6_32:
	.pragma "nounroll";
	ld.global.f32 	%f135, [%rd73+-8192];
	abs.f32 	%f136, %f135;
	setp.lt.f32 	%p40, %f426, %f136;
	selp.f32 	%f137, %f136, %f426, %p40;
	ld.global.f32 	%f138, [%rd73+-7168];
	abs.f32 	%f139, %f138;
	setp.lt.f32 	%p41, %f137, %f139;
	selp.f32 	%f140, %f139, %f137, %p41;
	ld.global.f32 	%f141, [%rd73+-6144];
	abs.f32 	%f142, %f141;
	setp.lt.f32 	%p42, %f140, %f142;
	selp.f32 	%f143, %f142, %f140, %p42;
	ld.global.f32 	%f144, [%rd73+-5120];
	abs.f32 	%f145, %f144;
	setp.lt.f32 	%p43, %f143, %f145;
	selp.f32 	%f146, %f145, %f143, %p43;
	ld.global.f32 	%f147, [%rd73+-4096];
	abs.f32 	%f148, %f147;
	setp.lt.f32 	%p44, %f146, %f148;
	selp.f32 	%f149, %f148, %f146, %p44;
	ld.global.f32 	%f150, [%rd73+-3072];
	abs.f32 	%f151, %f150;
	setp.lt.f32 	%p45, %f149, %f151;
	selp.f32 	%f152, %f151, %f149, %p45;
	ld.global.f32 	%f153, [%rd73+-2048];
	abs.f32 	%f154, %f153;
	setp.lt.f32 	%p46, %f152, %f154;
	selp.f32 	%f155, %f154, %f152, %p46;
	ld.global.f32 	%f156, [%rd73+-1024];
	abs.f32 	%f157, %f156;
	setp.lt.f32 	%p47, %f155, %f157;
	selp.f32 	%f158, %f157, %f155, %p47;
	ld.global.f32 	%f159, [%rd73];
	abs.f32 	%f160, %f159;
	setp.lt.f32 	%p48, %f158, %f160;
	selp.f32 	%f161, %f160, %f158, %p48;
	ld.global.f32 	%f162, [%rd73+1024];
	abs.f32 	%f163, %f162;
	setp.lt.f32 	%p49, %f161, %f163;
	selp.f32 	%f164, %f163, %f161, %p49;
	ld.global.f32 	%f165, [%rd73+2048];
	abs.f32 	%f166, %f165;
	setp.lt.f32 	%p50, %f164, %f166;
	selp.f32 	%f167, %f166, %f164, %p50;
	ld.global.f32 	%f168, [%rd73+3072];
	abs.f32 	%f169, %f168;
	setp.lt.f32 	%p51, %f167, %f169;
	selp.f32 	%f170, %f169, %f167, %p51;
	ld.global.f32 	%f171, [%rd73+4096];
	abs.f32 	%f172, %f171;
	setp.lt.f32 	%p52, %f170, %f172;
	selp.f32 	%f173, %f172, %f170, %p52;
	ld.global.f32 	%f174, [%rd73+5120];
	abs.f32 	%f175, %f174;
	setp.lt.f32 	%p53, %f173, %f175;
	selp.f32 	%f176, %f175, %f173, %p53;
	ld.global.f32 	%f177, [%rd73+6144];
	abs.f32 	%f178, %f177;
	setp.lt.f32 	%p54, %f176, %f178;
	selp.f32 	%f179, %f178, %f176, %p54;
	ld.global.f32 	%f180, [%rd73+7168];
	abs.f32 	%f181, %f180;
	setp.lt.f32 	%p55, %f179, %f181;
	selp.f32 	%f426, %f181, %f179, %p55;
	add.s32 	%r202, %r202, 4096;
	add.s32 	%r200, %r200, 16;
	add.s64 	%rd73, %rd73, 16384;
	setp.ne.s32 	%p56, %r200, 0;
	@%p56 bra 	$L__BB6_32;
$L__BB6_33:
	setp.eq.s32 	%p57, %r35, 0;
	@%p57 bra 	$L__BB6_42;
	and.b32  	%r42, %r34, 7;
	setp.lt.u32 	%p58, %r35, 8;
	@%p58 bra 	$L__BB6_36;
	cvt.u64.u32 	%rd40, %r202;
	add.s64 	%rd41, %rd75, %rd40;
	shl.b64 	%rd42, %rd41, 2;
	add.s64 	%rd43, %rd2, %rd42;
	ld.global.f32 	%f183, [%rd43];
	abs.f32 	%f184, %f183;
	setp.lt.f32 	%p59, %f426, %f184;
	selp.f32 	%f185, %f184, %f426, %p59;
	ld.global.f32 	%f186, [%rd43+1024];
	abs.f32 	%f187, %f186;
	setp.lt.f32 	%p60, %f185, %f187;
	selp.f32 	%f188, %f187, %f185, %p60;
	ld.global.f32 	%f189, [%rd43+2048];
	abs.f32 	%f190, %f189;
	setp.lt.f32 	%p61, %f188, %f190;
	selp.f32 	%f191, %f190, %f188, %p61;
	ld.global.f32 	%f192, [%rd43+3072];
	abs.f32 	%f193, %f192;
	setp.lt.f32 	%p62, %f191, %f193;
	selp.f32 	%f194, %f193, %f191, %p62;
	ld.global.f32 	%f195, [%rd43+4096];
	abs.f32 	%f196, %f195;
	setp.lt.f32 	%p63, %f194, %f196;
	selp.f32 	%f197, %f196, %f194, %p63;
	ld.global.f32 	%f198, [%rd43+5120];
	abs.f32 	%f199, %f198;
	setp.lt.f32 	%p64, %f197, %f199;
	selp.f32 	%f200, %f199, %f197, %p64;
	ld.global.f32 	%f201, [%rd43+6144];
	abs.f32 	%f202, %f201;
	setp.lt.f32 	%p65, %f200, %f202;
	selp.f32 	%f203, %f202, %f200, %p65;
	ld.global.f32 	%f204, [%rd43+7168];
	abs.f32 	%f205, %f204;
	setp.lt.f32 	%p66, %f203, %f205;
	selp.f32 	%f426, %f205, %f203, %p66;
	add.s32 	%r202, %r202, 2048;
$L__BB6_36:
	setp.eq.s32 	%p67, %r42, 0;
	@%p67 bra 	$L__BB6_42;
	setp.lt.u32 	%p68, %r42, 4;
	@%p68 bra 	$L__BB6_39;
	cvt.u64.u32 	%rd44, %r202;
	add.s64 	%rd45, %rd75, %rd44;
	shl.b64 	%rd46, %rd45, 2;
	add.s64 	%rd47, %rd2, %rd46;
	ld.global.f32 	%f207, [%rd47];
	abs.f32 	%f208, %f207;
	setp.lt.f32 	%p69, %f426, %f208;
	selp.f32 	%f209, %f208, %f426, %p69;
	ld.global.f32 	%f210, [%rd47+1024];
	abs.f32 	%f211, %f210;
	setp.lt.f32 	%p70, %f209, %f211;
	selp.f32 	%f212, %f211, %f209, %p70;
	ld.global.f32 	%f213, [%rd47+2048];
	abs.f32 	%f214, %f213;
	setp.lt.f32 	%p71, %f212, %f214;
	selp.f32 	%f215, %f214, %f212, %p71;
	ld.global.f32 	%f216, [%rd47+3072];
	abs.f32 	%f217, %f216;
	setp.lt.f32 	%p72, %f215, %f217;
	selp.f32 	%f426, %f217, %f215, %p72;
	add.s32 	%r202, %r202, 1024;
$L__BB6_39:
	and.b32  	%r79, %r34, 3;
	setp.eq.s32 	%p73, %r79, 0;
	@%p73 bra 	$L__BB6_42;
	cvt.u64.u32 	%rd48, %r202;
	add.s64 	%rd49, %rd48, %rd74;
	shl.b64 	%rd50, %rd49, 2;
	add.s64 	%rd77, %rd2, %rd50;
	cvt.u16.u32 	%rs1, %r198;
	shr.u16 	%rs2, %rs1, 8;
	add.s16 	%rs3, %rs2, 1;
	cvt.u32.u16 	%r80, %rs3;
	and.b32  	%r81, %r80, 3;
	neg.s32 	%r205, %r81;
$L__BB6_41:
	.pragma "nounroll";
	ld.global.f32 	%f218, [%rd77];
	abs.f32 	%f219, %f218;
	setp.lt.f32 	%p74, %f426, %f219;
	selp.f32 	%f426, %f219, %f426, %p74;
	add.s64 	%rd77, %rd77, 1024;
	add.s32 	%r205, %r205, 1;
	setp.ne.s32 	%p75, %r205, 0;
	@%p75 bra 	$L__BB6_41;
$L__BB6_42:
	// begin inline asm
	mov.u32 %r82, %laneid;
	// end inline asm
	mov.b32 	%r84, %f426;
	mov.b32 	%r85, 1;
	mov.b32 	%r106, 31;
	mov.b32 	%r107, -1;
	// begin inline asm
	shfl.sync.down.b32 %r83, %r84, %r85, %r106, %r107;
	// end inline asm
	mov.b32 	%f220, %r83;
	setp.gt.s32 	%p76, %r82, 30;
	setp.lt.f32 	%p77, %f426, %f220;
	selp.f32 	%f221, %f220, %f426, %p77;
	selp.f32 	%f222, %f426, %f221, %p76;
	mov.b32 	%r89, %f222;
	mov.b32 	%r90, 2;
	// begin inline asm
	shfl.sync.down.b32 %r88, %r89, %r90, %r106, %r107;
	// end inline asm
	mov.b32 	%f223, %r88;
	setp.gt.s32 	%p78, %r82, 29;
	setp.lt.f32 	%p79, %f222, %f223;
	selp.f32 	%f224, %f223, %f222, %p79;
	selp.f32 	%f225, %f222, %f224, %p78;
	mov.b32 	%r94, %f225;
	mov.b32 	%r95, 4;
	// begin inline asm
	shfl.sync.down.b32 %r93, %r94, %r95, %r106, %r107;
	// end inline asm
	mov.b32 	%f226, %r93;
	setp.gt.s32 	%p80, %r82, 27;
	setp.lt.f32 	%p81, %f225, %f226;
	selp.f32 	%f227, %f226, %f225, %p81;
	selp.f32 	%f228, %f225, %f227, %p80;
	mov.b32 	%r99, %f228;
	mov.b32 	%r100, 8;
	// begin inline asm
	shfl.sync.down.b32 %r98, %r99, %r100, %r106, %r107;
	// end inline asm
	mov.b32 	%f229, %r98;
	setp.gt.s32 	%p82, %r82, 23;
	setp.lt.f32 	%p83, %f228, %f229;
	selp.f32 	%f230, %f229, %f228, %p83;
	selp.f32 	%f231, %f228, %f230, %p82;
	mov.b32 	%r104, %f231;
	mov.b32 	%r105, 16;
	// begin inline asm
	shfl.sync.down.b32 %r103, %r104, %r105, %r106, %r107;
	// end inline asm
	mov.b32 	%f232, %r103;
	setp.gt.s32 	%p84, %r82, 15;
	setp.lt.f32 	%p85, %f231, %f232;
	selp.f32 	%f37, %f232, %f231, %p85;
	selp.f32 	%f427, %f231, %f37, %p84;
	setp.ne.s32 	%p86, %r82, 0;
	@%p86 bra 	$L__BB6_44;
	shr.u32 	%r108, %r27, 3;
	and.b32  	%r109, %r108, 124;
	mov.u32 	%r110, _ZZN3cub18CUB_300001_SM_10006detail6reduce18DeviceReduceKernelINS2_10policy_hubIfyN4cuda3__47maximumIfEEE10Policy1000EN6thrust24THRUST_300001_SM_1000_NS10device_ptrIfEEyS8_f8AbsValueEEvT0_PT3_T1_NS0_13GridEvenShareISJ_EET2_T4_E12temp_storage;
	add.s32 	%r111, %r110, %r109;
	st.shared.f32 	[%r111+8], %f37;
$L__BB6_44:
	bar.sync 	0;
	setp.ne.s32 	%p87, %r27, 0;
	@%p87 bra 	$L__BB6_46;
	ld.shared.f32 	%f233, [_ZZN3cub18CUB_300001_SM_10006detail6reduce18DeviceReduceKernelINS2_10policy_hubIfyN4cuda3__47maximumIfEEE10Policy1000EN6thrust24THRUST_300001_SM_1000_NS10device_ptrIfEEyS8_f8AbsValueEEvT0_PT3_T1_NS0_13GridEvenShareISJ_EET2_T4_E12temp_storage+12];
	setp.lt.f32 	%p88, %f427, %f233;
	selp.f32 	%f234, %f233, %f427, %p88;
	ld.shared.f32 	%f235, [_ZZN3cub18CUB_300001_SM_10006detail6reduce18DeviceReduceKernelINS2_10policy_hubIfyN4cuda3__47maximumIfEEE10Policy1000EN6thrust24THRUST_300001_SM_1000_NS10device_ptrIfEEyS8_f8AbsValueEEvT0_PT3_T1_NS0_13GridEvenShareISJ_EET2_T4_E12temp_storage+16];
	setp.lt.f32 	%p89, %f234, %f235;
	selp.f32 	%f236, %f235, %f234, %p89;
	ld.shared.f32 	%f237, [_ZZN3cub18CUB_300001_SM_10006detail6reduce18DeviceReduceKernelINS2_10policy_hubIfyN4cuda3__47maximumIfEEE10Policy1000EN6thrust24THRUST_300001_SM_1000_NS10device_ptrIfEEyS8_f8AbsValueEEvT0_PT3_T1_NS0_13GridEvenShareISJ_EET2_T4_E12temp_storage+20];
	setp.lt.f32 	%p90, %f236, %f237;
	selp.f32 	%f238, %f237, %f236, %p90;
	ld.shared.f32 	%f239, [_ZZN3cub18CUB_300001_SM_10006detail6reduce18DeviceReduceKernelINS2_10policy_hubIfyN4cuda3__47maximumIfEEE10Policy1000EN6thrust24THRUST_300001_SM_1000_NS10device_ptrIfEEyS8_f8AbsValueEEvT0_PT3_T1_NS0_13GridEvenShareISJ_EET2_T4_E12temp_storage+24];
	setp.lt.f32 	%p91, %f238, %f239;
	selp.f32 	%f240, %f239, %f238, %p91;
	ld.shared.f32 	%f241, [_ZZN3cub18CUB_300001_SM_10006detail6reduce18DeviceReduceKernelINS2_10policy_hubIfyN4cuda3__47maximumIfEEE10Policy1000EN6thrust24THRUST_300001_SM_1000_NS10device_ptrIfEEyS8_f8AbsValueEEvT0_PT3_T1_NS0_13GridEvenShareISJ_EET2_T4_E12temp_storage+28];
	setp.lt.f32 	%p92, %f240, %f241;
	selp.f32 	%f242, %f241, %f240, %p92;
	ld.shared.f32 	%f243, [_ZZN3cub18CUB_300001_SM_10006detail6reduce18DeviceReduceKernelINS2_10policy_hubIfyN4cuda3__47maximumIfEEE10Policy1000EN6thrust24THRUST_300001_SM_1000_NS10device_ptrIfEEyS8_f8AbsValueEEvT0_PT3_T1_NS0_13GridEvenShareISJ_EET2_T4_E12temp_storage+32];
	setp.lt.f32 	%p93, %f242, %f243;
	selp.f32 	%f244, %f243, %f242, %p93;
	ld.shared.f32 	%f245, [_ZZN3cub18CUB_300001_SM_10006detail6reduce18DeviceReduceKernelINS2_10policy_hubIfyN4cuda3__47maximumIfEEE10Policy1000EN6thrust24THRUST_300001_SM_1000_NS10device_ptrIfEEyS8_f8AbsValueEEvT0_PT3_T1_NS0_13GridEvenShareISJ_EET2_T4_E12temp_storage+36];
	setp.lt.f32 	%p94, %f244, %f245;
	selp.f32 	%f427, %f245, %f244, %p94;
$L__BB6_46:
	mov.u32 	%r189, %tid.x;
	setp.ne.s32 	%p181, %r189, 0;
	@%p181 bra 	$L__BB6_48;
	ld.param.u64 	%rd71, [_ZN3cub18CUB_300001_SM_10006detail6reduce18DeviceReduceKernelINS2_10policy_hubIfyN4cuda3__47maximumIfEEE10Policy1000EN6thrust24THRUST_300001_SM_1000_NS10device_ptrIfEEyS8_f8AbsValueEEvT0_PT3_T1_NS0_13GridEvenShareISJ_EET2_T4__param_1];
	cvta.to.global.u64 	%rd68, %rd71;
	mul.wide.u32 	%rd69, %r2, 4;
	add.s64 	%rd70, %rd68, %rd69;
	st.global.f32 	[%rd70], %f427;
$L__BB6_48:
	ret;

}
	// .globl	_ZN3cub18CUB_300001_SM_10006detail6reduce28DeviceReduceSingleTileKernelINS2_10policy_hubIfyN4cuda3__47maximumIfEEE10Policy1000EPfSB_iS8_ffNS5_3std3__410__identityEEEvT0_T1_T2_T3_T4_T6_
.visible .entry _ZN3cub18CUB_300001_SM_10006detail6reduce28DeviceReduceSingleTileKernelINS2_10policy_hubIfyN4cuda3__47maximumIfEEE10Policy1000EPfSB_iS8_ffNS5_3std3__410__identityEEEvT0_T1_T2_T3_T4_T6_(
	.param .u64 .ptr .align 1 _ZN3cub18CUB_300001_SM_10006detail6reduce28DeviceReduceSingleTileKernelINS2_10policy_hubIfyN4cuda3__47maximumIfEEE10Policy1000EPfSB_iS8_ffNS5_3std3__410__identityEEEvT0_T1_T2_T3_T4_T6__param_0,
	.param .u64 .ptr .align 1 _ZN3cub18CUB_300001_SM_10006detail6reduce28DeviceReduceSingleTileKernelINS2_10policy_hubIfyN4cuda3__47maximumIfEEE10Policy1000EPfSB_iS8_ffNS5_3std3__410__identityEEEvT0_T1_T2_T3_T4_T6__param_1,
	.param .u32 _ZN3cub18CUB_300001_SM_10006detail6reduce28DeviceReduceSingleTileKernelINS2_10policy_hubIfyN4cuda3__47maximumIfEEE10Policy1000EPfSB_iS8_ffNS5_3std3__410__identityEEEvT0_T1_T2_T3_T4_T6__param_2,
	.param .align 1 .b8 _ZN3cub18CUB_300001_SM_10006detail6reduce28DeviceReduceSingleTileKernelINS2_10policy_hubIfyN4cuda3__47maximumIfEEE10Policy1000EPfSB_iS8_ffNS5_3std3__410__identityEEEvT0_T1_T2_T3_T4_T6__param_3[1],
	.param .f32 _ZN3cub18CUB_300001_SM_10006detail6reduce28DeviceReduceSingleTileKernelINS2_10policy_hubIfyN4cuda3__47maximumIfEEE10Policy1000EPfSB_iS8_ffNS5_3std3__410__identityEEEvT0_T1_T2_T3_T4_T6__param_4,
	.param .align 1 .b8 _ZN3cub18CUB_300001_SM_10006detail6reduce28DeviceReduceSingleTileKernelINS2_10policy_hubIfyN4cuda3__47maximumIfEEE10Policy1000EPfSB_iS8_ffNS5_3std3__410__identityEEEvT0_T1_T2_T3_T4_T6__param_5[1]
)
.maxntid 256
.minnctapersm 1
{
	.reg .pred 	%p<252>;
	.reg .b32 	%r<407>;
	.reg .b32 	%f<445>;
	.reg .b64 	%rd<125>;
	// demoted variable
	.shared .align 4 .b8 _ZZN3cub18CUB_300001_SM_10006detail6reduce28DeviceReduceSingleTileKernelINS2_10policy_hubIfyN4cuda3__47maximumIfEEE10Policy1000EPfSB_iS8_ffNS5_3std3__410__identityEEEvT0_T1_T2_T3_T4_T6_E12temp_storage[44];
	ld.param.u64 	%rd16, [_ZN3cub18CUB_300001_SM_10006detail6reduce28DeviceReduceSingleTileKernelINS2_10policy_hubIfyN4cuda3__47maximumIfEEE10Policy1000EPfSB_iS8_ffNS5_3std3__410__identityEEEvT0_T1_T2_T3_T4_T6__param_0];
	ld.param.u64 	%rd17, [_ZN3cub18CUB_300001_SM_10006detail6reduce28DeviceReduceSingleTileKernelINS2_10policy_hubIfyN4cuda3__47maximumIfEEE10Policy1000EPfSB_iS8_ffNS5_3std3__410__identityEEEvT0_T1_T2_T3_T4_T6__param_1];
	ld.param.u32 	%r67, [_ZN3cub18CUB_300001_SM_10006detail6reduce28DeviceReduceSingleTileKernelINS2_10policy_hubIfyN4cuda3__47maximumIfEEE10Policy1000EPfSB_iS8_ffNS5_3std3__410__identityEEEvT0_T1_T2_T3_T4_T6__param_2];
	ld.param.f32 	%f58, [_ZN3cub18CUB_300001_SM_10006detail6reduce28DeviceReduceSingleTileKernelINS2_10policy_hubIfyN4cuda3__47maximumIfEEE10Policy1000EPfSB_iS8_ffNS5_3std3__410__identityEEEvT0_T1_T2_T3_T4_T6__param_4];
	cvta.to.global.u64 	%rd1, %rd17;
	setp.ne.s32 	%p1, %r67, 0;
	@%p1 bra 	$L__BB7_3;
	mov.u32 	%r380, %tid.x;
	setp.ne.s32 	%p251, %r380, 0;
	@%p251 bra 	$L__BB7_74;
	st.global.f32 	[%rd1], %f58;
	bra.uni 	$L__BB7_74;
$L__BB7_3:
	and.b64  	%rd18, %rd16, 15;
	setp.ne.s64 	%p2, %rd18, 0;
	@%p2 bra 	$L__BB7_38;
	setp.gt.s32 	%p126, %r67, 4095;
	@%p126 bra 	$L__BB7_22;
	mov.u32 	%r1, %tid.x;
	setp.ge.s32 	%p191, %r1, %r67;
	mov.f32 	%f423, 0f00000000;
	mov.u32 	%r384, %r1;
	@%p191 bra 	$L__BB7_7;
	mul.wide.u32 	%rd113, %r1, 4;
	add.s64 	%rd112, %rd16, %rd113;
	// begin inline asm
	ld.global.nc.u32 %r300, [%rd112];
	// end inline asm
	mov.b32 	%f423, %r300;
	add.s32 	%r384, %r1, 256;
$L__BB7_7:
	setp.ge.s32 	%p192, %r384, %r67;
	@%p192 bra 	$L__BB7_13;
	not.b32 	%r301, %r384;
	add.s32 	%r4, %r67, %r301;
	and.b32  	%r302, %r4, 768;
	setp.eq.s32 	%p193, %r302, 768;
	@%p193 bra 	$L__BB7_11;
	mul.wide.u32 	%rd114, %r384, 4;
	add.s64 	%rd121, %rd16, %rd114;
	shr.u32 	%r303, %r4, 8;
	add.s32 	%r304, %r303, 1;
	and.b32  	%r305, %r304, 3;
	neg.s32 	%r382, %r305;
$L__BB7_10:
	.pragma "nounroll";
	// begin inline asm
	ld.global.nc.u32 %r306, [%rd121];
	// end inline asm
	mov.b32 	%f336, %r306;
	setp.lt.f32 	%p194, %f423, %f336;
	selp.f32 	%f423, %f336, %f423, %p194;
	add.s32 	%r384, %r384, 256;
	add.s64 	%rd121, %rd121, 1024;
	add.s32 	%r382, %r382, 1;
	setp.ne.s32 	%p195, %r382, 0;
	@%p195 bra 	$L__BB7_10;
$L__BB7_11:
	setp.lt.u32 	%p196, %r4, 768;
	@%p196 bra 	$L__BB7_13;
$L__BB7_12:
	mul.wide.s32 	%rd120, %r384, 4;
	add.s64 	%rd116, %rd16, %rd120;
	// begin inline asm
	ld.global.nc.u32 %r307, [%rd116];
	// end inline asm
	mov.b32 	%f337, %r307;
	setp.lt.f32 	%p197, %f423, %f337;
	selp.f32 	%f338, %f337, %f423, %p197;
	add.s64 	%rd117, %rd116, 1024;
	// begin inline asm
	ld.global.nc.u32 %r308, [%rd117];
	// end inline asm
	mov.b32 	%f339, %r308;
	setp.lt.f32 	%p198, %f338, %f339;
	selp.f32 	%f340, %f339, %f338, %p198;
	add.s64 	%rd118, %rd116, 2048;
	// begin inline asm
	ld.global.nc.u32 %r309, [%rd118];
	// end inline asm
	mov.b32 	%f341, %r309;
	setp.lt.f32 	%p199, %f340, %f341;
	selp.f32 	%f342, %f341, %f340, %p199;
	add.s64 	%rd119, %rd116, 3072;
	// begin inline asm
	ld.global.nc.u32 %r310, [%rd119];
	// end inline asm
	mov.b32 	%f343, %r310;
	setp.lt.f32 	%p200, %f342, %f343;
	selp.f32 	%f423, %f343, %f342, %p200;
	add.s32 	%r384, %r384, 1024;
	setp.lt.s32 	%p201, %r384, %r67;
	@%p201 bra 	$L__BB7_12;
$L__BB7_13:
	setp.lt.s32 	%p202, %r67, 256;
	@%p202 bra 	$L__BB7_18;
	// begin inline asm
	mov.u32 %r349, %laneid;
	// end inline asm
	mov.b32 	%r351, %f423;
	mov.b32 	%r352, 1;
	mov.b32 	%r373, 31;
	mov.b32 	%r374, -1;
	// begin inline asm
	shfl.sync.down.b32 %r350, %r351, %r352, %r373, %r374;
	// end inline asm
	mov.b32 	%f391, %r350;
	setp.gt.s32 	%p230, %r349, 30;
	setp.lt.f32 	%p231, %f423, %f391;
	selp.f32 	%f392, %f391, %f423, %p231;
	selp.f32 	%f393, %f423, %f392, %p230;
	mov.b32 	%r356, %f393;
	mov.b32 	%r357, 2;
	// begin inline asm
	shfl.sync.down.b32 %r355, %r356, %r357, %r373, %r374;
	// end inline asm
	mov.b32 	%f394, %r355;
	setp.gt.s32 	%p232, %r349, 29;
	setp.lt.f32 	%p233, %f393, %f394;
	selp.f32 	%f395, %f394, %f393, %p233;
	selp.f32 	%f396, %f393, %f395, %p232;
	mov.b32 	%r361, %f396;
	mov.b32 	%r362, 4;
	// begin inline asm
	shfl.sync.down.b32 %r360, %r361, %r362, %r373, %r374;
	// end inline asm
	mov.b32 	%f397, %r360;
	setp.gt.s32 	%p234, %r349, 27;
	setp.lt.f32 	%p235, %f396, %f397;
	selp.f32 	%f398, %f397, %f396, %p235;
	selp.f32 	%f399, %f396, %f398, %p234;
	mov.b32 	%r366, %f399;
	mov.b32 	%r367, 8;
	// begin inline asm
	shfl.sync.down.b32 %r365, %r366, %r367, %r373, %r374;
	// end inline asm
	mov.b32 	%f400, %r365;
	setp.gt.s32 	%p236, %r349, 23;
	setp.lt.f32 	%p237, %f399, %f400;
	selp.f32 	%f401, %f400, %f399, %p237;
	selp.f32 	%f402, %f399, %f401, %p236;
	mov.b32 	%r371, %f402;
	mov.b32 	%r372, 16;
	// begin inline asm
	shfl.sync.down.b32 %r370, %r371, %r372, %r373, %r374;
	// end inline asm
	mov.b32 	%f403, %r370;
	setp.gt.s32 	%p238, %r349, 15;
	setp.lt.f32 	%p239, %f402, %f403;
	selp.f32 	%f10, %f403, %f402, %p239;
	selp.f32 	%f444, %f402, %f10, %p238;
	setp.ne.s32 	%p240, %r349, 0;
	@%p240 bra 	$L__BB7_16;
	shr.u32 	%r375, %r1, 3;
	and.b32  	%r376, %r375, 124;
	mov.u32 	%r377, _ZZN3cub18CUB_300001_SM_10006detail6reduce28DeviceReduceSingleTileKernelINS2_10policy_hubIfyN4cuda3__47maximumIfEEE10Policy1000EPfSB_iS8_ffNS5_3std3__410__identityEEEvT0_T1_T2_T3_T4_T6_E12temp_storage;
	add.s32 	%r378, %r377, %r376;
	st.shared.f32 	[%r378+8], %f10;
$L__BB7_16:
	bar.sync 	0;
	setp.ne.s32 	%p241, %r1, 0;
	@%p241 bra 	$L__BB7_72;
	ld.shared.f32 	%f404, [_ZZN3cub18CUB_300001_SM_10006detail6reduce28DeviceReduceSingleTileKernelINS2_10policy_hubIfyN4cuda3__47maximumIfEEE10Policy1000EPfSB_iS8_ffNS5_3std3__410__identityEEEvT0_T1_T2_T3_T4_T6_E12temp_storage+12];
	setp.lt.f32 	%p242, %f444, %f404;
	selp.f32 	%f405, %f404, %f444, %p242;
	ld.shared.f32 	%f406, [_ZZN3cub18CUB_300001_SM_10006detail6reduce28DeviceReduceSingleTileKernelINS2_10policy_hubIfyN4cuda3__47maximumIfEEE10Policy1000EPfSB_iS8_ffNS5_3std3__410__identityEEEvT0_T1_T2_T3_T4_T6_E12temp_storage+16];
	setp.lt.f32 	%p243, %f405, %f406;
	selp.f32 	%f407, %f406, %f405, %p243;
	ld.shared.f32 	%f408, [_ZZN3cub18CUB_300001_SM_10006detail6reduce28DeviceReduceSingleTileKernelINS2_10policy_hubIfyN4cuda3__47maximumIfEEE10Policy1000EPfSB_iS8_ffNS5_3std3__410__identityEEEvT0_T1_T2_T3_T4_T6_E12temp_storage+20];
	setp.lt.f32 	%p244, %f407, %f408;
	selp.f32 	%f409, %f408, %f407, %p244;
	ld.shared.f32 	%f410, [_ZZN3cub18CUB_300001_SM_10006detail6reduce28DeviceReduceSingleTileKernelINS2_10policy_hubIfyN4cuda3__47maximumIfEEE10Policy1000EPfSB_iS8_ffNS5_3std3__410__identityEEEvT0_T1_T2_T3_T4_T6_E12temp_storage+24];
	setp.lt.f32 	%p245, %f409, %f410;
	selp.f32 	%f411, %f410, %f409, %p245;
	ld.shared.f32 	%f412, [_ZZN3cub18CUB_300001_SM_10006detail6reduce28DeviceReduceSingleTileKernelINS2_10policy_hubIfyN4cuda3__47maximumIfEEE10Policy1000EPfSB_iS8_ffNS5_3std3__410__identityEEEvT0_T1_T2_T3_T4_T6_E12temp_storage+28];
	setp.lt.f32 	%p246, %f411, %f412;
	selp.f32 	%f413, %f412, %f411, %p246;
	ld.shared.f32 	%f414, [_ZZN3cub18CUB_300001_SM_10006detail6reduce28DeviceReduceSingleTileKernelINS2_10policy_hubIfyN4cuda3__47maximumIfEEE10Policy1000EPfSB_iS8_ffNS5_3std3__410__identityEEEvT0_T1_T2_T3_T4_T6_E12temp_storage+32];
	setp.lt.f32 	%p247, %f413, %f414;
	selp.f32 	%f415, %f414, %f413, %p247;
	ld.shared.f32 	%f416, [_ZZN3cub18CUB_300001_SM_10006detail6reduce28DeviceReduceSingleTileKernelINS2_10policy_hubIfyN4cuda3__47maximumIfEEE10Policy1000EPfSB_iS8_ffNS5_3std3__410__identityEEEvT0_T1_T2_T3_T4_T6_E12temp_storage+36];
	setp.lt.f32 	%p248, %f415, %f416;
	selp.f32 	%f444, %f416, %f415, %p248;
	bra.uni 	$L__BB7_72;
$L__BB7_18:
	// begin inline asm
	mov.u32 %r311, %laneid;
	// end inline asm
	and.b32  	%r337, %r1, 992;
	add.s32 	%r338, %r337, 32;
	setp.gt.s32 	%p203, %r338, %r67;
	not.b32 	%r339, %r337;
	add.s32 	%r340, %r67, %r339;
	selp.b32 	%r335, %r340, 31, %p203;
	mov.b32 	%r313, %f423;
	mov.b32 	%r314, 1;
	mov.b32 	%r336, -1;
	// begin inline asm
	shfl.sync.down.b32 %r312, %r313, %r314, %r335, %r336;
	// end inline asm
	mov.b32 	%f344, %r312;
	setp.lt.s32 	%p204, %r311, %r335;
	setp.lt.f32 	%p205, %f423, %f344;
	selp.f32 	%f345, %f344, %f423, %p205;
	selp.f32 	%f346, %f345, %f423, %p204;
	mov.b32 	%r318, %f346;
	mov.b32 	%r319, 2;
	// begin inline asm
	shfl.sync.down.b32 %r317, %r318, %r319, %r335, %r336;
	// end inline asm
	mov.b32 	%f347, %r317;
	add.s32 	%r341, %r311, 2;
	setp.gt.s32 	%p206, %r341, %r335;
	setp.lt.f32 	%p207, %f346, %f347;
	selp.f32 	%f348, %f347, %f346, %p207;
	selp.f32 	%f349, %f346, %f348, %p206;
	mov.b32 	%r323, %f349;
	mov.b32 	%r324, 4;
	// begin inline asm
	shfl.sync.down.b32 %r322, %r323, %r324, %r335, %r336;
	// end inline asm
	mov.b32 	%f350, %r322;
	add.s32 	%r342, %r311, 4;
	setp.gt.s32 	%p208, %r342, %r335;
	setp.lt.f32 	%p209, %f349, %f350;
	selp.f32 	%f351, %f350, %f349, %p209;
	selp.f32 	%f352, %f349, %f351, %p208;
	mov.b32 	%r328, %f352;
	mov.b32 	%r329, 8;
	// begin inline asm
	shfl.sync.down.b32 %r327, %r328, %r329, %r335, %r336;
	// end inline asm
	mov.b32 	%f353, %r327;
	add.s32 	%r343, %r311, 8;
	setp.gt.s32 	%p210, %r343, %r335;
	setp.lt.f32 	%p211, %f352, %f353;
	selp.f32 	%f354, %f353, %f352, %p211;
	selp.f32 	%f355, %f352, %f354, %p210;
	mov.b32 	%r333, %f355;
	mov.b32 	%r334, 16;
	// begin inline asm
	shfl.sync.down.b32 %r332, %r333, %r334, %r335, %r336;
	// end inline asm
	mov.b32 	%f356, %r332;
	add.s32 	%r344, %r311, 16;
	setp.gt.s32 	%p212, %r344, %r335;
	setp.lt.f32 	%p213, %f355, %f356;
	selp.f32 	%f357, %f356, %f355, %p213;
	selp.f32 	%f444, %f355, %f357, %p212;
	setp.ne.s32 	%p214, %r311, 0;
	@%p214 bra 	$L__BB7_20;
	shr.u32 	%r345, %r1, 3;
	and.b32  	%r346, %r345, 124;
	mov.u32 	%r347, _ZZN3cub18CUB_300001_SM_10006detail6reduce28DeviceReduceSingleTileKernelINS2_10policy_hubIfyN4cuda3__47maximumIfEEE10Policy1000EPfSB_iS8_ffNS5_3std3__410__identityEEEvT0_T1_T2_T3_T4_T6_E12temp_storage;
	add.s32 	%r348, %r347, %r346;
	st.shared.f32 	[%r348+8], %f444;
$L__BB7_20:
	bar.sync 	0;
	setp.ne.s32 	%p215, %r1, 0;
	@%p215 bra 	$L__BB7_72;
	setp.gt.s32 	%p216, %r67, 32;
	ld.shared.f32 	%f358, [_ZZN3cub18CUB_300001_SM_10006detail6reduce28DeviceReduceSingleTileKernelINS2_10policy_hubIfyN4cuda3__47maximumIfEEE10Policy1000EPfSB_iS8_ffNS5_3std3__410__identityEEEvT0_T1_T2_T3_T4_T6_E12temp_storage+12];
	setp.lt.f32 	%p217, %f444, %f358;
	selp.f32 	%f360, %f358, %f444, %p217;
	selp.f32 	%f361, %f360, %f444, %p216;
	setp.gt.s32 	%p218, %r67, 64;
	ld.shared.f32 	%f363, [_ZZN3cub18CUB_300001_SM_10006detail6reduce28DeviceReduceSingleTileKernelINS2_10policy_hubIfyN4cuda3__47maximumIfEEE10Policy1000EPfSB_iS8_ffNS5_3std3__410__identityEEEvT0_T1_T2_T3_T4_T6_E12temp_storage+16];
	setp.lt.f32 	%p219, %f361, %f363;
	selp.f32 	%f365, %f363, %f361, %p219;
	selp.f32 	%f366, %f365, %f361, %p218;
	setp.gt.s32 	%p220, %r67, 96;
	ld.shared.f32 	%f368, [_ZZN3cub18CUB_300001_SM_10006detail6reduce28DeviceReduceSingleTileKernelINS2_10policy_hubIfyN4cuda3__47maximumIfEEE10Policy1000EPfSB_iS8_ffNS5_3std3__410__identityEEEvT0_T1_T2_T3_T4_T6_E12temp_storage+20];
	setp.lt.f32 	%p221, %f366, %f368;
	selp.f32 	%f370, %f368, %f366, %p221;
	selp.f32 	%f371, %f370, %f366, %p220;
	setp.gt.s32 	%p222, %r67, 128;
	ld.shared.f32 	%f373, [_ZZN3cub18CUB_300001_SM_10006detail6reduce28DeviceReduceSingleTileKernelINS2_10policy_hubIfyN4cuda3__47maximumIfEEE10Policy1000EPfSB_iS8_ffNS5_3std3__410__identityEEEvT0_T1_T2_T3_T4_T6_E12temp_storage+24];
	setp.lt.f32 	%p223, %f371, %f373;
	selp.f32 	%f375, %f373, %f371, %p223;
	selp.f32 	%f376, %f375, %f371, %p222;
	setp.gt.s32 	%p224, %r67, 160;
	ld.shared.f32 	%f378, [_ZZN3cub18CUB_300001_SM_10006detail6reduce28DeviceReduceSingleTileKernelINS2_10policy_hubIfyN4cuda3__47maximumIfEEE10Policy1000EPfSB_iS8_ffNS5_3std3__410__identityEEEvT0_T1_T2_T3_T4_T6_E12temp_storage+28];
	setp.lt.f32 	%p225, %f376, %f378;
	selp.f32 	%f380, %f378, %f376, %p225;
	selp.f32 	%f381, %f380, %f376, %p224;
	setp.gt.s32 	%p226, %r67, 192;
	ld.shared.f32 	%f383, [_ZZN3cub18CUB_300001_SM_10006detail6reduce28DeviceReduceSingleTileKernelINS2_10policy_hubIfyN4cuda3__47maximumIfEEE10Policy1000EPfSB_iS8_ffNS5_3std3__410__identityEEEvT0_T1_T2_T3_T4_T6_E12temp_storage+32];
	setp.lt.f32 	%p227, %f381, %f383;
	selp.f32 	%f385, %f383, %f381, %p227;
	selp.f32 	%f386, %f385, %f381, %p226;
	setp.gt.s32 	%p228, %r67, 224;
	ld.shared.f32 	%f388, [_ZZN3cub18CUB_300001_SM_10006detail6reduce28DeviceReduceSingleTileKernelINS2_10policy_hubIfyN4cuda3__47maximumIfEEE10Policy1000EPfSB_iS8_ffNS5_3std3__410__identityEEEvT0_T1_T2_T3_T4_T6_E12temp_storage+36];
	setp.lt.f32 	%p229, %f386, %f388;
	selp.f32 	%f390, %f388, %f386, %p229;
	selp.f32 	%f444, %f390, %f386, %p228;
	bra.uni 	$L__BB7_72;
$L__BB7_22:
	mov.u32 	%r13, %tid.x;
	shl.b32 	%r224, %r13, 2;
	mul.wide.u32 	%rd86, %r224, 4;
	add.s64 	%rd76, %rd16, %rd86;
	// begin inline asm
	ld.global.nc.v2.u64 {%rd74, %rd75}, [%rd76];
	// end inline asm
	mov.b64 	{%r225, %r226}, %rd75;
	mov.b64 	{%r227, %r228}, %rd74;
	mov.b32 	%f238, %r228;
	mov.b32 	%f239, %r227;
	mov.b32 	%f240, %r226;
	mov.b32 	%f241, %r225;
	add.s64 	%rd79, %rd76, 4096;
	// begin inline asm
	ld.global.nc.v2.u64 {%rd77, %rd78}, [%rd79];
	// end inline asm
	mov.b64 	{%r229, %r230}, %rd78;
	mov.b64 	{%r231, %r232}, %rd77;
	mov.b32 	%f242, %r232;
	mov.b32 	%f243, %r231;
	mov.b32 	%f244, %r230;
	mov.b32 	%f245, %r229;
	add.s64 	%rd82, %rd76, 8192;
	// begin inline asm
	ld.global.nc.v2.u64 {%rd80, %rd81}, [%rd82];
	// end inline asm
	mov.b64 	{%r233, %r234}, %rd81;
	mov.b64 	{%r235, %r236}, %rd80;
	mov.b32 	%f246, %r236;
	mov.b32 	%f247, %r235;
	mov.b32 	%f248, %r234;
	mov.b32 	%f249, %r233;
	add.s64 	%rd85, %rd76, 12288;
	// begin inline asm
	ld.global.nc.v2.u64 {%rd83, %rd84}, [%rd85];
	// end inline asm
	mov.b64 	{%r237, %r238}, %rd84;
	mov.b64 	{%r239, %r240}, %rd83;
	mov.b32 	%f250, %r240;
	mov.b32 	%f251, %r239;
	mov.b32 	%f252, %r238;
	mov.b32 	%f253, %r237;
	setp.lt.f32 	%p127, %f239, %f238;
	selp.f32 	%f254, %f238, %f239, %p127;
	setp.lt.f32 	%p128, %f241, %f240;
	selp.f32 	%f255, %f240, %f241, %p128;
	setp.lt.f32 	%p129, %f243, %f242;
	selp.f32 	%f256, %f242, %f243, %p129;
	setp.lt.f32 	%p130, %f245, %f244;
	selp.f32 	%f257, %f244, %f245, %p130;
	setp.lt.f32 	%p131, %f247, %f246;
	selp.f32 	%f258, %f246, %f247, %p131;
	setp.lt.f32 	%p132, %f249, %f248;
	selp.f32 	%f259, %f248, %f249, %p132;
	setp.lt.f32 	%p133, %f251, %f250;
	selp.f32 	%f260, %f250, %f251, %p133;
	setp.lt.f32 	%p134, %f253, %f252;
	selp.f32 	%f261, %f252, %f253, %p134;
	setp.lt.f32 	%p135, %f254, %f255;
	selp.f32 	%f262, %f255, %f254, %p135;
	setp.lt.f32 	%p136, %f256, %f257;
	selp.f32 	%f263, %f257, %f256, %p136;
	setp.lt.f32 	%p137, %f258, %f259;
	selp.f32 	%f264, %f259, %f258, %p137;
	setp.lt.f32 	%p138, %f260, %f261;
	selp.f32 	%f265, %f261, %f260, %p138;
	setp.lt.f32 	%p139, %f262, %f263;
	selp.f32 	%f266, %f263, %f262, %p139;
	setp.lt.f32 	%p140, %f264, %f265;
	selp.f32 	%f267, %f265, %f264, %p140;
	setp.lt.f32 	%p141, %f266, %f267;
	selp.f32 	%f430, %f267, %f266, %p141;
	setp.lt.u32 	%p142, %r67, 8192;
	mov.b32 	%r387, 4096;
	@%p142 bra 	$L__BB7_26;
	add.s32 	%r14, %r67, -4096;
	mov.b32 	%r387, 4096;
$L__BB7_24:
	mul.wide.s32 	%rd99, %r387, 4;
	add.s64 	%rd89, %rd76, %rd99;
	// begin inline asm
	ld.global.nc.v2.u64 {%rd87, %rd88}, [%rd89];
	// end inline asm
	mov.b64 	{%r242, %r243}, %rd88;
	mov.b64 	{%r244, %r245}, %rd87;
	mov.b32 	%f268, %r245;
	mov.b32 	%f269, %r244;
	mov.b32 	%f270, %r243;
	mov.b32 	%f271, %r242;
	add.s64 	%rd92, %rd89, 4096;
	// begin inline asm
	ld.global.nc.v2.u64 {%rd90, %rd91}, [%rd92];
	// end inline asm
	mov.b64 	{%r246, %r247}, %rd91;
	mov.b64 	{%r248, %r249}, %rd90;
	mov.b32 	%f272, %r249;
	mov.b32 	%f273, %r248;
	mov.b32 	%f274, %r247;
	mov.b32 	%f275, %r246;
	add.s64 	%rd95, %rd89, 8192;
	// begin inline asm
	ld.global.nc.v2.u64 {%rd93, %rd94}, [%rd95];
	// end inline asm
	mov.b64 	{%r250, %r251}, %rd94;
	mov.b64 	{%r252, %r253}, %rd93;
	mov.b32 	%f276, %r253;
	mov.b32 	%f277, %r252;
	mov.b32 	%f278, %r251;
	mov.b32 	%f279, %r250;
	add.s64 	%rd98, %rd89, 12288;
	// begin inline asm
	ld.global.nc.v2.u64 {%rd96, %rd97}, [%rd98];
	// end inline asm
	mov.b64 	{%r254, %r255}, %rd97;
	mov.b64 	{%r256, %r257}, %rd96;
	mov.b32 	%f280, %r257;
	mov.b32 	%f281, %r256;
	mov.b32 	%f282, %r255;
	mov.b32 	%f283, %r254;
	setp.lt.f32 	%p143, %f430, %f269;
	selp.f32 	%f284, %f269, %f430, %p143;
	setp.lt.f32 	%p144, %f268, %f271;
	selp.f32 	%f285, %f271, %f268, %p144;
	setp.lt.f32 	%p145, %f270, %f273;
	selp.f32 	%f286, %f273, %f270, %p145;
	setp.lt.f32 	%p146, %f272, %f275;
	selp.f32 	%f287, %f275, %f272, %p146;
	setp.lt.f32 	%p147, %f274, %f277;
	selp.f32 	%f288, %f277, %f274, %p147;
	setp.lt.f32 	%p148, %f276, %f279;
	selp.f32 	%f289, %f279, %f276, %p148;
	setp.lt.f32 	%p149, %f278, %f281;
	selp.f32 	%f290, %f281, %f278, %p149;
	setp.lt.f32 	%p150, %f280, %f283;
	selp.f32 	%f291, %f283, %f280, %p150;
	setp.lt.f32 	%p151, %f284, %f285;
	selp.f32 	%f292, %f285, %f284, %p151;
	setp.lt.f32 	%p152, %f286, %f287;
	selp.f32 	%f293, %f287, %f286, %p152;
	setp.lt.f32 	%p153, %f288, %f289;
	selp.f32 	%f294, %f289, %f288, %p153;
	setp.lt.f32 	%p154, %f290, %f291;
	selp.f32 	%f295, %f291, %f290, %p154;
	setp.lt.f32 	%p155, %f292, %f293;
	selp.f32 	%f296, %f293, %f292, %p155;
	setp.lt.f32 	%p156, %f294, %f295;
	selp.f32 	%f297, %f295, %f294, %p156;
	setp.lt.f32 	%p157, %f296, %f297;
	selp.f32 	%f298, %f297, %f296, %p157;
	setp.lt.f32 	%p158, %f298, %f282;
	selp.f32 	%f430, %f282, %f298, %p158;
	sub.s32 	%r258, %r67, %r387;
	setp.lt.s32 	%p159, %r258, 4096;
	@%p159 bra 	$L__BB7_34;
	add.s32 	%r387, %r387, 4096;
	setp.le.s32 	%p160, %r387, %r14;
	@%p160 bra 	$L__BB7_24;
$L__BB7_26:
	setp.le.s32 	%p161, %r67, %r387;
	@%p161 bra 	$L__BB7_34;
	sub.s32 	%r18, %r67, %r387;
	setp.ge.s32 	%p162, %r13, %r18;
	@%p162 bra 	$L__BB7_34;
	not.b32 	%r259, %r13;
	add.s32 	%r260, %r67, %r259;
	sub.s32 	%r19, %r260, %r387;
	and.b32  	%r261, %r19, 768;
	setp.eq.s32 	%p163, %r261, 768;
	mov.u32 	%r391, %r13;
	@%p163 bra 	$L__BB7_31;
	add.s32 	%r389, %r13, %r387;
	shr.u32 	%r262, %r19, 8;
	add.s32 	%r263, %r262, 1;
	and.b32  	%r264, %r263, 3;
	neg.s32 	%r388, %r264;
	mov.u32 	%r391, %r13;
$L__BB7_30:
	.pragma "nounroll";
	mul.wide.u32 	%rd101, %r389, 4;
	add.s64 	%rd100, %rd16, %rd101;
	// begin inline asm
	ld.global.nc.u32 %r265, [%rd100];
	// end inline asm
	mov.b32 	%f300, %r265;
	setp.lt.f32 	%p164, %f430, %f300;
	selp.f32 	%f430, %f300, %f430, %p164;
	add.s32 	%r391, %r391, 256;
	add.s32 	%r389, %r389, 256;
	add.s32 	%r388, %r388, 1;
	setp.ne.s32 	%p165, %r388, 0;
	@%p165 bra 	$L__BB7_30;
$L__BB7_31:
	setp.lt.u32 	%p166, %r19, 768;
	@%p166 bra 	$L__BB7_34;
	cvt.u64.u32 	%rd102, %r391;
	cvt.u64.u32 	%rd103, %r387;
	add.s64 	%rd104, %rd102, %rd103;
	shl.b64 	%rd105, %rd104, 2;
	add.s64 	%rd106, %rd105, %rd16;
	add.s64 	%rd122, %rd106, 2048;
	add.s32 	%r392, %r391, %r387;
$L__BB7_33:
	mul.wide.u32 	%rd111, %r392, 4;
	add.s64 	%rd107, %rd16, %rd111;
	// begin inline asm
	ld.global.nc.u32 %r266, [%rd107];
	// end inline asm
	mov.b32 	%f301, %r266;
	setp.lt.f32 	%p167, %f430, %f301;
	selp.f32 	%f302, %f301, %f430, %p167;
	add.s64 	%rd108, %rd122, -1024;
	// begin inline asm
	ld.global.nc.u32 %r267, [%rd108];
	// end inline asm
	mov.b32 	%f303, %r267;
	setp.lt.f32 	%p168, %f302, %f303;
	selp.f32 	%f304, %f303, %f302, %p168;
	// begin inline asm
	ld.global.nc.u32 %r268, [%rd122];
	// end inline asm
	mov.b32 	%f305, %r268;
	setp.lt.f32 	%p169, %f304, %f305;
	selp.f32 	%f306, %f305, %f304, %p169;
	add.s64 	%rd110, %rd122, 1024;
	// begin inline asm
	ld.global.nc.u32 %r269, [%rd110];
	// end inline asm
	mov.b32 	%f307, %r269;
	setp.lt.f32 	%p170, %f306, %f307;
	selp.f32 	%f430, %f307, %f306, %p170;
	add.s32 	%r391, %r391, 1024;
	add.s64 	%rd122, %rd122, 4096;
	add.s32 	%r392, %r392, 1024;
	setp.lt.s32 	%p171, %r391, %r18;
	@%p171 bra 	$L__BB7_33;
$L__BB7_34:
	// begin inline asm
	mov.u32 %r270, %laneid;
	// end inline asm
	mov.b32 	%r272, %f430;
	mov.b32 	%r273, 1;
	mov.b32 	%r294, 31;
	mov.b32 	%r295, -1;
	// begin inline asm
	shfl.sync.down.b32 %r271, %r272, %r273, %r294, %r295;
	// end inline asm
	mov.b32 	%f308, %r271;
	setp.gt.s32 	%p172, %r270, 30;
	setp.lt.f32 	%p173, %f430, %f308;
	selp.f32 	%f309, %f308, %f430, %p173;
	selp.f32 	%f310, %f430, %f309, %p172;
	mov.b32 	%r277, %f310;
	mov.b32 	%r278, 2;
	// begin inline asm
	shfl.sync.down.b32 %r276, %r277, %r278, %r294, %r295;
	// end inline asm
	mov.b32 	%f311, %r276;
	setp.gt.s32 	%p174, %r270, 29;
	setp.lt.f32 	%p175, %f310, %f311;
	selp.f32 	%f312, %f311, %f310, %p175;
	selp.f32 	%f313, %f310, %f312, %p174;
	mov.b32 	%r282, %f313;
	mov.b32 	%r283, 4;
	// begin inline asm
	shfl.sync.down.b32 %r281, %r282, %r283, %r294, %r295;
	// end inline asm
	mov.b32 	%f314, %r281;
	setp.gt.s32 	%p176, %r270, 27;
	setp.lt.f32 	%p177, %f313, %f314;
	selp.f32 	%f315, %f314, %f313, %p177;
	selp.f32 	%f316, %f313, %f315, %p176;
	mov.b32 	%r287, %f316;
	mov.b32 	%r288, 8;
	// begin inline asm
	shfl.sync.down.b32 %r286, %r287, %r288, %r294, %r295;
	// end inline asm
	mov.b32 	%f317, %r286;
	setp.gt.s32 	%p178, %r270, 23;
	setp.lt.f32 	%p179, %f316, %f317;
	selp.f32 	%f318, %f317, %f316, %p179;
	selp.f32 	%f319, %f316, %f318, %p178;
	mov.b32 	%r292, %f319;
	mov.b32 	%r293, 16;
	// begin inline asm
	shfl.sync.down.b32 %r291, %r292, %r293, %r294, %r295;
	// end inline asm
	mov.b32 	%f320, %r291;
	setp.gt.s32 	%p180, %r270, 15;
	setp.lt.f32 	%p181, %f319, %f320;
	selp.f32 	%f26, %f320, %f319, %p181;
	selp.f32 	%f444, %f319, %f26, %p180;
	setp.ne.s32 	%p182, %r270, 0;
	@%p182 bra 	$L__BB7_36;
	shr.u32 	%r296, %r13, 3;
	and.b32  	%r297, %r296, 124;
	mov.u32 	%r298, _ZZN3cub18CUB_300001_SM_10006detail6reduce28DeviceReduceSingleTileKernelINS2_10policy_hubIfyN4cuda3__47maximumIfEEE10Policy1000EPfSB_iS8_ffNS5_3std3__410__identityEEEvT0_T1_T2_T3_T4_T6_E12temp_storage;
	add.s32 	%r299, %r298, %r297;
	st.shared.f32 	[%r299+8], %f26;
$L__BB7_36:
	bar.sync 	0;
	setp.ne.s32 	%p183, %r13, 0;
	@%p183 bra 	$L__BB7_72;
	ld.shared.f32 	%f321, [_ZZN3cub18CUB_300001_SM_10006detail6reduce28DeviceReduceSingleTileKernelINS2_10policy_hubIfyN4cuda3__47maximumIfEEE10Policy1000EPfSB_iS8_ffNS5_3std3__410__identityEEEvT0_T1_T2_T3_T4_T6_E12temp_storage+12];
	setp.lt.f32 	%p184, %f444, %f321;
	selp.f32 	%f322, %f321, %f444, %p184;
	ld.shared.f32 	%f323, [_ZZN3cub18CUB_300001_SM_10006detail6reduce28DeviceReduceSingleTileKernelINS2_10policy_hubIfyN4cuda3__47maximumIfEEE10Policy1000EPfSB_iS8_ffNS5_3std3__410__identityEEEvT0_T1_T2_T3_T4_T6_E12temp_storage+16];
	setp.lt.f32 	%p185, %f322, %f323;
	selp.f32 	%f324, %f323, %f322, %p185;
	ld.shared.f32 	%f325, [_ZZN3cub18CUB_300001_SM_10006detail6reduce28DeviceReduceSingleTileKernelINS2_10policy_hubIfyN4cuda3__47maximumIfEEE10Policy1000EPfSB_iS8_ffNS5_3std3__410__identityEEEvT0_T1_T2_T3_T4_T6_E12temp_storage+20];
	setp.lt.f32 	%p186, %f324, %f325;
	selp.f32 	%f326, %f325, %f324, %p186;
	ld.shared.f32 	%f327, [_ZZN3cub18CUB_300001_SM_10006detail6reduce28DeviceReduceSingleTileKernelINS2_10policy_hubIfyN4cuda3__47maximumIfEEE10Policy1000EPfSB_iS8_ffNS5_3std3__410__identityEEEvT0_T1_T2_T3_T4_T6_E12temp_storage+24];
	setp.lt.f32 	%p187, %f326, %f327;
	selp.f32 	%f328, %f327, %f326, %p187;
	ld.shared.f32 	%f329, [_ZZN3cub18CUB_300001_SM_10006detail6reduce28DeviceReduceSingleTileKernelINS2_10policy_hubIfyN4cuda3__47maximumIfEEE10Policy1000EPfSB_iS8_ffNS5_3std3__410__identityEEEvT0_T1_T2_T3_T4_T6_E12temp_storage+28];
	setp.lt.f32 	%p188, %f328, %f329;
	selp.f32 	%f330, %f329, %f328, %p188;
	ld.shared.f32 	%f331, [_ZZN3cub18CUB_300001_SM_10006detail6reduce28DeviceReduceSingleTileKernelINS2_10policy_hubIfyN4cuda3__47maximumIfEEE10Policy1000EPfSB_iS8_ffNS5_3std3__410__identityEEEvT0_T1_T2_T3_T4_T6_E12temp_storage+32];
	setp.lt.f32 	%p189, %f330, %f331;
	selp.f32 	%f332, %f331, %f330, %p189;
	ld.shared.f32 	%f333, [_ZZN3cub18CUB_300001_SM_10006detail6reduce28DeviceReduceSingleTileKernelINS2_10policy_hubIfyN4cuda3__47maximumIfEEE10Policy1000EPfSB_iS8_ffNS5_3std3__410__identityEEEvT0_T1_T2_T3_T4_T6_E12temp_storage+36];
	setp.lt.f32 	%p190, %f332, %f333;
	selp.f32 	%f444, %f333, %f332, %p190;
	bra.uni 	$L__BB7_72;
$L__BB7_38:
	setp.gt.s32 	%p3, %r67, 4095;
	@%p3 bra 	$L__BB7_56;
	mov.u32 	%r34, %tid.x;
	setp.ge.s32 	%p68, %r34, %r67;
	mov.f32 	%f436, 0f00000000;
	mov.u32 	%r397, %r34;
	@%p68 bra 	$L__BB7_41;
	mul.wide.u32 	%rd66, %r34, 4;
	add.s64 	%rd65, %rd16, %rd66;
	// begin inline asm
	ld.global.nc.u32 %r144, [%rd65];
	// end inline asm
	mov.b32 	%f436, %r144;
	add.s32 	%r397, %r34, 256;
$L__BB7_41:
	setp.ge.s32 	%p69, %r397, %r67;
	@%p69 bra 	$L__BB7_47;
	not.b32 	%r145, %r397;
	add.s32 	%r37, %r67, %r145;
	and.b32  	%r146, %r37, 768;
	setp.eq.s32 	%p70, %r146, 768;
	@%p70 bra 	$L__BB7_45;
	mul.wide.u32 	%rd67, %r397, 4;
	add.s64 	%rd123, %rd16, %rd67;
	shr.u32 	%r147, %r37, 8;
	add.s32 	%r148, %r147, 1;
	and.b32  	%r149, %r148, 3;
	neg.s32 	%r395, %r149;
$L__BB7_44:
	.pragma "nounroll";
	// begin inline asm
	ld.global.nc.u32 %r150, [%rd123];
	// end inline asm
	mov.b32 	%f157, %r150;
	setp.lt.f32 	%p71, %f436, %f157;
	selp.f32 	%f436, %f157, %f436, %p71;
	add.s32 	%r397, %r397, 256;
	add.s64 	%rd123, %rd123, 1024;
	add.s32 	%r395, %r395, 1;
	setp.ne.s32 	%p72, %r395, 0;
	@%p72 bra 	$L__BB7_44;
$L__BB7_45:
	setp.lt.u32 	%p73, %r37, 768;
	@%p73 bra 	$L__BB7_47;
$L__BB7_46:
	mul.wide.s32 	%rd73, %r397, 4;
	add.s64 	%rd69, %rd16, %rd73;
	// begin inline asm
	ld.global.nc.u32 %r151, [%rd69];
	// end inline asm
	mov.b32 	%f158, %r151;
	setp.lt.f32 	%p74, %f436, %f158;
	selp.f32 	%f159, %f158, %f436, %p74;
	add.s64 	%rd70, %rd69, 1024;
	// begin inline asm
	ld.global.nc.u32 %r152, [%rd70];
	// end inline asm
	mov.b32 	%f160, %r152;
	setp.lt.f32 	%p75, %f159, %f160;
	selp.f32 	%f161, %f160, %f159, %p75;
	add.s64 	%rd71, %rd69, 2048;
	// begin inline asm
	ld.global.nc.u32 %r153, [%rd71];
	// end inline asm
	mov.b32 	%f162, %r153;
	setp.lt.f32 	%p76, %f161, %f162;
	selp.f32 	%f163, %f162, %f161, %p76;
	add.s64 	%rd72, %rd69, 3072;
	// begin inline asm
	ld.global.nc.u32 %r154, [%rd72];
	// end inline asm
	mov.b32 	%f164, %r154;
	setp.lt.f32 	%p77, %f163, %f164;
	selp.f32 	%f436, %f164, %f163, %p77;
	add.s32 	%r397, %r397, 1024;
	setp.lt.s32 	%p78, %r397, %r67;
	@%p78 bra 	$L__BB7_46;
$L__BB7_47:
	setp.lt.s32 	%p79, %r67, 256;
	@%p79 bra 	$L__BB7_52;
	// begin inline asm
	mov.u32 %r193, %laneid;
	// end inline asm
	mov.b32 	%r195, %f436;
	mov.b32 	%r196, 1;
	mov.b32 	%r217, 31;
	mov.b32 	%r218, -1;
	// begin inline asm
	shfl.sync.down.b32 %r194, %r195, %r196, %r217, %r218;
	// end inline asm
	mov.b32 	%f212, %r194;
	setp.gt.s32 	%p107, %r193, 30;
	setp.lt.f32 	%p108, %f436, %f212;
	selp.f32 	%f213, %f212, %f436, %p108;
	selp.f32 	%f214, %f436, %f213, %p107;
	mov.b32 	%r200, %f214;
	mov.b32 	%r201, 2;
	// begin inline asm
	shfl.sync.down.b32 %r199, %r200, %r201, %r217, %r218;
	// end inline asm
	mov.b32 	%f215, %r199;
	setp.gt.s32 	%p109, %r193, 29;
	setp.lt.f32 	%p110, %f214, %f215;
	selp.f32 	%f216, %f215, %f214, %p110;
	selp.f32 	%f217, %f214, %f216, %p109;
	mov.b32 	%r205, %f217;
	mov.b32 	%r206, 4;
	// begin inline asm
	shfl.sync.down.b32 %r204, %r205, %r206, %r217, %r218;
	// end inline asm
	mov.b32 	%f218, %r204;
	setp.gt.s32 	%p111, %r193, 27;
	setp.lt.f32 	%p112, %f217, %f218;
	selp.f32 	%f219, %f218, %f217, %p112;
	selp.f32 	%f220, %f217, %f219, %p111;
	mov.b32 	%r210, %f220;
	mov.b32 	%r211, 8;
	// begin inline asm
	shfl.sync.down.b32 %r209, %r210, %r211, %r217, %r218;
	// end inline asm
	mov.b32 	%f221, %r209;
	setp.gt.s32 	%p113, %r193, 23;
	setp.lt.f32 	%p114, %f220, %f221;
	selp.f32 	%f222, %f221, %f220, %p114;
	selp.f32 	%f223, %f220, %f222, %p113;
	mov.b32 	%r215, %f223;
	mov.b32 	%r216, 16;
	// begin inline asm
	shfl.sync.down.b32 %r214, %r215, %r216, %r217, %r218;
	// end inline asm
	mov.b32 	%f224, %r214;
	setp.gt.s32 	%p115, %r193, 15;
	setp.lt.f32 	%p116, %f223, %f224;
	selp.f32 	%f38, %f224, %f223, %p116;
	selp.f32 	%f444, %f223, %f38, %p115;
	setp.ne.s32 	%p117, %r193, 0;
	@%p117 bra 	$L__BB7_50;
	shr.u32 	%r219, %r34, 3;
	and.b32  	%r220, %r219, 124;
	mov.u32 	%r221, _ZZN3cub18CUB_300001_SM_10006detail6reduce28DeviceReduceSingleTileKernelINS2_10policy_hubIfyN4cuda3__47maximumIfEEE10Policy1000EPfSB_iS8_ffNS5_3std3__410__identityEEEvT0_T1_T2_T3_T4_T6_E12temp_storage;
	add.s32 	%r222, %r221, %r220;
	st.shared.f32 	[%r222+8], %f38;
$L__BB7_50:
	bar.sync 	0;
	setp.ne.s32 	%p118, %r34, 0;
	@%p118 bra 	$L__BB7_72;
	ld.shared.f32 	%f225, [_ZZN3cub18CUB_300001_SM_10006detail6reduce28DeviceReduceSingleTileKernelINS2_10policy_hubIfyN4cuda3__47maximumIfEEE10Policy1000EPfSB_iS8_ffNS5_3std3__410__identityEEEvT0_T1_T2_T3_T4_T6_E12temp_storage+12];
	setp.lt.f32 	%p119, %f444, %f225;
	selp.f32 	%f226, %f225, %f444, %p119;
	ld.shared.f32 	%f227, [_ZZN3cub18CUB_300001_SM_10006detail6reduce28DeviceReduceSingleTileKernelINS2_10policy_hubIfyN4cuda3__47maximumIfEEE10Policy1000EPfSB_iS8_ffNS5_3std3__410__identityEEEvT0_T1_T2_T3_T4_T6_E12temp_storage+16];
	setp.lt.f32 	%p120, %f226, %f227;
	selp.f32 	%f228, %f227, %f226, %p120;
	ld.shared.f32 	%f229, [_ZZN3cub18CUB_300001_SM_10006detail6reduce28DeviceReduceSingleTileKernelINS2_10policy_hubIfyN4cuda3__47maximumIfEEE10Policy1000EPfSB_iS8_ffNS5_3std3__410__identityEEEvT0_T1_T2_T3_T4_T6_E12temp_storage+20];
	setp.lt.f32 	%p121, %f228, %f229;
	selp.f32 	%f230, %f229, %f228, %p121;
	ld.shared.f32 	%f231, [_ZZN3cub18CUB_300001_SM_10006detail6reduce28DeviceReduceSingleTileKernelINS2_10policy_hubIfyN4cuda3__47maximumIfEEE10Policy1000EPfSB_iS8_ffNS5_3std3__410__identityEEEvT0_T1_T2_T3_T4_T6_E12temp_storage+24];
	setp.lt.f32 	%p122, %f230, %f231;
	selp.f32 	%f232, %f231, %f230, %p122;
	ld.shared.f32 	%f233, [_ZZN3cub18CUB_300001_SM_10006detail6reduce28DeviceReduceSingleTileKernelINS2_10policy_hubIfyN4cuda3__47maximumIfEEE10Policy1000EPfSB_iS8_ffNS5_3std3__410__identityEEEvT0_T1_T2_T3_T4_T6_E12temp_storage+28];
	setp.lt.f32 	%p123, %f232, %f233;
	selp.f32 	%f234, %f233, %f232, %p123;
	ld.shared.f32 	%f235, [_ZZN3cub18CUB_300001_SM_10006detail6reduce28DeviceReduceSingleTileKernelINS2_10policy_hubIfyN4cuda3__47maximumIfEEE10Policy1000EPfSB_iS8_ffNS5_3std3__410__identityEEEvT0_T1_T2_T3_T4_T6_E12temp_storage+32];
	setp.lt.f32 	%p124, %f234, %f235;
	selp.f32 	%f236, %f235, %f234, %p124;
	ld.shared.f32 	%f237, [_ZZN3cub18CUB_300001_SM_10006detail6reduce28DeviceReduceSingleTileKernelINS2_10policy_hubIfyN4cuda3__47maximumIfEEE10Policy1000EPfSB_iS8_ffNS5_3std3__410__identityEEEvT0_T1_T2_T3_T4_T6_E12temp_storage+36];
	setp.lt.f32 	%p125, %f236, %f237;
	selp.f32 	%f444, %f237, %f236, %p125;
	bra.uni 	$L__BB7_72;
$L__BB7_52:
	// begin inline asm
	mov.u32 %r155, %laneid;
	// end inline asm
	and.b32  	%r181, %r34, 992;
	add.s32 	%r182, %r181, 32;
	setp.gt.s32 	%p80, %r182, %r67;
	not.b32 	%r183, %r181;
	add.s32 	%r184, %r67, %r183;
	selp.b32 	%r179, %r184, 31, %p80;
	mov.b32 	%r157, %f436;
	mov.b32 	%r158, 1;
	mov.b32 	%r180, -1;
	// begin inline asm
	shfl.sync.down.b32 %r156, %r157, %r158, %r179, %r180;
	// end inline asm
	mov.b32 	%f165, %r156;
	setp.lt.s32 	%p81, %r155, %r179;
	setp.lt.f32 	%p82, %f436, %f165;
	selp.f32 	%f166, %f165, %f436, %p82;
	selp.f32 	%f167, %f166, %f436, %p81;
	mov.b32 	%r162, %f167;
	mov.b32 	%r163, 2;
	// begin inline asm
	shfl.sync.down.b32 %r161, %r162, %r163, %r179, %r180;
	// end inline asm
	mov.b32 	%f168, %r161;
	add.s32 	%r185, %r155, 2;
	setp.gt.s32 	%p83, %r185, %r179;
	setp.lt.f32 	%p84, %f167, %f168;
	selp.f32 	%f169, %f168, %f167, %p84;
	selp.f32 	%f170, %f167, %f169, %p83;
	mov.b32 	%r167, %f170;
	mov.b32 	%r168, 4;
	// begin inline asm
	shfl.sync.down.b32 %r166, %r167, %r168, %r179, %r180;
	// end inline asm
	mov.b32 	%f171, %r166;
	add.s32 	%r186, %r155, 4;
	setp.gt.s32 	%p85, %r186, %r179;
	setp.lt.f32 	%p86, %f170, %f171;
	selp.f32 	%f172, %f171, %f170, %p86;
	selp.f32 	%f173, %f170, %f172, %p85;
	mov.b32 	%r172, %f173;
	mov.b32 	%r173, 8;
	// begin inline asm
	shfl.sync.down.b32 %r171, %r172, %r173, %r179, %r180;
	// end inline asm
	mov.b32 	%f174, %r171;
	add.s32 	%r187, %r155, 8;
	setp.gt.s32 	%p87, %r187, %r179;
	setp.lt.f32 	%p88, %f173, %f174;
	selp.f32 	%f175, %f174, %f173, %p88;
	selp.f32 	%f176, %f173, %f175, %p87;
	mov.b32 	%r177, %f176;
	mov.b32 	%r178, 16;
	// begin inline asm
	shfl.sync.down.b32 %r176, %r177, %r178, %r179, %r180;
	// end inline asm
	mov.b32 	%f177, %r176;
	add.s32 	%r188, %r155, 16;
	setp.gt.s32 	%p89, %r188, %r179;
	setp.lt.f32 	%p90, %f176, %f177;
	selp.f32 	%f178, %f177, %f176, %p90;
	selp.f32 	%f444, %f176, %f178, %p89;
	setp.ne.s32 	%p91, %r155, 0;
	@%p91 bra 	$L__BB7_54;
	shr.u32 	%r189, %r34, 3;
	and.b32  	%r190, %r189, 124;
	mov.u32 	%r191, _ZZN3cub18CUB_300001_SM_10006detail6reduce28DeviceReduceSingleTileKernelINS2_10policy_hubIfyN4cuda3__47maximumIfEEE10Policy1000EPfSB_iS8_ffNS5_3std3__410__identityEEEvT0_T1_T2_T3_T4_T6_E12temp_storage;
	add.s32 	%r192, %r191, %r190;
	st.shared.f32 	[%r192+8], %f444;
$L__BB7_54:
	bar.sync 	0;
	setp.ne.s32 	%p92, %r34, 0;
	@%p92 bra 	$L__BB7_72;
	setp.gt.s32 	%p93, %r67, 32;
	ld.shared.f32 	%f179, [_ZZN3cub18CUB_300001_SM_10006detail6reduce28DeviceReduceSingleTileKernelINS2_10policy_hubIfyN4cuda3__47maximumIfEEE10Policy1000EPfSB_iS8_ffNS5_3std3__410__identityEEEvT0_T1_T2_T3_T4_T6_E12temp_storage+12];
	setp.lt.f32 	%p94, %f444, %f179;
	selp.f32 	%f181, %f179, %f444, %p94;
	selp.f32 	%f182, %f181, %f444, %p93;
	setp.gt.s32 	%p95, %r67, 64;
	ld.shared.f32 	%f184, [_ZZN3cub18CUB_300001_SM_10006detail6reduce28DeviceReduceSingleTileKernelINS2_10policy_hubIfyN4cuda3__47maximumIfEEE10Policy1000EPfSB_iS8_ffNS5_3std3__410__identityEEEvT0_T1_T2_T3_T4_T6_E12temp_storage+16];
	setp.lt.f32 	%p96, %f182, %f184;
	selp.f32 	%f186, %f184, %f182, %p96;
	selp.f32 	%f187, %f186, %f182, %p95;
	setp.gt.s32 	%p97, %r67, 96;
	ld.shared.f32 	%f189, [_ZZN3cub18CUB_300001_SM_10006detail6reduce28DeviceReduceSingleTileKernelINS2_10policy_hubIfyN4cuda3__47maximumIfEEE10Policy1000EPfSB_iS8_ffNS5_3std3__410__identityEEEvT0_T1_T2_T3_T4_T6_E12temp_storage+20];
	setp.lt.f32 	%p98, %f187, %f189;
	selp.f32 	%f191, %f189, %f187, %p98;
	selp.f32 	%f192, %f191, %f187, %p97;
	setp.gt.s32 	%p99, %r67, 128;
	ld.shared.f32 	%f194, [_ZZN3cub18CUB_300001_SM_10006detail6reduce28DeviceReduceSingleTileKernelINS2_10policy_hubIfyN4cuda3__47maximumIfEEE10Policy1000EPfSB_iS8_ffNS5_3std3__410__identityEEEvT0_T1_T2_T3_T4_T6_E12temp_storage+24];
	setp.lt.f32 	%p100, %f192, %f194;
	selp.f32 	%f196, %f194, %f192, %p100;
	selp.f32 	%f197, %f196, %f192, %p99;
	setp.gt.s32 	%p101, %r67, 160;
	ld.shared.f32 	%f199, [_ZZN3cub18CUB_300001_SM_10006detail6reduce28DeviceReduceSingleTileKernelINS2_10policy_hubIfyN4cuda3__47maximumIfEEE10Policy1000EPfSB_iS8_ffNS5_3std3__410__identityEEEvT0_T1_T2_T3_T4_T6_E12temp_storage+28];
	setp.lt.f32 	%p102, %f197, %f199;
	selp.f32 	%f201, %f199, %f197, %p102;
	selp.f32 	%f202, %f201, %f197, %p101;
	setp.gt.s32 	%p103, %r67, 192;
	ld.shared.f32 	%f204, [_ZZN3cub18CUB_300001_SM_10006detail6reduce28DeviceReduceSingleTileKernelINS2_10policy_hubIfyN4cuda3__47maximumIfEEE10Policy1000EPfSB_iS8_ffNS5_3std3__410__identityEEEvT0_T1_T2_T3_T4_T6_E12temp_storage+32];
	setp.lt.f32 	%p104, %f202, %f204;
	selp.f32 	%f206, %f204, %f202, %p104;
	selp.f32 	%f207, %f206, %f202, %p103;
	setp.gt.s32 	%p105, %r67, 224;
	ld.shared.f32 	%f209, [_ZZN3cub18CUB_300001_SM_10006detail6reduce28DeviceReduceSingleTileKernelINS2_10policy_hubIfyN4cuda3__47maximumIfEEE10Policy1000EPfSB_iS8_ffNS5_3std3__410__identityEEEvT0_T1_T2_T3_T4_T6_E12temp_storage+36];
	setp.lt.f32 	%p106, %f207, %f209;
	selp.f32 	%f211, %f209, %f207, %p106;
	selp.f32 	%f444, %f211, %f207, %p105;
	bra.uni 	$L__BB7_72;
$L__BB7_56:
	mov.u32 	%r46, %tid.x;
	mul.wide.u32 	%rd35, %r46, 4;
	add.s64 	%rd19, %rd16, %rd35;
	// begin inline asm
	ld.global.nc.u32 %r68, [%rd19];
	// end inline asm
	mov.b32 	%f59, %r68;
	add.s64 	%rd20, %rd19, 1024;
	// begin inline asm
	ld.global.nc.u32 %r69, [%rd20];
	// end inline asm
	mov.b32 	%f60, %r69;
	add.s64 	%rd21, %rd19, 2048;
	// begin inline asm
	ld.global.nc.u32 %r70, [%rd21];
	// end inline asm
	mov.b32 	%f61, %r70;
	add.s64 	%rd22, %rd19, 3072;
	// begin inline asm
	ld.global.nc.u32 %r71, [%rd22];
	// end inline asm
	mov.b32 	%f62, %r71;
	add.s64 	%rd23, %rd19, 4096;
	// begin inline asm
	ld.global.nc.u32 %r72, [%rd23];
	// end inline asm
	mov.b32 	%f63, %r72;
	add.s64 	%rd24, %rd19, 5120;
	// begin inline asm
	ld.global.nc.u32 %r73, [%rd24];
	// end inline asm
	mov.b32 	%f64, %r73;
	add.s64 	%rd25, %rd19, 6144;
	// begin inline asm
	ld.global.nc.u32 %r74, [%rd25];
	// end inline asm
	mov.b32 	%f65, %r74;
	add.s64 	%rd26, %rd19, 7168;
	// begin inline asm
	ld.global.nc.u32 %r75, [%rd26];
	// end inline asm
	mov.b32 	%f66, %r75;
	add.s64 	%rd27, %rd19, 8192;
	// begin inline asm
	ld.global.nc.u32 %r76, [%rd27];
	// end inline asm
	mov.b32 	%f67, %r76;
	add.s64 	%rd28, %rd19, 9216;
	// begin inline asm
	ld.global.nc.u32 %r77, [%rd28];
	// end inline asm
	mov.b32 	%f68, %r77;
	add.s64 	%rd29, %rd19, 10240;
	// begin inline asm
	ld.global.nc.u32 %r78, [%rd29];
	// end inline asm
	mov.b32 	%f69, %r78;
	add.s64 	%rd30, %rd19, 11264;
	// begin inline asm
	ld.global.nc.u32 %r79, [%rd30];
	// end inline asm
	mov.b32 	%f70, %r79;
	add.s64 	%rd31, %rd19, 12288;
	// begin inline asm
	ld.global.nc.u32 %r80, [%rd31];
	// end inline asm
	mov.b32 	%f71, %r80;
	add.s64 	%rd32, %rd19, 13312;
	// begin inline asm
	ld.global.nc.u32 %r81, [%rd32];
	// end inline asm
	mov.b32 	%f72, %r81;
	add.s64 	%rd33, %rd19, 14336;
	// begin inline asm
	ld.global.nc.u32 %r82, [%rd33];
	// end inline asm
	mov.b32 	%f73, %r82;
	add.s64 	%rd34, %rd19, 15360;
	// begin inline asm
	ld.global.nc.u32 %r83, [%rd34];
	// end inline asm
	mov.b32 	%f74, %r83;
	setp.lt.f32 	%p4, %f59, %f60;
	selp.f32 	%f75, %f60, %f59, %p4;
	setp.lt.f32 	%p5, %f61, %f62;
	selp.f32 	%f76, %f62, %f61, %p5;
	setp.lt.f32 	%p6, %f63, %f64;
	selp.f32 	%f77, %f64, %f63, %p6;
	setp.lt.f32 	%p7, %f65, %f66;
	selp.f32 	%f78, %f66, %f65, %p7;
	setp.lt.f32 	%p8, %f67, %f68;
	selp.f32 	%f79, %f68, %f67, %p8;
	setp.lt.f32 	%p9, %f69, %f70;
	selp.f32 	%f80, %f70, %f69, %p9;
	setp.lt.f32 	%p10, %f71, %f72;
	selp.f32 	%f81, %f72, %f71, %p10;
	setp.lt.f32 	%p11, %f73, %f74;
	selp.f32 	%f82, %f74, %f73, %p11;
	setp.lt.f32 	%p12, %f75, %f76;
	selp.f32 	%f83, %f76, %f75, %p12;
	setp.lt.f32 	%p13, %f77, %f78;
	selp.f32 	%f84, %f78, %f77, %p13;
	setp.lt.f32 	%p14, %f79, %f80;
	selp.f32 	%f85, %f80, %f79, %p14;
	setp.lt.f32 	%p15, %f81, %f82;
	selp.f32 	%f86, %f82, %f81, %p15;
	setp.lt.f32 	%p16, %f83, %f84;
	selp.f32 	%f87, %f84, %f83, %p16;
	setp.lt.f32 	%p17, %f85, %f86;
	selp.f32 	%f88, %f86, %f85, %p17;
	setp.lt.f32 	%p18, %f87, %f88;
	selp.f32 	%f443, %f88, %f87, %p18;
	setp.lt.u32 	%p19, %r67, 8192;
	mov.b32 	%r400, 4096;
	@%p19 bra 	$L__BB7_60;
	add.s32 	%r47, %r67, -4096;
	mov.b32 	%r400, 4096;
$L__BB7_58:
	mul.wide.s32 	%rd52, %r400, 4;
	add.s64 	%rd36, %rd19, %rd52;
	// begin inline asm
	ld.global.nc.u32 %r86, [%rd36];
	// end inline asm
	mov.b32 	%f89, %r86;
	add.s64 	%rd37, %rd36, 1024;
	// begin inline asm
	ld.global.nc.u32 %r87, [%rd37];
	// end inline asm
	mov.b32 	%f90, %r87;
	add.s64 	%rd38, %rd36, 2048;
	// begin inline asm
	ld.global.nc.u32 %r88, [%rd38];
	// end inline asm
	mov.b32 	%f91, %r88;
	add.s64 	%rd39, %rd36, 3072;
	// begin inline asm
	ld.global.nc.u32 %r89, [%rd39];
	// end inline asm
	mov.b32 	%f92, %r89;
	add.s64 	%rd40, %rd36, 4096;
	// begin inline asm
	ld.global.nc.u32 %r90, [%rd40];
	// end inline asm
	mov.b32 	%f93, %r90;
	add.s64 	%rd41, %rd36, 5120;
	// begin inline asm
	ld.global.nc.u32 %r91, [%rd41];
	// end inline asm
	mov.b32 	%f94, %r91;
	add.s64 	%rd42, %rd36, 6144;
	// begin inline asm
	ld.global.nc.u32 %r92, [%rd42];
	// end inline asm
	mov.b32 	%f95, %r92;
	add.s64 	%rd43, %rd36, 7168;
	// begin inline asm
	ld.global.nc.u32 %r93, [%rd43];
	// end inline asm
	mov.b32 	%f96, %r93;
	add.s64 	%rd44, %rd36, 8192;
	// begin inline asm
	ld.global.nc.u32 %r94, [%rd44];
	// end inline asm
	mov.b32 	%f97, %r94;
	add.s64 	%rd45, %rd36, 9216;
	// begin inline asm
	ld.global.nc.u32 %r95, [%rd45];
	// end inline asm
	mov.b32 	%f98, %r95;
	add.s64 	%rd46, %rd36, 10240;
	// begin inline asm
	ld.global.nc.u32 %r96, [%rd46];
	// end inline asm
	mov.b32 	%f99, %r96;
	add.s64 	%rd47, %rd36, 11264;
	// begin inline asm
	ld.global.nc.u32 %r97, [%rd47];
	// end inline asm
	mov.b32 	%f100, %r97;
	add.s64 	%rd48, %rd36, 12288;
	// begin inline asm
	ld.global.nc.u32 %r98, [%rd48];
	// end inline asm
	mov.b32 	%f101, %r98;
	add.s64 	%rd49, %rd36, 13312;
	// begin inline asm
	ld.global.nc.u32 %r99, [%rd49];
	// end inline asm
	mov.b32 	%f102, %r99;
	add.s64 	%rd50, %rd36, 14336;
	// begin inline asm
	ld.global.nc.u32 %r100, [%rd50];
	// end inline asm
	mov.b32 	%f103, %r100;
	add.s64 	%rd51, %rd36, 15360;
	// begin inline asm
	ld.global.nc.u32 %r101, [%rd51];
	// end inline asm
	mov.b32 	%f104, %r101;
	setp.lt.f32 	%p20, %f443, %f89;
	selp.f32 	%f105, %f89, %f443, %p20;
	setp.lt.f32 	%p21, %f90, %f91;
	selp.f32 	%f106, %f91, %f90, %p21;
	setp.lt.f32 	%p22, %f92, %f93;
	selp.f32 	%f107, %f93, %f92, %p22;
	setp.lt.f32 	%p23, %f94, %f95;
	selp.f32 	%f108, %f95, %f94, %p23;
	setp.lt.f32 	%p24, %f96, %f97;
	selp.f32 	%f109, %f97, %f96, %p24;
	setp.lt.f32 	%p25, %f98, %f99;
	selp.f32 	%f110, %f99, %f98, %p25;
	setp.lt.f32 	%p26, %f100, %f101;
	selp.f32 	%f111, %f101, %f100, %p26;
	setp.lt.f32 	%p27, %f102, %f103;
	selp.f32 	%f112, %f103, %f102, %p27;
	setp.lt.f32 	%p28, %f105, %f106;
	selp.f32 	%f113, %f106, %f105, %p28;
	setp.lt.f32 	%p29, %f107, %f108;
	selp.f32 	%f114, %f108, %f107, %p29;
	setp.lt.f32 	%p30, %f109, %f110;
	selp.f32 	%f115, %f110, %f109, %p30;
	setp.lt.f32 	%p31, %f111, %f112;
	selp.f32 	%f116, %f112, %f111, %p31;
	setp.lt.f32 	%p32, %f113, %f114;
	selp.f32 	%f117, %f114, %f113, %p32;
	setp.lt.f32 	%p33, %f115, %f116;
	selp.f32 	%f118, %f116, %f115, %p33;
	setp.lt.f32 	%p34, %f117, %f118;
	selp.f32 	%f119, %f118, %f117, %p34;
	setp.lt.f32 	%p35, %f119, %f104;
	selp.f32 	%f443, %f104, %f119, %p35;
	sub.s32 	%r102, %r67, %r400;
	setp.lt.s32 	%p36, %r102, 4096;
	@%p36 bra 	$L__BB7_68;
	add.s32 	%r400, %r400, 4096;
	setp.le.s32 	%p37, %r400, %r47;
	@%p37 bra 	$L__BB7_58;
$L__BB7_60:
	setp.le.s32 	%p38, %r67, %r400;
	@%p38 bra 	$L__BB7_68;
	sub.s32 	%r51, %r67, %r400;
	setp.ge.s32 	%p39, %r46, %r51;
	@%p39 bra 	$L__BB7_68;
	not.b32 	%r103, %r46;
	add.s32 	%r104, %r67, %r103;
	sub.s32 	%r52, %r104, %r400;
	and.b32  	%r105, %r52, 768;
	setp.eq.s32 	%p40, %r105, 768;
	mov.u32 	%r404, %r46;
	@%p40 bra 	$L__BB7_65;
	add.s32 	%r402, %r46, %r400;
	shr.u32 	%r106, %r52, 8;
	add.s32 	%r107, %r106, 1;
	and.b32  	%r108, %r107, 3;
	neg.s32 	%r401, %r108;
	mov.u32 	%r404, %r46;
$L__BB7_64:
	.pragma "nounroll";
	mul.wide.u32 	%rd54, %r402, 4;
	add.s64 	%rd53, %rd16, %rd54;
	// begin inline asm
	ld.global.nc.u32 %r109, [%rd53];
	// end inline asm
	mov.b32 	%f121, %r109;
	setp.lt.f32 	%p41, %f443, %f121;
	selp.f32 	%f443, %f121, %f443, %p41;
	add.s32 	%r404, %r404, 256;
	add.s32 	%r402, %r402, 256;
	add.s32 	%r401, %r401, 1;
	setp.ne.s32 	%p42, %r401, 0;
	@%p42 bra 	$L__BB7_64;
$L__BB7_65:
	setp.lt.u32 	%p43, %r52, 768;
	@%p43 bra 	$L__BB7_68;
	cvt.u64.u32 	%rd55, %r404;
	cvt.u64.u32 	%rd56, %r400;
	add.s64 	%rd57, %rd55, %rd56;
	shl.b64 	%rd58, %rd57, 2;
	add.s64 	%rd59, %rd58, %rd16;
	add.s64 	%rd124, %rd59, 2048;
	add.s32 	%r405, %r404, %r400;
$L__BB7_67:
	mul.wide.u32 	%rd64, %r405, 4;
	add.s64 	%rd60, %rd16, %rd64;
	// begin inline asm
	ld.global.nc.u32 %r110, [%rd60];
	// end inline asm
	mov.b32 	%f122, %r110;
	setp.lt.f32 	%p44, %f443, %f122;
	selp.f32 	%f123, %f122, %f443, %p44;
	add.s64 	%rd61, %rd124, -1024;
	// begin inline asm
	ld.global.nc.u32 %r111, [%rd61];
	// end inline asm
	mov.b32 	%f124, %r111;
	setp.lt.f32 	%p45, %f123, %f124;
	selp.f32 	%f125, %f124, %f123, %p45;
	// begin inline asm
	ld.global.nc.u32 %r112, [%rd124];
	// end inline asm
	mov.b32 	%f126, %r112;
	setp.lt.f32 	%p46, %f125, %f126;
	selp.f32 	%f127, %f126, %f125, %p46;
	add.s64 	%rd63, %rd124, 1024;
	// begin inline asm
	ld.global.nc.u32 %r113, [%rd63];
	// end inline asm
	mov.b32 	%f128, %r113;
	setp.lt.f32 	%p47, %f127, %f128;
	selp.f32 	%f443, %f128, %f127, %p47;
	add.s32 	%r404, %r404, 1024;
	add.s64 	%rd124, %rd124, 4096;
	add.s32 	%r405, %r405, 1024;
	setp.lt.s32 	%p48, %r404, %r51;
	@%p48 bra 	$L__BB7_67;
$L__BB7_68:
	// begin inline asm
	mov.u32 %r114, %laneid;
	// end inline asm
	mov.b32 	%r116, %f443;
	mov.b32 	%r117, 1;
	mov.b32 	%r138, 31;
	mov.b32 	%r139, -1;
	// begin inline asm
	shfl.sync.down.b32 %r115, %r116, %r117, %r138, %r139;
	// end inline asm
	mov.b32 	%f129, %r115;
	setp.gt.s32 	%p49, %r114, 30;
	setp.lt.f32 	%p50, %f443, %f129;
	selp.f32 	%f130, %f129, %f443, %p50;
	selp.f32 	%f131, %f443, %f130, %p49;
	mov.b32 	%r121, %f131;
	mov.b32 	%r122, 2;
	// begin inline asm
	shfl.sync.down.b32 %r120, %r121, %r122, %r138, %r139;
	// end inline asm
	mov.b32 	%f132, %r120;
	setp.gt.s32 	%p51, %r114, 29;
	setp.lt.f32 	%p52, %f131, %f132;
	selp.f32 	%f133, %f132, %f131, %p52;
	selp.f32 	%f134, %f131, %f133, %p51;
	mov.b32 	%r126, %f134;
	mov.b32 	%r127, 4;
	// begin inline asm
	shfl.sync.down.b32 %r125, %r126, %r127, %r138, %r139;
	// end inline asm
	mov.b32 	%f135, %r125;
	setp.gt.s32 	%p53, %r114, 27;
	setp.lt.f32 	%p54, %f134, %f135;
	selp.f32 	%f136, %f135, %f134, %p54;
	selp.f32 	%f137, %f134, %f136, %p53;
	mov.b32 	%r131, %f137;
	mov.b32 	%r132, 8;
	// begin inline asm
	shfl.sync.down.b32 %r130, %r131, %r132, %r138, %r139;
	// end inline asm
	mov.b32 	%f138, %r130;
	setp.gt.s32 	%p55, %r114, 23;
	setp.lt.f32 	%p56, %f137, %f138;
	selp.f32 	%f139, %f138, %f137, %p56;
	selp.f32 	%f140, %f137, %f139, %p55;
	mov.b32 	%r136, %f140;
	mov.b32 	%r137, 16;
	// begin inline asm
	shfl.sync.down.b32 %r135, %r136, %r137, %r138, %r139;
	// end inline asm
	mov.b32 	%f141, %r135;
	setp.gt.s32 	%p57, %r114, 15;
	setp.lt.f32 	%p58, %f140, %f141;
	selp.f32 	%f54, %f141, %f140, %p58;
	selp.f32 	%f444, %f140, %f54, %p57;
	setp.ne.s32 	%p59, %r114, 0;
	@%p59 bra 	$L__BB7_70;
	shr.u32 	%r140, %r46, 3;
	and.b32  	%r141, %r140, 124;
	mov.u32 	%r142, _ZZN3cub18CUB_300001_SM_10006detail6reduce28DeviceReduceSingleTileKernelINS2_10policy_hubIfyN4cuda3__47maximumIfEEE10Policy1000EPfSB_iS8_ffNS5_3std3__410__identityEEEvT0_T1_T2_T3_T4_T6_E12temp_storage;
	add.s32 	%r143, %r142, %r141;
	st.shared.f32 	[%r143+8], %f54;
$L__BB7_70:
	bar.sync 	0;
	setp.ne.s32 	%p60, %r46, 0;
	@%p60 bra 	$L__BB7_72;
	ld.shared.f32 	%f142, [_ZZN3cub18CUB_300001_SM_10006detail6reduce28DeviceReduceSingleTileKernelINS2_10policy_hubIfyN4cuda3__47maximumIfEEE10Policy1000EPfSB_iS8_ffNS5_3std3__410__identityEEEvT0_T1_T2_T3_T4_T6_E12temp_storage+12];
	setp.lt.f32 	%p61, %f444, %f142;
	selp.f32 	%f143, %f142, %f444, %p61;
	ld.shared.f32 	%f144, [_ZZN3cub18CUB_300001_SM_10006detail6reduce28DeviceReduceSingleTileKernelINS2_10policy_hubIfyN4cuda3__47maximumIfEEE10Policy1000EPfSB_iS8_ffNS5_3std3__410__identityEEEvT0_T1_T2_T3_T4_T6_E12temp_storage+16];
	setp.lt.f32 	%p62, %f143, %f144;
	selp.f32 	%f145, %f144, %f143, %p62;
	ld.shared.f32 	%f146, [_ZZN3cub18CUB_300001_SM_10006detail6reduce28DeviceReduceSingleTileKernelINS2_10policy_hubIfyN4cuda3__47maximumIfEEE10Policy1000EPfSB_iS8_ffNS5_3std3__410__identityEEEvT0_T1_T2_T3_T4_T6_E12temp_storage+20];
	setp.lt.f32 	%p63, %f145, %f146;
	selp.f32 	%f147, %f146, %f145, %p63;
	ld.shared.f32 	%f148, [_ZZN3cub18CUB_300001_SM_10006detail6reduce28DeviceReduceSingleTileKernelINS2_10policy_hubIfyN4cuda3__47maximumIfEEE10Policy1000EPfSB_iS8_ffNS5_3std3__410__identityEEEvT0_T1_T2_T3_T4_T6_E12temp_storage+24];
	setp.lt.f32 	%p64, %f147, %f148;
	selp.f32 	%f149, %f148, %f147, %p64;
	ld.shared.f32 	%f150, [_ZZN3cub18CUB_300001_SM_10006detail6reduce28DeviceReduceSingleTileKernelINS2_10policy_hubIfyN4cuda3__47maximumIfEEE10Policy1000EPfSB_iS8_ffNS5_3std3__410__identityEEEvT0_T1_T2_T3_T4_T6_E12temp_storage+28];
	setp.lt.f32 	%p65, %f149, %f150;
	selp.f32 	%f151, %f150, %f149, %p65;
	ld.shared.f32 	%f152, [_ZZN3cub18CUB_300001_SM_10006detail6reduce28DeviceReduceSingleTileKernelINS2_10policy_hubIfyN4cuda3__47maximumIfEEE10Policy1000EPfSB_iS8_ffNS5_3std3__410__identityEEEvT0_T1_T2_T3_T4_T6_E12temp_storage+32];
	setp.lt.f32 	%p66, %f151, %f152;
	selp.f32 	%f153, %f152, %f151, %p66;
	ld.shared.f32 	%f154, [_ZZN3cub18CUB_300001_SM_10006detail6reduce28DeviceReduceSingleTileKernelINS2_10policy_hubIfyN4cuda3__47maximumIfEEE10Policy1000EPfSB_iS8_ffNS5_3std3__410__identityEEEvT0_T1_T2_T3_T4_T6_E12temp_storage+36];
	setp.lt.f32 	%p67, %f153, %f154;
	selp.f32 	%f444, %f154, %f153, %p67;
$L__BB7_72:
	mov.u32 	%r379, %tid.x;
	setp.ne.s32 	%p249, %r379, 0;
	@%p249 bra 	$L__BB7_74;
	setp.lt.f32 	%p250, %f58, %f444;
	selp.f32 	%f417, %f444, %f58, %p250;
	st.global.f32 	[%rd1], %f417;
$L__BB7_74:
	ret;

}


// ===== COMPILED SASS (sm_100) =====

	.target	sm_100

	.elftype	@"ET_EXEC"


//--------------------- .note.nv.tkinfo           --------------------------
	.section	.note.nv.tkinfo,"",@"SHT_NOTE"
	.sectionflags	@"SHF_NOTE_NV_TKINFO"
	.tkinfo
        /*0018*/ 	.word	0x00000002
        /*0030*/ 	.string	""
        /*0030*/ 	.string	"ptxas"
        /*0030*/ 	.string	"Cuda compilation tools, release 13.0, V13.0.88"
        /*0030*/ 	.string	"Build cuda_13.0.r13.0/compiler.36424714_0"
        /*0030*/ 	.string	"-arch sm_100 -m 64 "



//--------------------- .note.nv.cuinfo           --------------------------
	.section	.note.nv.cuinfo,"",@"SHT_NOTE"
	.sectionflags	@"SHF_NOTE_NV_CUINFO"
        /*0018*/ 	.short	0x0002
        /*001a*/ 	.short	0x0064
        /*001c*/ 	.short	0x0082
	.zero		2


//--------------------- .nv.info                  --------------------------
	.section	.nv.info,"",@"SHT_CUDA_INFO"
	.align	4


	//----- nvinfo : EIATTR_REGCOUNT
	.align		4
        /*0000*/ 	.byte	0x04, 0x2f
        /*0002*/ 	.short	(.L_44 - .L_43)
	.align		4
.L_43:
        /*0004*/ 	.word	index@(_Z17normalizeAndRoundPffi)
        /*0008*/ 	.word	0x00000010


	//----- nvinfo : EIATTR_FRAME_SIZE
	.align		4
.L_44:
        /*000c*/ 	.byte	0x04, 0x11
        /*000e*/ 	.short	(.L_46 - .L_45)
	.align		4
.L_45:
        /*0010*/ 	.word	index@($__internal_0_$__cuda_sm3x_div_rn_noftz_f32_slowpath)
        /*0014*/ 	.word	0x00000000


	//----- nvinfo : EIATTR_FRAME_SIZE
	.align		4
.L_46:
        /*0018*/ 	.byte	0x04, 0x11
        /*001a*/ 	.short	(.L_48 - .L_47)
	.align		4
.L_47:
        /*001c*/ 	.word	index@(_Z17normalizeAndRoundPffi)
        /*0020*/ 	.word	0x00000000


	//----- nvinfo : EIATTR_REGCOUNT
	.align		4
.L_48:
        /*0024*/ 	.byte	0x04, 0x2f
        /*0026*/ 	.short	(.L_50 - .L_49)
	.align		4
.L_49:
        /*0028*/ 	.word	index@(_ZN3cub18CUB_300001_SM_10006detail11EmptyKernelIvEEvv)
        /*002c*/ 	.word	0x00000004


	//----- nvinfo : EIATTR_FRAME_SIZE
	.align		4
.L_50:
        /*0030*/ 	.byte	0x04, 0x11
        /*0032*/ 	.short	(.L_52 - .L_51)
	.align		4
.L_51:
        /*0034*/ 	.word	index@(_ZN3cub18CUB_300001_SM_10006detail11EmptyKernelIvEEvv)
        /*0038*/ 	.word	0x00000000


	//----- nvinfo : EIATTR_REGCOUNT
	.align		4
.L_52:
        /*003c*/ 	.byte	0x04, 0x2f
        /*003e*/ 	.short	(.L_54 - .L_53)
	.align		4
.L_53:
        /*0040*/ 	.word	index@(_ZN3cub18CUB_300001_SM_10006detail6reduce28DeviceReduceSingleTileKernelINS2_10policy_hubIfjN4cuda3__47maximumIfEEE10Policy1000EN6thrust24THRUST_300001_SM_1000_NS10device_ptrIfEEPfjS8_ff8AbsValueEEvT0_T1_T2_T3_T4_T6_)
        /*0044*/ 	.word	0x00000020


	//----- nvinfo : EIATTR_FRAME_SIZE
	.align		4
.L_54:
        /*0048*/ 	.byte	0x04, 0x11
        /*004a*/ 	.short	(.L_56 - .L_55)
	.align		4
.L_55:
        /*004c*/ 	.word	index@(_ZN3cub18CUB_300001_SM_10006detail6reduce28DeviceReduceSingleTileKernelINS2_10policy_hubIfjN4cuda3__47maximumIfEEE10Policy1000EN6thrust24THRUST_300001_SM_1000_NS10device_ptrIfEEPfjS8_ff8AbsValueEEvT0_T1_T2_T3_T4_T6_)
        /*0050*/ 	.word	0x00000000


	//----- nvinfo : EIATTR_REGCOUNT
	.align		4
.L_56:
        /*0054*/ 	.byte	0x04, 0x2f
        /*0056*/ 	.short	(.L_58 - .L_57)
	.align		4
.L_57:
        /*0058*/ 	.word	index@(_ZN3cub18CUB_300001_SM_10006detail6reduce18DeviceReduceKernelINS2_10policy_hubIfjN4cuda3__47maximumIfEEE10Policy1000EN6thrust24THRUST_300001_SM_1000_NS10device_ptrIfEEjS8_f8AbsValueEEvT0_PT3_T1_NS0_13GridEvenShareISJ_EET2_T4_)
        /*005c*/ 	.word	0x00000020


	//----- nvinfo : EIATTR_FRAME_SIZE
	.align		4
.L_58:
        /*0060*/ 	.byte	0x04, 0x11
        /*0062*/ 	.short	(.L_60 - .L_59)
	.align		4
.L_59:
        /*0064*/ 	.word	index@(_ZN3cub18CUB_300001_SM_10006detail6reduce18DeviceReduceKernelINS2_10policy_hubIfjN4cuda3__47maximumIfEEE10Policy1000EN6thrust24THRUST_300001_SM_1000_NS10device_ptrIfEEjS8_f8AbsValueEEvT0_PT3_T1_NS0_13GridEvenShareISJ_EET2_T4_)
        /*0068*/ 	.word	0x00000000


	//----- nvinfo : EIATTR_REGCOUNT
	.align		4
.L_60:
        /*006c*/ 	.byte	0x04, 0x2f
        /*006e*/ 	.short	(.L_62 - .L_61)
	.align		4
.L_61:
        /*0070*/ 	.word	index@(_ZN3cub18CUB_300001_SM_10006detail6reduce28DeviceReduceSingleTileKernelINS2_10policy_hubIfjN4cuda3__47maximumIfEEE10Policy1000EPfSB_iS8_ffNS5_3std3__410__identityEEEvT0_T1_T2_T3_T4_T6_)
        /*0074*/ 	.word	0x0000001e


	//----- nvinfo : EIATTR_FRAME_SIZE
	.align		4
.L_62:
        /*0078*/ 	.byte	0x04, 0x11
        /*007a*/ 	.short	(.L_64 - .L_63)
	.align		4
.L_63:
        /*007c*/ 	.word	index@(_ZN3cub18CUB_300001_SM_10006detail6reduce28DeviceReduceSingleTileKernelINS2_10policy_hubIfjN4cuda3__47maximumIfEEE10Policy1000EPfSB_iS8_ffNS5_3std3__410__identityEEEvT0_T1_T2_T3_T4_T6_)
        /*0080*/ 	.word	0x00000000


	//----- nvinfo : EIATTR_REGCOUNT
	.align		4
.L_64:
        /*0084*/ 	.byte	0x04, 0x2f
        /*0086*/ 	.short	(.L_66 - .L_65)
	.align		4
.L_65:
        /*0088*/ 	.word	index@(_ZN3cub18CUB_300001_SM_10006detail6reduce28DeviceReduceSingleTileKernelINS2_10policy_hubIfyN4cuda3__47maximumIfEEE10Policy1000EN6thrust24THRUST_300001_SM_1000_NS10device_ptrIfEEPfyS8_ff8AbsValueEEvT0_T1_T2_T3_T4_T6_)
        /*008c*/ 	.word	0x00000020


	//----- nvinfo : EIATTR_FRAME_SIZE
	.align		4
.L_66:
        /*0090*/ 	.byte	0x04, 0x11
        /*0092*/ 	.short	(.L_68 - .L_67)
	.align		4
.L_67:
        /*0094*/ 	.word	index@(_ZN3cub18CUB_300001_SM_10006detail6reduce28DeviceReduceSingleTileKernelINS2_10policy_hubIfyN4cuda3__47maximumIfEEE10Policy1000EN6thrust24THRUST_300001_SM_1000_NS10device_ptrIfEEPfyS8_ff8AbsValueEEvT0_T1_T2_T3_T4_T6_)
        /*0098*/ 	.word	0x00000000


	//----- nvinfo : EIATTR_REGCOUNT
	.align		4
.L_68:
        /*009c*/ 	.byte	0x04, 0x2f
        /*009e*/ 	.short	(.L_70 - .L_69)
	.align		4
.L_69:
        /*00a0*/ 	.word	index@(_ZN3cub18CUB_300001_SM_10006detail6reduce18DeviceReduceKernelINS2_10policy_hubIfyN4cuda3__47maximumIfEEE10Policy1000EN6thrust24THRUST_300001_SM_1000_NS10device_ptrIfEEyS8_f8AbsValueEEvT0_PT3_T1_NS0_13GridEvenShareISJ_EET2_T4_)
        /*00a4*/ 	.word	0x00000020


	//----- nvinfo : EIATTR_FRAME_SIZE
	.align		4
.L_70:
        /*00a8*/ 	.byte	0x04, 0x11
        /*00aa*/ 	.short	(.L_72 - .L_71)
	.align		4
.L_71:
        /*00ac*/ 	.word	index@(_ZN3cub18CUB_300001_SM_10006detail6reduce18DeviceReduceKernelINS2_10policy_hubIfyN4cuda3__47maximumIfEEE10Policy1000EN6thrust24THRUST_300001_SM_1000_NS10device_ptrIfEEyS8_f8AbsValueEEvT0_PT3_T1_NS0_13GridEvenShareISJ_EET2_T4_)
        /*00b0*/ 	.word	0x00000000


	//----- nvinfo : EIATTR_REGCOUNT
	.align		4
.L_72:
        /*00b4*/ 	.byte	0x04, 0x2f
        /*00b6*/ 	.short	(.L_74 - .L_73)
	.align		4
.L_73:
        /*00b8*/ 	.word	index@(_ZN3cub18CUB_300001_SM_10006detail6reduce28DeviceReduceSingleTileKernelINS2_10policy_hubIfyN4cuda3__47maximumIfEEE10Policy1000EPfSB_iS8_ffNS5_3std3__410__identityEEEvT0_T1_T2_T3_T4_T6_)
        /*00bc*/ 	.word	0x0000001e


	//----- nvinfo : EIATTR_FRAME_SIZE
	.align		4
.L_74:
        /*00c0*/ 	.byte	0x04, 0x11
        /*00c2*/ 	.short	(.L_76 - .L_75)
	.align		4
.L_75:
        /*00c4*/ 	.word	index@(_ZN3cub18CUB_300001_SM_10006detail6reduce28DeviceReduceSingleTileKernelINS2_10policy_hubIfyN4cuda3__47maximumIfEEE10Policy1000EPfSB_iS8_ffNS5_3std3__410__identityEEEvT0_T1_T2_T3_T4_T6_)
        /*00c8*/ 	.word	0x00000000


	//----- nvinfo : EIATTR_MIN_STACK_SIZE
	.align		4
.L_76:
        /*00cc*/ 	.byte	0x04, 0x12
        /*00ce*/ 	.short	(.L_78 - .L_77)
	.align		4
.L_77:
        /*00d0*/ 	.word	index@(_ZN3cub18CUB_300001_SM_10006detail6reduce28DeviceReduceSingleTileKernelINS2_10policy_hubIfyN4cuda3__47maximumIfEEE10Policy1000EPfSB_iS8_ffNS5_3std3__410__identityEEEvT0_T1_T2_T3_T4_T6_)
        /*00d4*/ 	.word	0x00000000


	//----- nvinfo : EIATTR_MIN_STACK_SIZE
	.align		4
.L_78:
        /*00d8*/ 	.byte	0x04, 0x12
        /*00da*/ 	.short	(.L_80 - .L_79)
	.align		4
.L_79:
        /*00dc*/ 	.word	index@(_ZN3cub18CUB_300001_SM_10006detail6reduce18DeviceReduceKernelINS2_10policy_hubIfyN4cuda3__47maximumIfEEE10Policy1000EN6thrust24THRUST_300001_SM_1000_NS10device_ptrIfEEyS8_f8AbsValueEEvT0_PT3_T1_NS0_13GridEvenShareISJ_EET2_T4_)
        /*00e0*/ 	.word	0x00000000


	//----- nvinfo : EIATTR_MIN_STACK_SIZE
	.align		4
.L_80:
        /*00e4*/ 	.byte	0x04, 0x12
        /*00e6*/ 	.short	(.L_82 - .L_81)
	.align		4
.L_81:
        /*00e8*/ 	.word	index@(_ZN3cub18CUB_300001_SM_10006detail6reduce28DeviceReduceSingleTileKernelINS2_10policy_hubIfyN4cuda3__47maximumIfEEE10Policy1000EN6thrust24THRUST_300001_SM_1000_NS10device_ptrIfEEPfyS8_ff8AbsValueEEvT0_T1_T2_T3_T4_T6_)
        /*00ec*/ 	.word	0x00000000


	//----- nvinfo : EIATTR_MIN_STACK_SIZE
	.align		4
.L_82:
        /*00f0*/ 	.byte	0x04, 0x12
        /*00f2*/ 	.short	(.L_84 - .L_83)
	.align		4
.L_83:
        /*00f4*/ 	.word	index@(_ZN3cub18CUB_300001_SM_10006detail6reduce28DeviceReduceSingleTileKernelINS2_10policy_hubIfjN4cuda3__47maximumIfEEE10Policy1000EPfSB_iS8_ffNS5_3std3__410__identityEEEvT0_T1_T2_T3_T4_T6_)
        /*00f8*/ 	.word	0x00000000


	//----- nvinfo : EIATTR_MIN_STACK_SIZE
	.align		4
.L_84:
        /*00fc*/ 	.byte	0x04, 0x12
        /*00fe*/ 	.short	(.L_86 - .L_85)
	.align		4
.L_85:
        /*0100*/ 	.word	index@(_ZN3cub18CUB_300001_SM_10006detail6reduce18DeviceReduceKernelINS2_10policy_hubIfjN4cuda3__47maximumIfEEE10Policy1000EN6thrust24THRUST_300001_SM_1000_NS10device_ptrIfEEjS8_f8AbsValueEEvT0_PT3_T1_NS0_13GridEvenShareISJ_EET2_T4_)
        /*0104*/ 	.word	0x00000000


	//----- nvinfo : EIATTR_MIN_STACK_SIZE
	.align		4
.L_86:
        /*0108*/ 	.byte	0x04, 0x12
        /*010a*/ 	.short	(.L_88 - .L_87)
	.align		4
.L_87:
        /*010c*/ 	.word	index@(_ZN3cub18CUB_300001_SM_10006detail6reduce28DeviceReduceSingleTileKernelINS2_10policy_hubIfjN4cuda3__47maximumIfEEE10Policy1000EN6thrust24THRUST_300001_SM_1000_NS10device_ptrIfEEPfjS8_ff8AbsValueEEvT0_T1_T2_T3_T4_T6_)
        /*0110*/ 	.word	0x00000000


	//----- nvinfo : EIATTR_MIN_STACK_SIZE
	.align		4
.L_88:
        /*0114*/ 	.byte	0x04, 0x12
        /*0116*/ 	.short	(.L_90 - .L_89)
	.align		4
.L_89:
        /*0118*/ 	.word	index@(_ZN3cub18CUB_300001_SM_10006detail11EmptyKernelIvEEvv)
        /*011c*/ 	.word	0x00000000


	//----- nvinfo : EIATTR_MIN_STACK_SIZE
	.align		4
.L_90:
        /*0120*/ 	.byte	0x04, 0x12
        /*0122*/ 	.short	(.L_92 - .L_91)
	.align		4
.L_91:
        /*0124*/ 	.word	index@(_Z17normalizeAndRoundPffi)
        /*0128*/ 	.word	0x00000000
.L_92:


//--------------------- .nv.compat                --------------------------
	.section	.nv.compat,"",@"SHT_CUDA_COMPAT_INFO"
	.align	4
        /*0000*/ 	.byte	0x02, 0x09, 0x00, 0x00, 0x02, 0x02, 0x01, 0x00, 0x02, 0x05, 0x05, 0x00, 0x03, 0x07, 0x01, 0x01
        /*0010*/ 	.byte	0x02, 0x03, 0x00, 0x00, 0x02, 0x06, 0x01, 0x00, 0x04, 0x0b, 0x08, 0x00, 0x01, 0x00, 0x00, 0x00
        /*0020*/ 	.byte	0x00, 0x00, 0x00, 0x00


//--------------------- .nv.info._ZN3cub18CUB_300001_SM_10006detail6reduce28DeviceReduceSingleTileKernelINS2_10policy_hubIfyN4cuda3__47maximumIfEEE10Policy1000EPfSB_iS8_ffNS5_3std3__410__identityEEEvT0_T1_T2_T3_T4_T6_ --------------------------
	.section	.nv.info._ZN3cub18CUB_300001_SM_10006detail6reduce28DeviceReduceSingleTileKernelINS2_10policy_hubIfyN4cuda3__47maximumIfEEE10Policy1000EPfSB_iS8_ffNS5_3std3__410__identityEEEvT0_T1_T2_T3_T4_T6_,"",@"SHT_CUDA_INFO"
	.sectionflags	@""
	.align	4


	//----- nvinfo : EIATTR_CUDA_API_VERSION
	.align		4
        /*0000*/ 	.byte	0x04, 0x37
        /*0002*/ 	.short	(.L_94 - .L_93)
.L_93:
        /*0004*/ 	.word	0x00000082


	//----- nvinfo : EIATTR_KPARAM_INFO
	.align		4
.L_94:
        /*0008*/ 	.byte	0x04, 0x17
        /*000a*/ 	.short	(.L_96 - .L_95)
.L_95:
        /*000c*/ 	.word	0x00000000
        /*0010*/ 	.short	0x0005
        /*0012*/ 	.short	0x001c
        /*0014*/ 	.byte	0x00, 0xf0, 0x05, 0x00


	//----- nvinfo : EIATTR_KPARAM_INFO
	.align		4
.L_96:
        /*0018*/ 	.byte	0x04, 0x17
        /*001a*/ 	.short	(.L_98 - .L_97)
.L_97:
        /*001c*/ 	.word	0x00000000
        /*0020*/ 	.short	0x0004
        /*0022*/ 	.short	0x0018
        /*0024*/ 	.byte	0x00, 0xf0, 0x11, 0x00


	//----- nvinfo : EIATTR_KPARAM_INFO
	.align		4
.L_98:
        /*0028*/ 	.byte	0x04, 0x17
        /*002a*/ 	.short	(.L_100 - .L_99)
.L_99:
        /*002c*/ 	.word	0x00000000
        /*0030*/ 	.short	0x0003
        /*0032*/ 	.short	0x0014
        /*0034*/ 	.byte	0x00, 0xf0, 0x05, 0x00


	//----- nvinfo : EIATTR_KPARAM_INFO
	.align		4
.L_100:
        /*0038*/ 	.byte	0x04, 0x17
        /*003a*/ 	.short	(.L_102 - .L_101)
.L_101:
        /*003c*/ 	.word	0x00000000
        /*0040*/ 	.short	0x0002
        /*0042*/ 	.short	0x0010
        /*0044*/ 	.byte	0x00, 0xf0, 0x11, 0x00


	//----- nvinfo : EIATTR_KPARAM_INFO
	.align		4
.L_102:
        /*0048*/ 	.byte	0x04, 0x17
        /*004a*/ 	.short	(.L_104 - .L_103)
.L_103:
        /*004c*/ 	.word	0x00000000
        /*0050*/ 	.short	0x0001
        /*0052*/ 	.short	0x0008
        /*0054*/ 	.byte	0x00, 0xf5, 0x21, 0x00


	//----- nvinfo : EIATTR_KPARAM_INFO
	.align		4
.L_104:
        /*0058*/ 	.byte	0x04, 0x17
        /*005a*/ 	.short	(.L_106 - .L_105)
.L_105:
        /*005c*/ 	.word	0x00000000
        /*0060*/ 	.short	0x0000
        /*0062*/ 	.short	0x0000
        /*0064*/ 	.byte	0x00, 0xf5, 0x21, 0x00


	//----- nvinfo : EIATTR_SPARSE_MMA_MASK
	.align		4
.L_106:
        /*0068*/ 	.byte	0x03, 0x50
        /*006a*/ 	.short	0x0000


	//----- nvinfo : EIATTR_MAXREG_COUNT
	.align		4
        /*006c*/ 	.byte	0x03, 0x1b
        /*006e*/ 	.short	0x00ff


	//----- nvinfo : EIATTR_NUM_BARRIERS
	.align		4
        /*0070*/ 	.byte	0x02, 0x4c
        /*0072*/ 	.byte	0x01
	.zero		1


	//----- nvinfo : EIATTR_MERCURY_ISA_VERSION
	.align		4
        /*0074*/ 	.byte	0x03, 0x5f
        /*0076*/ 	.short	0x0101


	//----- nvinfo : EIATTR_COOP_GROUP_MASK_REGIDS
	.align		4
        /*0078*/ 	.byte	0x04, 0x29
        /*007a*/ 	.short	(.L_108 - .L_107)


	//   ....[0]....
.L_107:
        /*007c*/ 	.word	0xffffffff


	//   ....[1]....
        /*0080*/ 	.word	0xffffffff


	//   ....[2]....
        /*0084*/ 	.word	0xffffffff


	//   ....[3]....
        /*0088*/ 	.word	0xffffffff


	//   ....[4]....
        /*008c*/ 	.word	0xffffffff


	//   ....[5]....
        /*0090*/ 	.word	0xffffffff


	//   ....[6]....
        /*0094*/ 	.word	0xffffffff


	//   ....[7]....
        /*0098*/ 	.word	0xffffffff


	//   ....[8]....
        /*009c*/ 	.word	0xffffffff


	//   ....[9]....
        /*00a0*/ 	.word	0xffffffff


	//   ....[10]....
        /*00a4*/ 	.word	0xffffffff


	//   ....[11]....
        /*00a8*/ 	.word	0xffffffff


	//   ....[12]....
        /*00ac*/ 	.word	0xffffffff


	//   ....[13]....
        /*00b0*/ 	.word	0xffffffff


	//   ....[14]....
        /*00b4*/ 	.word	0xffffffff


	//   ....[15]....
        /*00b8*/ 	.word	0xffffffff


	//   ....[16]....
        /*00bc*/ 	.word	0xffffffff


	//   ....[17]....
        /*00c0*/ 	.word	0xffffffff


	//   ....[18]....
        /*00c4*/ 	.word	0xffffffff


	//   ....[19]....
        /*00c8*/ 	.word	0xffffffff


	//   ....[20]....
        /*00cc*/ 	.word	0xffffffff


	//   ....[21]....
        /*00d0*/ 	.word	0xffffffff


	//   ....[22]....
        /*00d4*/ 	.word	0xffffffff


	//   ....[23]....
        /*00d8*/ 	.word	0xffffffff


	//   ....[24]....
        /*00dc*/ 	.word	0xffffffff


	//   ....[25]....
        /*00e0*/ 	.word	0xffffffff


	//   ....[26]....
        /*00e4*/ 	.word	0xffffffff


	//   ....[27]....
        /*00e8*/ 	.word	0xffffffff


	//   ....[28]....
        /*00ec*/ 	.word	0xffffffff


	//   ....[29]....
        /*00f0*/ 	.word	0xffffffff


	//----- nvinfo : EIATTR_COOP_GROUP_INSTR_OFFSETS
	.align		4
.L_108:
        /*00f4*/ 	.byte	0x04, 0x28
        /*00f6*/ 	.short	(.L_110 - .L_109)


	//   ....[0]....
.L_109:
        /*00f8*/ 	.word	0x00000b50


	//   ....[1]....
        /*00fc*/ 	.word	0x00000bc0


	//   ....[2]....
        /*0100*/ 	.word	0x00000c40


	//   ....[3]....
        /*0104*/ 	.word	0x00000ca0


	//   ....[4]....
        /*0108*/ 	.word	0x00000ce0


	//   ....[5]....
        /*010c*/ 	.word	0x00000f20


	//   ....[6]....
        /*0110*/ 	.word	0x00000f90


	//   ....[7]....
        /*0114*/ 	.word	0x00000fe0


	//   ....[8]....
        /*0118*/ 	.word	0x00001040


	//   ....[9]....
        /*011c*/ 	.word	0x000010b0


	//   ....[10]....
        /*0120*/ 	.word	0x000022f0


	//   ....[11]....
        /*0124*/ 	.word	0x00002380


	//   ....[12]....
        /*0128*/ 	.word	0x000023e0


	//   ....[13]....
        /*012c*/ 	.word	0x00002430


	//   ....[14]....
        /*0130*/ 	.word	0x00002470


	//   ....[15]....
        /*0134*/ 	.word	0x00003080


	//   ....[16]....
        /*0138*/ 	.word	0x000030f0


	//   ....[17]....
        /*013c*/ 	.word	0x00003170


	//   ....[18]....
        /*0140*/ 	.word	0x000031d0


	//   ....[19]....
        /*0144*/ 	.word	0x00003210


	//   ....[20]....
        /*0148*/ 	.word	0x00003450


	//   ....[21]....
        /*014c*/ 	.word	0x000034c0


	//   ....[22]....
        /*0150*/ 	.word	0x00003510


	//   ....[23]....
        /*0154*/ 	.word	0x00003570


	//   ....[24]....
        /*0158*/ 	.word	0x000035f0


	//   ....[25]....
        /*015c*/ 	.word	0x000049a0


	//   ....[26]....
        /*0160*/ 	.word	0x00004a30


	//   ....[27]....
        /*0164*/ 	.word	0x00004a90


	//   ....[28]....
        /*0168*/ 	.word	0x00004ae0


	//   ....[29]....
        /*016c*/ 	.word	0x00004b20


	//----- nvinfo : EIATTR_VRC_CTA_INIT_COUNT
	.align		4
.L_110:
        /*0170*/ 	.byte	0x02, 0x4a
	.zero		1
	.zero		1


	//----- nvinfo : EIATTR_EXIT_INSTR_OFFSETS
	.align		4
        /*0174*/ 	.byte	0x04, 0x1c
        /*0176*/ 	.short	(.L_112 - .L_111)


	//   ....[0]....
.L_111:
        /*0178*/ 	.word	0x00000080


	//   ....[1]....
        /*017c*/ 	.word	0x000000c0


	//   ....[2]....
        /*0180*/ 	.word	0x00004cf0


	//   ....[3]....
        /*0184*/ 	.word	0x00004d50


	//----- nvinfo : EIATTR_MAX_THREADS
	.align		4
.L_112:
        /*0188*/ 	.byte	0x04, 0x05
        /*018a*/ 	.short	(.L_114 - .L_113)
.L_113:
        /*018c*/ 	.word	0x00000100
        /*0190*/ 	.word	0x00000001
        /*0194*/ 	.word	0x00000001


	//----- nvinfo : EIATTR_CRS_STACK_SIZE
	.align		4
.L_114:
        /*0198*/ 	.byte	0x04, 0x1e
        /*019a*/ 	.short	(.L_116 - .L_115)
.L_115:
        /*019c*/ 	.word	0x00000000


	//----- nvinfo : EIATTR_CBANK_PARAM_SIZE
	.align		4
.L_116:
        /*01a0*/ 	.byte	0x03, 0x19
        /*01a2*/ 	.short	0x001d


	//----- nvinfo : EIATTR_PARAM_CBANK
	.align		4
        /*01a4*/ 	.byte	0x04, 0x0a
        /*01a6*/ 	.short	(.L_118 - .L_117)
	.align		4
.L_117:
        /*01a8*/ 	.word	index@(.nv.constant0._ZN3cub18CUB_300001_SM_10006detail6reduce28DeviceReduceSingleTileKernelINS2_10policy_hubIfyN4cuda3__47maximumIfEEE10Policy1000EPfSB_iS8_ffNS5_3std3__410__identityEEEvT0_T1_T2_T3_T4_T6_)
        /*01ac*/ 	.short	0x0380
        /*01ae*/ 	.short	0x001d


	//----- nvinfo : EIATTR_SW_WAR
	.align		4
.L_118:
        /*01b0*/ 	.byte	0x04, 0x36
        /*01b2*/ 	.short	(.L_120 - .L_119)
.L_119:
        /*01b4*/ 	.word	0x00000008
.L_120:


//--------------------- .nv.info._ZN3cub18CUB_300001_SM_10006detail6reduce18DeviceReduceKernelINS2_10policy_hubIfyN4cuda3__47maximumIfEEE10Policy1000EN6thrust24THRUST_300001_SM_1000_NS10device_ptrIfEEyS8_f8AbsValueEEvT0_PT3_T1_NS0_13GridEvenShareISJ_EET2_T4_ --------------------------
	.section	.nv.info._ZN3cub18CUB_300001_SM_10006detail6reduce18DeviceReduceKernelINS2_10policy_hubIfyN4cuda3__47maximumIfEEE10Policy1000EN6thrust24THRUST_300001_SM_1000_NS10device_ptrIfEEyS8_f8AbsValueEEvT0_PT3_T1_NS0_13GridEvenShareISJ_EET2_T4_,"",@"SHT_CUDA_INFO"
	.sectionflags	@""
	.align	4


	//----- nvinfo : EIATTR_CUDA_API_VERSION
	.align		4
        /*0000*/ 	.byte	0x04, 0x37
        /*0002*/ 	.short	(.L_122 - .L_121)
.L_121:
        /*0004*/ 	.word	0x00000082


	//----- nvinfo : EIATTR_KPARAM_INFO
	.align		4
.L_122:
        /*0008*/ 	.byte	0x04, 0x17
        /*000a*/ 	.short	(.L_124 - .L_123)
.L_123:
        /*000c*/ 	.word	0x00000000
        /*0010*/ 	.short	0x0005
        /*0012*/ 	.short	0x0061
        /*0014*/ 	.byte	0x00, 0xf0, 0x05, 0x00


	//----- nvinfo : EIATTR_KPARAM_INFO
	.align		4
.L_124:
        /*0018*/ 	.byte	0x04, 0x17
        /*001a*/ 	.short	(.L_126 - .L_125)
.L_125:
        /*001c*/ 	.word	0x00000000
        /*0020*/ 	.short	0x0004
        /*0022*/ 	.short	0x0060
        /*0024*/ 	.byte	0x00, 0xf0, 0x05, 0x00


	//----- nvinfo : EIATTR_KPARAM_INFO
	.align		4
.L_126:
        /*0028*/ 	.byte	0x04, 0x17
        /*002a*/ 	.short	(.L_128 - .L_127)
.L_127:
        /*002c*/ 	.word	0x00000000
        /*0030*/ 	.short	0x0003
        /*0032*/ 	.short	0x0018
        /*0034*/ 	.byte	0x00, 0xf0, 0x21, 0x01


	//----- nvinfo : EIATTR_KPARAM_INFO
	.align		4
.L_128:
        /*0038*/ 	.byte	0x04, 0x17
        /*003a*/ 	.short	(.L_130 - .L_129)
.L_129:
        /*003c*/ 	.word	0x00000000
        /*0040*/ 	.short	0x0002
        /*0042*/ 	.short	0x0010
        /*0044*/ 	.byte	0x00, 0xf0, 0x21, 0x00


	//----- nvinfo : EIATTR_KPARAM_INFO
	.align		4
.L_130:
        /*0048*/ 	.byte	0x04, 0x17
        /*004a*/ 	.short	(.L_132 - .L_131)
.L_131:
        /*004c*/ 	.word	0x00000000
        /*0050*/ 	.short	0x0001
        /*0052*/ 	.short	0x0008
        /*0054*/ 	.byte	0x00, 0xf5, 0x21, 0x00


	//----- nvinfo : EIATTR_KPARAM_INFO
	.align		4
.L_132:
        /*0058*/ 	.byte	0x04, 0x17
        /*005a*/ 	.short	(.L_134 - .L_133)
.L_133:
        /*005c*/ 	.word	0x00000000
        /*0060*/ 	.short	0x0000
        /*0062*/ 	.short	0x0000
        /*0064*/ 	.byte	0x00, 0xf0, 0x21, 0x00


	//----- nvinfo : EIATTR_SPARSE_MMA_MASK
	.align		4
.L_134:
        /*0068*/ 	.byte	0x03, 0x50
        /*006a*/ 	.short	0x0000


	//----- nvinfo : EIATTR_MAXREG_COUNT
	.align		4
        /*006c*/ 	.byte	0x03, 0x1b
        /*006e*/ 	.short	0x00ff


	//----- nvinfo : EIATTR_NUM_BARRIERS
	.align		4
        /*0070*/ 	.byte	0x02, 0x4c
        /*0072*/ 	.byte	0x01
	.zero		1


	//----- nvinfo : EIATTR_MERCURY_ISA_VERSION
	.align		4
        /*0074*/ 	.byte	0x03, 0x5f
        /*0076*/ 	.short	0x0101


	//----- nvinfo : EIATTR_COOP_GROUP_MASK_REGIDS
	.align		4
        /*0078*/ 	.byte	0x04, 0x29
        /*007a*/ 	.short	(.L_136 - .L_135)


	//   ....[0]....
.L_135:
        /*007c*/ 	.word	0xffffffff


	//   ....[1]....
        /*0080*/ 	.word	0xffffffff


	//   ....[2]....
        /*0084*/ 	.word	0xffffffff


	//   ....[3]....
        /*0088*/ 	.word	0xffffffff


	//   ....[4]....
        /*008c*/ 	.word	0xffffffff


	//   ....[5]....
        /*0090*/ 	.word	0xffffffff


	//   ....[6]....
        /*0094*/ 	.word	0xffffffff


	//   ....[7]....
        /*0098*/ 	.word	0xffffffff


	//   ....[8]....
        /*009c*/ 	.word	0xffffffff


	//   ....[9]....
        /*00a0*/ 	.word	0xffffffff


	//   ....[10]....
        /*00a4*/ 	.word	0xffffffff


	//   ....[11]....
        /*00a8*/ 	.word	0xffffffff


	//   ....[12]....
        /*00ac*/ 	.word	0xffffffff


	//   ....[13]....
        /*00b0*/ 	.word	0xffffffff


	//   ....[14]....
        /*00b4*/ 	.word	0xffffffff


	//----- nvinfo : EIATTR_COOP_GROUP_INSTR_OFFSETS
	.align		4
.L_136:
        /*00b8*/ 	.byte	0x04, 0x28
        /*00ba*/ 	.short	(.L_138 - .L_137)


	//   ....[0]....
.L_137:
        /*00bc*/ 	.word	0x00000b90


	//   ....[1]....
        /*00c0*/ 	.word	0x00000c00


	//   ....[2]....
        /*00c4*/ 	.word	0x00000c80


	//   ....[3]....
        /*00c8*/ 	.word	0x00000ce0


	//   ....[4]....
        /*00cc*/ 	.word	0x00000d20


	//   ....[5]....
        /*00d0*/ 	.word	0x00000f60


	//   ....[6]....
        /*00d4*/ 	.word	0x00000fd0


	//   ....[7]....
        /*00d8*/ 	.word	0x00001020


	//   ....[8]....
        /*00dc*/ 	.word	0x00001080


	//   ....[9]....
        /*00e0*/ 	.word	0x00001100


	//   ....[10]....
        /*00e4*/ 	.word	0x00002740


	//   ....[11]....
        /*00e8*/ 	.word	0x000027d0


	//   ....[12]....
        /*00ec*/ 	.word	0x00002830


	//   ....[13]....
        /*00f0*/ 	.word	0x00002880


	//   ....[14]....
        /*00f4*/ 	.word	0x000028c0


	//----- nvinfo : EIATTR_VRC_CTA_INIT_COUNT
	.align		4
.L_138:
        /*00f8*/ 	.byte	0x02, 0x4a
	.zero		1
	.zero		1


	//----- nvinfo : EIATTR_EXIT_INSTR_OFFSETS
	.align		4
        /*00fc*/ 	.byte	0x04, 0x1c
        /*00fe*/ 	.short	(.L_140 - .L_139)


	//   ....[0]....
.L_139:
        /*0100*/ 	.word	0x00002a90


	//   ....[1]....
        /*0104*/ 	.word	0x00002af0


	//----- nvinfo : EIATTR_MAX_THREADS
	.align		4
.L_140:
        /*0108*/ 	.byte	0x04, 0x05
        /*010a*/ 	.short	(.L_142 - .L_141)
.L_141:
        /*010c*/ 	.word	0x00000100
        /*0110*/ 	.word	0x00000001
        /*0114*/ 	.word	0x00000001


	//----- nvinfo : EIATTR_CRS_STACK_SIZE
	.align		4
.L_142:
        /*0118*/ 	.byte	0x04, 0x1e
        /*011a*/ 	.short	(.L_144 - .L_143)
.L_143:
        /*011c*/ 	.word	0x00000000


	//----- nvinfo : EIATTR_CBANK_PARAM_SIZE
	.align		4
.L_144:
        /*0120*/ 	.byte	0x03, 0x19
        /*0122*/ 	.short	0x0062


	//----- nvinfo : EIATTR_PARAM_CBANK
	.align		4
        /*0124*/ 	.byte	0x04, 0x0a
        /*0126*/ 	.short	(.L_146 - .L_145)
	.align		4
.L_145:
        /*0128*/ 	.word	index@(.nv.constant0._ZN3cub18CUB_300001_SM_10006detail6reduce18DeviceReduceKernelINS2_10policy_hubIfyN4cuda3__47maximumIfEEE10Policy1000EN6thrust24THRUST_300001_SM_1000_NS10device_ptrIfEEyS8_f8AbsValueEEvT0_PT3_T1_NS0_13GridEvenShareISJ_EET2_T4_)
        /*012c*/ 	.short	0x0380
        /*012e*/ 	.short	0x0062


	//----- nvinfo : EIATTR_SW_WAR
	.align		4
.L_146:
        /*0130*/ 	.byte	0x04, 0x36
        /*0132*/ 	.short	(.L_148 - .L_147)
.L_147:
        /*0134*/ 	.word	0x00000008
.L_148:


//--------------------- .nv.info._ZN3cub18CUB_300001_SM_10006detail6reduce28DeviceReduceSingleTileKernelINS2_10policy_hubIfyN4cuda3__47maximumIfEEE10Policy1000EN6thrust24THRUST_300001_SM_1000_NS10device_ptrIfEEPfyS8_ff8AbsValueEEvT0_T1_T2_T3_T4_T6_ --------------------------
	.section	.nv.info._ZN3cub18CUB_300001_SM_10006detail6reduce28DeviceReduceSingleTileKernelINS2_10policy_hubIfyN4cuda3__47maximumIfEEE10Policy1000EN6thrust24THRUST_300001_SM_1000_NS10device_ptrIfEEPfyS8_ff8AbsValueEEvT0_T1_T2_T3_T4_T6_,"",@"SHT_CUDA_INFO"
	.sectionflags	@""
	.align	4


	//----- nvinfo : EIATTR_CUDA_API_VERSION
	.align		4
        /*0000*/ 	.byte	0x04, 0x37
        /*0002*/ 	.short	(.L_150 - .L_149)
.L_149:
        /*0004*/ 	.word	0x00000082


	//----- nvinfo : EIATTR_KPARAM_INFO
	.align		4
.L_150:
        /*0008*/ 	.byte	0x04, 0x17
        /*000a*/ 	.short	(.L_152 - .L_151)
.L_151:
        /*000c*/ 	.word	0x00000000
        /*0010*/ 	.short	0x0005
        /*0012*/ 	.short	0x0020
        /*0014*/ 	.byte	0x00, 0xf0, 0x05, 0x00


	//----- nvinfo : EIATTR_KPARAM_INFO
	.align		4
.L_152:
        /*0018*/ 	.byte	0x04, 0x17
        /*001a*/ 	.short	(.L_154 - .L_153)
.L_153:
        /*001c*/ 	.word	0x00000000
        /*0020*/ 	.short	0x0004
        /*0022*/ 	.short	0x001c
        /*0024*/ 	.byte	0x00, 0xf0, 0x11, 0x00


	//----- nvinfo : EIATTR_KPARAM_INFO
	.align		4
.L_154:
        /*0028*/ 	.byte	0x04, 0x17
        /*002a*/ 	.short	(.L_156 - .L_155)
.L_155:
        /*002c*/ 	.word	0x00000000
        /*0030*/ 	.short	0x0003
        /*0032*/ 	.short	0x0018
        /*0034*/ 	.byte	0x00, 0xf0, 0x05, 0x00


	//----- nvinfo : EIATTR_KPARAM_INFO
	.align		4
.L_156:
        /*0038*/ 	.byte	0x04, 0x17
        /*003a*/ 	.short	(.L_158 - .L_157)
.L_157:
        /*003c*/ 	.word	0x00000000
        /*0040*/ 	.short	0x0002
        /*0042*/ 	.short	0x0010
        /*0044*/ 	.byte	0x00, 0xf0, 0x21, 0x00


	//----- nvinfo : EIATTR_KPARAM_INFO
	.align		4
.L_158:
        /*0048*/ 	.byte	0x04, 0x17
        /*004a*/ 	.short	(.L_160 - .L_159)
.L_159:
        /*004c*/ 	.word	0x00000000
        /*0050*/ 	.short	0x0001
        /*0052*/ 	.short	0x0008
        /*0054*/ 	.byte	0x00, 0xf5, 0x21, 0x00


	//----- nvinfo : EIATTR_KPARAM_INFO
	.align		4
.L_160:
        /*0058*/ 	.byte	0x04, 0x17
        /*005a*/ 	.short	(.L_162 - .L_161)
.L_161:
        /*005c*/ 	.word	0x00000000
        /*0060*/ 	.short	0x0000
        /*0062*/ 	.short	0x0000
        /*0064*/ 	.byte	0x00, 0xf0, 0x21, 0x00


	//----- nvinfo : EIATTR_SPARSE_MMA_MASK
	.align		4
.L_162:
        /*0068*/ 	.byte	0x03, 0x50
        /*006a*/ 	.short	0x0000


	//----- nvinfo : EIATTR_MAXREG_COUNT
	.align		4
        /*006c*/ 	.byte	0x03, 0x1b
        /*006e*/ 	.short	0x00ff


	//----- nvinfo : EIATTR_NUM_BARRIERS
	.align		4
        /*0070*/ 	.byte	0x02, 0x4c
        /*0072*/ 	.byte	0x01
	.zero		1


	//----- nvinfo : EIATTR_MERCURY_ISA_VERSION
	.align		4
        /*0074*/ 	.byte	0x03, 0x5f
        /*0076*/ 	.short	0x0101


	//----- nvinfo : EIATTR_COOP_GROUP_MASK_REGIDS
	.align		4
        /*0078*/ 	.byte	0x04, 0x29
        /*007a*/ 	.short	(.L_164 - .L_163)


	//   ....[0]....
.L_163:
        /*007c*/ 	.word	0xffffffff


	//   ....[1]....
        /*0080*/ 	.word	0xffffffff


	//   ....[2]....
        /*0084*/ 	.word	0xffffffff


	//   ....[3]....
        /*0088*/ 	.word	0xffffffff


	//   ....[4]....
        /*008c*/ 	.word	0xffffffff


	//   ....[5]....
        /*0090*/ 	.word	0xffffffff


	//   ....[6]....
        /*0094*/ 	.word	0xffffffff


	//   ....[7]....
        /*0098*/ 	.word	0xffffffff


	//   ....[8]....
        /*009c*/ 	.word	0xffffffff


	//   ....[9]....
        /*00a0*/ 	.word	0xffffffff


	//   ....[10]....
        /*00a4*/ 	.word	0xffffffff


	//   ....[11]....
        /*00a8*/ 	.word	0xffffffff


	//   ....[12]....
        /*00ac*/ 	.word	0xffffffff


	//   ....[13]....
        /*00b0*/ 	.word	0xffffffff


	//   ....[14]....
        /*00b4*/ 	.word	0xffffffff


	//----- nvinfo : EIATTR_COOP_GROUP_INSTR_OFFSETS
	.align		4
.L_164:
        /*00b8*/ 	.byte	0x04, 0x28
        /*00ba*/ 	.short	(.L_166 - .L_165)


	//   ....[0]....
.L_165:
        /*00bc*/ 	.word	0x00000b00


	//   ....[1]....
        /*00c0*/ 	.word	0x00000b70


	//   ....[2]....
        /*00c4*/ 	.word	0x00000bf0


	//   ....[3]....
        /*00c8*/ 	.word	0x00000c50


	//   ....[4]....
        /*00cc*/ 	.word	0x00000c80


	//   ....[5]....
        /*00d0*/ 	.word	0x00000ed0


	//   ....[6]....
        /*00d4*/ 	.word	0x00000f70


	//   ....[7]....
        /*00d8*/ 	.word	0x00000fd0


	//   ....[8]....
        /*00dc*/ 	.word	0x00001020


	//   ....[9]....
        /*00e0*/ 	.word	0x00001070


	//   ....[10]....
        /*00e4*/ 	.word	0x000024d0


	//   ....[11]....
        /*00e8*/ 	.word	0x00002560


	//   ....[12]....
        /*00ec*/ 	.word	0x000025c0


	//   ....[13]....
        /*00f0*/ 	.word	0x00002610


	//   ....[14]....
        /*00f4*/ 	.word	0x00002640


	//----- nvinfo : EIATTR_VRC_CTA_INIT_COUNT
	.align		4
.L_166:
        /*00f8*/ 	.byte	0x02, 0x4a
	.zero		1
	.zero		1


	//----- nvinfo : EIATTR_EXIT_INSTR_OFFSETS
	.align		4
        /*00fc*/ 	.byte	0x04, 0x1c
        /*00fe*/ 	.short	(.L_168 - .L_167)


	//   ....[0]....
.L_167:
        /*0100*/ 	.word	0x000000a0


	//   ....[1]....
        /*0104*/ 	.word	0x000000e0


	//   ....[2]....
        /*0108*/ 	.word	0x00002820


	//   ....[3]....
        /*010c*/ 	.word	0x00002880


	//----- nvinfo : EIATTR_MAX_THREADS
	.align		4
.L_168:
        /*0110*/ 	.byte	0x04, 0x05
        /*0112*/ 	.short	(.L_170 - .L_169)
.L_169:
        /*0114*/ 	.word	0x00000100
        /*0118*/ 	.word	0x00000001
        /*011c*/ 	.word	0x00000001


	//----- nvinfo : EIATTR_CRS_STACK_SIZE
	.align		4
.L_170:
        /*0120*/ 	.byte	0x04, 0x1e
        /*0122*/ 	.short	(.L_172 - .L_171)
.L_171:
        /*0124*/ 	.word	0x00000000


	//----- nvinfo : EIATTR_CBANK_PARAM_SIZE
	.align		4
.L_172:
        /*0128*/ 	.byte	0x03, 0x19
        /*012a*/ 	.short	0x0021


	//----- nvinfo : EIATTR_PARAM_CBANK
	.align		4
        /*012c*/ 	.byte	0x04, 0x0a
        /*012e*/ 	.short	(.L_174 - .L_173)
	.align		4
.L_173:
        /*0130*/ 	.word	index@(.nv.constant0._ZN3cub18CUB_300001_SM_10006detail6reduce28DeviceReduceSingleTileKernelINS2_10policy_hubIfyN4cuda3__47maximumIfEEE10Policy1000EN6thrust24THRUST_300001_SM_1000_NS10device_ptrIfEEPfyS8_ff8AbsValueEEvT0_T1_T2_T3_T4_T6_)
        /*0134*/ 	.short	0x0380
        /*0136*/ 	.short	0x0021


	//----- nvinfo : EIATTR_SW_WAR
	.align		4
.L_174:
        /*0138*/ 	.byte	0x04, 0x36
        /*013a*/ 	.short	(.L_176 - .L_175)
.L_175:
        /*013c*/ 	.word	0x00000008
.L_176:


//--------------------- .nv.info._ZN3cub18CUB_300001_SM_10006detail6reduce28DeviceReduceSingleTileKernelINS2_10policy_hubIfjN4cuda3__47maximumIfEEE10Policy1000EPfSB_iS8_ffNS5_3std3__410__identityEEEvT0_T1_T2_T3_T4_T6_ --------------------------
	.section	.nv.info._ZN3cub18CUB_300001_SM_10006detail6reduce28DeviceReduceSingleTileKernelINS2_10policy_hubIfjN4cuda3__47maximumIfEEE10Policy1000EPfSB_iS8_ffNS5_3std3__410__identityEEEvT0_T1_T2_T3_T4_T6_,"",@"SHT_CUDA_INFO"
	.sectionflags	@""
	.align	4


	//----- nvinfo : EIATTR_CUDA_API_VERSION
	.align		4
        /*0000*/ 	.byte	0x04, 0x37
        /*0002*/ 	.short	(.L_178 - .L_177)
.L_177:
        /*0004*/ 	.word	0x00000082


	//----- nvinfo : EIATTR_KPARAM_INFO
	.align		4
.L_178:
        /*0008*/ 	.byte	0x04, 0x17
        /*000a*/ 	.short	(.L_180 - .L_179)
.L_179:
        /*000c*/ 	.word	0x00000000
        /*0010*/ 	.short	0x0005
        /*0012*/ 	.short	0x001c
        /*0014*/ 	.byte	0x00, 0xf0, 0x05, 0x00


	//----- nvinfo : EIATTR_KPARAM_INFO
	.align		4
.L_180:
        /*0018*/ 	.byte	0x04, 0x17
        /*001a*/ 	.short	(.L_182 - .L_181)
.L_181:
        /*001c*/ 	.word	0x00000000
        /*0020*/ 	.short	0x0004
        /*0022*/ 	.short	0x0018
        /*0024*/ 	.byte	0x00, 0xf0, 0x11, 0x00


	//----- nvinfo : EIATTR_KPARAM_INFO
	.align		4
.L_182:
        /*0028*/ 	.byte	0x04, 0x17
        /*002a*/ 	.short	(.L_184 - .L_183)
.L_183:
        /*002c*/ 	.word	0x00000000
        /*0030*/ 	.short	0x0003
        /*0032*/ 	.short	0x0014
        /*0034*/ 	.byte	0x00, 0xf0, 0x05, 0x00


	//----- nvinfo : EIATTR_KPARAM_INFO
	.align		4
.L_184:
        /*0038*/ 	.byte	0x04, 0x17
        /*003a*/ 	.short	(.L_186 - .L_185)
.L_185:
        /*003c*/ 	.word	0x00000000
        /*0040*/ 	.short	0x0002
        /*0042*/ 	.short	0x0010
        /*0044*/ 	.byte	0x00, 0xf0, 0x11, 0x00


	//----- nvinfo : EIATTR_KPARAM_INFO
	.align		4
.L_186:
        /*0048*/ 	.byte	0x04, 0x17
        /*004a*/ 	.short	(.L_188 - .L_187)
.L_187:
        /*004c*/ 	.word	0x00000000
        /*0050*/ 	.short	0x0001
        /*0052*/ 	.short	0x0008
        /*0054*/ 	.byte	0x00, 0xf5, 0x21, 0x00


	//----- nvinfo : EIATTR_KPARAM_INFO
	.align		4
.L_188:
        /*0058*/ 	.byte	0x04, 0x17
        /*005a*/ 	.short	(.L_190 - .L_189)
.L_189:
        /*005c*/ 	.word	0x00000000
        /*0060*/ 	.short	0x0000
        /*0062*/ 	.short	0x0000
        /*0064*/ 	.byte	0x00, 0xf5, 0x21, 0x00


	//----- nvinfo : EIATTR_SPARSE_MMA_MASK
	.align		4
.L_190:
        /*0068*/ 	.byte	0x03, 0x50
        /*006a*/ 	.short	0x0000


	//----- nvinfo : EIATTR_MAXREG_COUNT
	.align		4
        /*006c*/ 	.byte	0x03, 0x1b
        /*006e*/ 	.short	0x00ff


	//----- nvinfo : EIATTR_NUM_BARRIERS
	.align		4
        /*0070*/ 	.byte	0x02, 0x4c
        /*0072*/ 	.byte	0x01
	.zero		1


	//----- nvinfo : EIATTR_MERCURY_ISA_VERSION
	.align		4
        /*0074*/ 	.byte	0x03, 0x5f
        /*0076*/ 	.short	0x0101


	//----- nvinfo : EIATTR_COOP_GROUP_MASK_REGIDS
	.align		4
        /*0078*/ 	.byte	0x04, 0x29
        /*007a*/ 	.short	(.L_192 - .L_191)


	//   ....[0]....
.L_191:
        /*007c*/ 	.word	0xffffffff


	//   ....[1]....
        /*0080*/ 	.word	0xffffffff


	//   ....[2]....
        /*0084*/ 	.word	0xffffffff


	//   ....[3]....
        /*0088*/ 	.word	0xffffffff


	//   ....[4]....
        /*008c*/ 	.word	0xffffffff


	//   ....[5]....
        /*0090*/ 	.word	0xffffffff


	//   ....[6]....
        /*0094*/ 	.word	0xffffffff


	//   ....[7]....
        /*0098*/ 	.word	0xffffffff


	//   ....[8]....
        /*009c*/ 	.word	0xffffffff


	//   ....[9]....
        /*00a0*/ 	.word	0xffffffff


	//   ....[10]....
        /*00a4*/ 	.word	0xffffffff


	//   ....[11]....
        /*00a8*/ 	.word	0xffffffff


	//   ....[12]....
        /*00ac*/ 	.word	0xffffffff


	//   ....[13]....
        /*00b0*/ 	.word	0xffffffff


	//   ....[14]....
        /*00b4*/ 	.word	0xffffffff


	//   ....[15]....
        /*00b8*/ 	.word	0xffffffff


	//   ....[16]....
        /*00bc*/ 	.word	0xffffffff


	//   ....[17]....
        /*00c0*/ 	.word	0xffffffff


	//   ....[18]....
        /*00c4*/ 	.word	0xffffffff


	//   ....[19]....
        /*00c8*/ 	.word	0xffffffff


	//   ....[20]....
        /*00cc*/ 	.word	0xffffffff


	//   ....[21]....
        /*00d0*/ 	.word	0xffffffff


	//   ....[22]....
        /*00d4*/ 	.word	0xffffffff


	//   ....[23]....
        /*00d8*/ 	.word	0xffffffff


	//   ....[24]....
        /*00dc*/ 	.word	0xffffffff


	//   ....[25]....
        /*00e0*/ 	.word	0xffffffff


	//   ....[26]....
        /*00e4*/ 	.word	0xffffffff


	//   ....[27]....
        /*00e8*/ 	.word	0xffffffff


	//   ....[28]....
        /*00ec*/ 	.word	0xffffffff


	//   ....[29]....
        /*00f0*/ 	.word	0xffffffff


	//----- nvinfo : EIATTR_COOP_GROUP_INSTR_OFFSETS
	.align		4
.L_192:
        /*00f4*/ 	.byte	0x04, 0x28
        /*00f6*/ 	.short	(.L_194 - .L_193)


	//   ....[0]....
.L_193:
        /*00f8*/ 	.word	0x00000b50


	//   ....[1]....
        /*00fc*/ 	.word	0x00000bc0


	//   ....[2]....
        /*0100*/ 	.word	0x00000c40


	//   ....[3]....
        /*0104*/ 	.word	0x00000ca0


	//   ....[4]....
        /*0108*/ 	.word	0x00000ce0


	//   ....[5]....
        /*010c*/ 	.word	0x00000f20


	//   ....[6]....
        /*0110*/ 	.word	0x00000f90


	//   ....[7]....
        /*0114*/ 	.word	0x00000fe0


	//   ....[8]....
        /*0118*/ 	.word	0x00001040


	//   ....[9]....
        /*011c*/ 	.word	0x000010b0


	//   ....[10]....
        /*0120*/ 	.word	0x000022f0


	//   ....[11]....
        /*0124*/ 	.word	0x00002380


	//   ....[12]....
        /*0128*/ 	.word	0x000023e0


	//   ....[13]....
        /*012c*/ 	.word	0x00002430


	//   ....[14]....
        /*0130*/ 	.word	0x00002470


	//   ....[15]....
        /*0134*/ 	.word	0x00003080


	//   ....[16]....
        /*0138*/ 	.word	0x000030f0


	//   ....[17]....
        /*013c*/ 	.word	0x00003170


	//   ....[18]....
        /*0140*/ 	.word	0x000031d0


	//   ....[19]....
        /*0144*/ 	.word	0x00003210


	//   ....[20]....
        /*0148*/ 	.word	0x00003450


	//   ....[21]....
        /*014c*/ 	.word	0x000034c0


	//   ....[22]....
        /*0150*/ 	.word	0x00003510


	//   ....[23]....
        /*0154*/ 	.word	0x00003570


	//   ....[24]....
        /*0158*/ 	.word	0x000035f0


	//   ....[25]....
        /*015c*/ 	.word	0x000049a0


	//   ....[26]....
        /*0160*/ 	.word	0x00004a30


	//   ....[27]....
        /*0164*/ 	.word	0x00004a90


	//   ....[28]....
        /*0168*/ 	.word	0x00004ae0


	//   ....[29]....
        /*016c*/ 	.word	0x00004b20


	//----- nvinfo : EIATTR_VRC_CTA_INIT_COUNT
	.align		4
.L_194:
        /*0170*/ 	.byte	0x02, 0x4a
	.zero		1
	.zero		1


	//----- nvinfo : EIATTR_EXIT_INSTR_OFFSETS
	.align		4
        /*0174*/ 	.byte	0x04, 0x1c
        /*0176*/ 	.short	(.L_196 - .L_195)


	//   ....[0]....
.L_195:
        /*0178*/ 	.word	0x00000080


	//   ....[1]....
        /*017c*/ 	.word	0x000000c0


	//   ....[2]....
        /*0180*/ 	.word	0x00004cf0


	//   ....[3]....
        /*0184*/ 	.word	0x00004d50


	//----- nvinfo : EIATTR_MAX_THREADS
	.align		4
.L_196:
        /*0188*/ 	.byte	0x04, 0x05
        /*018a*/ 	.short	(.L_198 - .L_197)
.L_197:
        /*018c*/ 	.word	0x00000100
        /*0190*/ 	.word	0x00000001
        /*0194*/ 	.word	0x00000001


	//----- nvinfo : EIATTR_CRS_STACK_SIZE
	.align		4
.L_198:
        /*0198*/ 	.byte	0x04, 0x1e
        /*019a*/ 	.short	(.L_200 - .L_199)
.L_199:
        /*019c*/ 	.word	0x00000000


	//----- nvinfo : EIATTR_CBANK_PARAM_SIZE
	.align		4
.L_200:
        /*01a0*/ 	.byte	0x03, 0x19
        /*01a2*/ 	.short	0x001d


	//----- nvinfo : EIATTR_PARAM_CBANK
	.align		4
        /*01a4*/ 	.byte	0x04, 0x0a
        /*01a6*/ 	.short	(.L_202 - .L_201)
	.align		4
.L_201:
        /*01a8*/ 	.word	index@(.nv.constant0._ZN3cub18CUB_300001_SM_10006detail6reduce28DeviceReduceSingleTileKernelINS2_10policy_hubIfjN4cuda3__47maximumIfEEE10Policy1000EPfSB_iS8_ffNS5_3std3__410__identityEEEvT0_T1_T2_T3_T4_T6_)
        /*01ac*/ 	.short	0x0380
        /*01ae*/ 	.short	0x001d


	//----- nvinfo : EIATTR_SW_WAR
	.align		4
.L_202:
        /*01b0*/ 	.byte	0x04, 0x36
        /*01b2*/ 	.short	(.L_204 - .L_203)
.L_203:
        /*01b4*/ 	.word	0x00000008
.L_204:


//--------------------- .nv.info._ZN3cub18CUB_300001_SM_10006detail6reduce18DeviceReduceKernelINS2_10policy_hubIfjN4cuda3__47maximumIfEEE10Policy1000EN6thrust24THRUST_300001_SM_1000_NS10device_ptrIfEEjS8_f8AbsValueEEvT0_PT3_T1_NS0_13GridEvenShareISJ_EET2_T4_ --------------------------
	.section	.nv.info._ZN3cub18CUB_300001_SM_10006detail6reduce18DeviceReduceKernelINS2_10policy_hubIfjN4cuda3__47maximumIfEEE10Policy1000EN6thrust24THRUST_300001_SM_1000_NS10device_ptrIfEEjS8_f8AbsValueEEvT0_PT3_T1_NS0_13GridEvenShareISJ_EET2_T4_,"",@"SHT_CUDA_INFO"
	.sectionflags	@""
	.align	4


	//----- nvinfo : EIATTR_CUDA_API_VERSION
	.align		4
        /*0000*/ 	.byte	0x04, 0x37
        /*0002*/ 	.short	(.L_206 - .L_205)
.L_205:
        /*0004*/ 	.word	0x00000082


	//----- nvinfo : EIATTR_KPARAM_INFO
	.align		4
.L_206:
        /*0008*/ 	.byte	0x04, 0x17
        /*000a*/ 	.short	(.L_208 - .L_207)
.L_207:
        /*000c*/ 	.word	0x00000000
        /*0010*/ 	.short	0x0005
        /*0012*/ 	.short	0x003d
        /*0014*/ 	.byte	0x00, 0xf0, 0x05, 0x00


	//----- nvinfo : EIATTR_KPARAM_INFO
	.align		4
.L_208:
        /*0018*/ 	.byte	0x04, 0x17
        /*001a*/ 	.short	(.L_210 - .L_209)
.L_209:
        /*001c*/ 	.word	0x00000000
        /*0020*/ 	.short	0x0004
        /*0022*/ 	.short	0x003c
        /*0024*/ 	.byte	0x00, 0xf0, 0x05, 0x00


	//----- nvinfo : EIATTR_KPARAM_INFO
	.align		4
.L_210:
        /*0028*/ 	.byte	0x04, 0x17
        /*002a*/ 	.short	(.L_212 - .L_211)
.L_211:
        /*002c*/ 	.word	0x00000000
        /*0030*/ 	.short	0x0003
        /*0032*/ 	.short	0x0014
        /*0034*/ 	.byte	0x00, 0xf0, 0xa1, 0x00


	//----- nvinfo : EIATTR_KPARAM_INFO
	.align		4
.L_212:
        /*0038*/ 	.byte	0x04, 0x17
        /*003a*/ 	.short	(.L_214 - .L_213)
.L_213:
        /*003c*/ 	.word	0x00000000
        /*0040*/ 	.short	0x0002
        /*0042*/ 	.short	0x0010
        /*0044*/ 	.byte	0x00, 0xf0, 0x11, 0x00


	//----- nvinfo : EIATTR_KPARAM_INFO
	.align		4
.L_214:
        /*0048*/ 	.byte	0x04, 0x17
        /*004a*/ 	.short	(.L_216 - .L_215)
.L_215:
        /*004c*/ 	.word	0x00000000
        /*0050*/ 	.short	0x0001
        /*0052*/ 	.short	0x0008
        /*0054*/ 	.byte	0x00, 0xf5, 0x21, 0x00


	//----- nvinfo : EIATTR_KPARAM_INFO
	.align		4
.L_216:
        /*0058*/ 	.byte	0x04, 0x17
        /*005a*/ 	.short	(.L_218 - .L_217)
.L_217:
        /*005c*/ 	.word	0x00000000
        /*0060*/ 	.short	0x0000
        /*0062*/ 	.short	0x0000
        /*0064*/ 	.byte	0x00, 0xf0, 0x21, 0x00


	//----- nvinfo : EIATTR_SPARSE_MMA_MASK
	.align		4
.L_218:
        /*0068*/ 	.byte	0x03, 0x50
        /*006a*/ 	.short	0x0000


	//----- nvinfo : EIATTR_MAXREG_COUNT
	.align		4
        /*006c*/ 	.byte	0x03, 0x1b
        /*006e*/ 	.short	0x00ff


	//----- nvinfo : EIATTR_NUM_BARRIERS
	.align		4
        /*0070*/ 	.byte	0x02, 0x4c
        /*0072*/ 	.byte	0x01
	.zero		1


	//----- nvinfo : EIATTR_MERCURY_ISA_VERSION
	.align		4
        /*0074*/ 	.byte	0x03, 0x5f
        /*0076*/ 	.short	0x0101


	//----- nvinfo : EIATTR_COOP_GROUP_MASK_REGIDS
	.align		4
        /*0078*/ 	.byte	0x04, 0x29
        /*007a*/ 	.short	(.L_220 - .L_219)


	//   ....[0]....
.L_219:
        /*007c*/ 	.word	0xffffffff


	//   ....[1]....
        /*0080*/ 	.word	0xffffffff


	//   ....[2]....
        /*0084*/ 	.word	0xffffffff


	//   ....[3]....
        /*0088*/ 	.word	0xffffffff


	//   ....[4]....
        /*008c*/ 	.word	0xffffffff


	//   ....[5]....
        /*0090*/ 	.word	0xffffffff


	//   ....[6]....
        /*0094*/ 	.word	0xffffffff


	//   ....[7]....
        /*0098*/ 	.word	0xffffffff


	//   ....[8]....
        /*009c*/ 	.word	0xffffffff


	//   ....[9]....
        /*00a0*/ 	.word	0xffffffff


	//   ....[10]....
        /*00a4*/ 	.word	0xffffffff


	//   ....[11]....
        /*00a8*/ 	.word	0xffffffff


	//   ....[12]....
        /*00ac*/ 	.word	0xffffffff


	//   ....[13]....
        /*00b0*/ 	.word	0xffffffff


	//   ....[14]....
        /*00b4*/ 	.word	0xffffffff


	//----- nvinfo : EIATTR_COOP_GROUP_INSTR_OFFSETS
	.align		4
.L_220:
        /*00b8*/ 	.byte	0x04, 0x28
        /*00ba*/ 	.short	(.L_222 - .L_221)


	//   ....[0]....
.L_221:
        /*00bc*/ 	.word	0x00000dd0


	//   ....[1]....
        /*00c0*/ 	.word	0x00000e40


	//   ....[2]....
        /*00c4*/ 	.word	0x00000ec0


	//   ....[3]....
        /*00c8*/ 	.word	0x00000f20


	//   ....[4]....
        /*00cc*/ 	.word	0x00000f60


	//   ....[5]....
        /*00d0*/ 	.word	0x000011a0


	//   ....[6]....
        /*00d4*/ 	.word	0x00001210


	//   ....[7]....
        /*00d8*/ 	.word	0x00001260


	//   ....[8]....
        /*00dc*/ 	.word	0x000012c0


	//   ....[9]....
        /*00e0*/ 	.word	0x00001340


	//   ....[10]....
        /*00e4*/ 	.word	0x00002a60


	//   ....[11]....
        /*00e8*/ 	.word	0x00002b00


	//   ....[12]....
        /*00ec*/ 	.word	0x00002b60


	//   ....[13]....
        /*00f0*/ 	.word	0x00002bb0


	//   ....[14]....
        /*00f4*/ 	.word	0x00002bf0


	//----- nvinfo : EIATTR_VRC_CTA_INIT_COUNT
	.align		4
.L_222:
        /*00f8*/ 	.byte	0x02, 0x4a
	.zero		1
	.zero		1


	//----- nvinfo : EIATTR_EXIT_INSTR_OFFSETS
	.align		4
        /*00fc*/ 	.byte	0x04, 0x1c
        /*00fe*/ 	.short	(.L_224 - .L_223)


	//   ....[0]....
.L_223:
        /*0100*/ 	.word	0x00002dc0


	//   ....[1]....
        /*0104*/ 	.word	0x00002e00


	//----- nvinfo : EIATTR_MAX_THREADS
	.align		4
.L_224:
        /*0108*/ 	.byte	0x04, 0x05
        /*010a*/ 	.short	(.L_226 - .L_225)
.L_225:
        /*010c*/ 	.word	0x00000100
        /*0110*/ 	.word	0x00000001
        /*0114*/ 	.word	0x00000001


	//----- nvinfo : EIATTR_CRS_STACK_SIZE
	.align		4
.L_226:
        /*0118*/ 	.byte	0x04, 0x1e
        /*011a*/ 	.short	(.L_228 - .L_227)
.L_227:
        /*011c*/ 	.word	0x00000000


	//----- nvinfo : EIATTR_CBANK_PARAM_SIZE
	.align		4
.L_228:
        /*0120*/ 	.byte	0x03, 0x19
        /*0122*/ 	.short	0x003e


	//----- nvinfo : EIATTR_PARAM_CBANK
	.align		4
        /*0124*/ 	.byte	0x04, 0x0a
        /*0126*/ 	.short	(.L_230 - .L_229)
	.align		4
.L_229:
        /*0128*/ 	.word	index@(.nv.constant0._ZN3cub18CUB_300001_SM_10006detail6reduce18DeviceReduceKernelINS2_10policy_hubIfjN4cuda3__47maximumIfEEE10Policy1000EN6thrust24THRUST_300001_SM_1000_NS10device_ptrIfEEjS8_f8AbsValueEEvT0_PT3_T1_NS0_13GridEvenShareISJ_EET2_T4_)
        /*012c*/ 	.short	0x0380
        /*012e*/ 	.short	0x003e


	//----- nvinfo : EIATTR_SW_WAR
	.align		4
.L_230:
        /*0130*/ 	.byte	0x04, 0x36
        /*0132*/ 	.short	(.L_232 - .L_231)
.L_231:
        /*0134*/ 	.word	0x00000008
.L_232:


//--------------------- .nv.info._ZN3cub18CUB_300001_SM_10006detail6reduce28DeviceReduceSingleTileKernelINS2_10policy_hubIfjN4cuda3__47maximumIfEEE10Policy1000EN6thrust24THRUST_300001_SM_1000_NS10device_ptrIfEEPfjS8_ff8AbsValueEEvT0_T1_T2_T3_T4_T6_ --------------------------
	.section	.nv.info._ZN3cub18CUB_300001_SM_10006detail6reduce28DeviceReduceSingleTileKernelINS2_10policy_hubIfjN4cuda3__47maximumIfEEE10Policy1000EN6thrust24THRUST_300001_SM_1000_NS10device_ptrIfEEPfjS8_ff8AbsValueEEvT0_T1_T2_T3_T4_T6_,"",@"SHT_CUDA_INFO"
	.sectionflags	@""
	.align	4


	//----- nvinfo : EIATTR_CUDA_API_VERSION
	.align		4
        /*0000*/ 	.byte	0x04, 0x37
        /*0002*/ 	.short	(.L_234 - .L_233)
.L_233:
        /*0004*/ 	.word	0x00000082


	//----- nvinfo : EIATTR_KPARAM_INFO
	.align		4
.L_234:
        /*0008*/ 	.byte	0x04, 0x17
        /*000a*/ 	.short	(.L_236 - .L_235)
.L_235:
        /*000c*/ 	.word	0x00000000
        /*0010*/ 	.short	0x0005
        /*0012*/ 	.short	0x001c
        /*0014*/ 	.byte	0x00, 0xf0, 0x05, 0x00


	//----- nvinfo : EIATTR_KPARAM_INFO
	.align		4
.L_236:
        /*0018*/ 	.byte	0x04, 0x17
        /*001a*/ 	.short	(.L_238 - .L_237)
.L_237:
        /*001c*/ 	.word	0x00000000
        /*0020*/ 	.short	0x0004
        /*0022*/ 	.short	0x0018
        /*0024*/ 	.byte	0x00, 0xf0, 0x11, 0x00


	//----- nvinfo : EIATTR_KPARAM_INFO
	.align		4
.L_238:
        /*0028*/ 	.byte	0x04, 0x17
        /*002a*/ 	.short	(.L_240 - .L_239)
.L_239:
        /*002c*/ 	.word	0x00000000
        /*0030*/ 	.short	0x0003
        /*0032*/ 	.short	0x0014
        /*0034*/ 	.byte	0x00, 0xf0, 0x05, 0x00


	//----- nvinfo : EIATTR_KPARAM_INFO
	.align		4
.L_240:
        /*0038*/ 	.byte	0x04, 0x17
        /*003a*/ 	.short	(.L_242 - .L_241)
.L_241:
        /*003c*/ 	.word	0x00000000
        /*0040*/ 	.short	0x0002
        /*0042*/ 	.short	0x0010
        /*0044*/ 	.byte	0x00, 0xf0, 0x11, 0x00


	//----- nvinfo : EIATTR_KPARAM_INFO
	.align		4
.L_242:
        /*0048*/ 	.byte	0x04, 0x17
        /*004a*/ 	.short	(.L_244 - .L_243)
.L_243:
        /*004c*/ 	.word	0x00000000
        /*0050*/ 	.short	0x0001
        /*0052*/ 	.short	0x0008
        /*0054*/ 	.byte	0x00, 0xf5, 0x21, 0x00


	//----- nvinfo : EIATTR_KPARAM_INFO
	.align		4
.L_244:
        /*0058*/ 	.byte	0x04, 0x17
        /*005a*/ 	.short	(.L_246 - .L_245)
.L_245:
        /*005c*/ 	.word	0x00000000
        /*0060*/ 	.short	0x0000
        /*0062*/ 	.short	0x0000
        /*0064*/ 	.byte	0x00, 0xf0, 0x21, 0x00


	//----- nvinfo : EIATTR_SPARSE_MMA_MASK
	.align		4
.L_246:
        /*0068*/ 	.byte	0x03, 0x50
        /*006a*/ 	.short	0x0000


	//----- nvinfo : EIATTR_MAXREG_COUNT
	.align		4
        /*006c*/ 	.byte	0x03, 0x1b
        /*006e*/ 	.short	0x00ff


	//----- nvinfo : EIATTR_NUM_BARRIERS
	.align		4
        /*0070*/ 	.byte	0x02, 0x4c
        /*0072*/ 	.byte	0x01
	.zero		1


	//----- nvinfo : EIATTR_MERCURY_ISA_VERSION
	.align		4
        /*0074*/ 	.byte	0x03, 0x5f
        /*0076*/ 	.short	0x0101


	//----- nvinfo : EIATTR_COOP_GROUP_MASK_REGIDS
	.align		4
        /*0078*/ 	.byte	0x04, 0x29
        /*007a*/ 	.short	(.L_248 - .L_247)


	//   ....[0]....
.L_247:
        /*007c*/ 	.word	0xffffffff


	//   ....[1]....
        /*0080*/ 	.word	0xffffffff


	//   ....[2]....
        /*0084*/ 	.word	0xffffffff


	//   ....[3]....
        /*0088*/ 	.word	0xffffffff


	//   ....[4]....
        /*008c*/ 	.word	0xffffffff


	//   ....[5]....
        /*0090*/ 	.word	0xffffffff


	//   ....[6]....
        /*0094*/ 	.word	0xffffffff


	//   ....[7]....
        /*0098*/ 	.word	0xffffffff


	//   ....[8]....
        /*009c*/ 	.word	0xffffffff


	//   ....[9]....
        /*00a0*/ 	.word	0xffffffff


	//   ....[10]....
        /*00a4*/ 	.word	0xffffffff


	//   ....[11]....
        /*00a8*/ 	.word	0xffffffff


	//   ....[12]....
        /*00ac*/ 	.word	0xffffffff


	//   ....[13]....
        /*00b0*/ 	.word	0xffffffff


	//   ....[14]....
        /*00b4*/ 	.word	0xffffffff


	//----- nvinfo : EIATTR_COOP_GROUP_INSTR_OFFSETS
	.align		4
.L_248:
        /*00b8*/ 	.byte	0x04, 0x28
        /*00ba*/ 	.short	(.L_250 - .L_249)


	//   ....[0]....
.L_249:
        /*00bc*/ 	.word	0x00000af0


	//   ....[1]....
        /*00c0*/ 	.word	0x00000b60


	//   ....[2]....
        /*00c4*/ 	.word	0x00000be0


	//   ....[3]....
        /*00c8*/ 	.word	0x00000c40


	//   ....[4]....
        /*00cc*/ 	.word	0x00000c80


	//   ....[5]....
        /*00d0*/ 	.word	0x00000ec0


	//   ....[6]....
        /*00d4*/ 	.word	0x00000f30


	//   ....[7]....
        /*00d8*/ 	.word	0x00000f80


	//   ....[8]....
        /*00dc*/ 	.word	0x00000fe0


	//   ....[9]....
        /*00e0*/ 	.word	0x00001050


	//   ....[10]....
        /*00e4*/ 	.word	0x00002610


	//   ....[11]....
        /*00e8*/ 	.word	0x000026a0


	//   ....[12]....
        /*00ec*/ 	.word	0x00002700


	//   ....[13]....
        /*00f0*/ 	.word	0x00002750


	//   ....[14]....
        /*00f4*/ 	.word	0x00002790


	//----- nvinfo : EIATTR_VRC_CTA_INIT_COUNT
	.align		4
.L_250:
        /*00f8*/ 	.byte	0x02, 0x4a
	.zero		1
	.zero		1


	//----- nvinfo : EIATTR_EXIT_INSTR_OFFSETS
	.align		4
        /*00fc*/ 	.byte	0x04, 0x1c
        /*00fe*/ 	.short	(.L_252 - .L_251)


	//   ....[0]....
.L_251:
        /*0100*/ 	.word	0x00000080


	//   ....[1]....
        /*0104*/ 	.word	0x000000c0


	//   ....[2]....
        /*0108*/ 	.word	0x00002960


	//   ....[3]....
        /*010c*/ 	.word	0x000029c0


	//----- nvinfo : EIATTR_MAX_THREADS
	.align		4
.L_252:
        /*0110*/ 	.byte	0x04, 0x05
        /*0112*/ 	.short	(.L_254 - .L_253)
.L_253:
        /*0114*/ 	.word	0x00000100
        /*0118*/ 	.word	0x00000001
        /*011c*/ 	.word	0x00000001


	//----- nvinfo : EIATTR_CRS_STACK_SIZE
	.align		4
.L_254:
        /*0120*/ 	.byte	0x04, 0x1e
        /*0122*/ 	.short	(.L_256 - .L_255)
.L_255:
        /*0124*/ 	.word	0x00000000


	//----- nvinfo : EIATTR_CBANK_PARAM_SIZE
	.align		4
.L_256:
        /*0128*/ 	.byte	0x03, 0x19
        /*012a*/ 	.short	0x001d


	//----- nvinfo : EIATTR_PARAM_CBANK
	.align		4
        /*012c*/ 	.byte	0x04, 0x0a
        /*012e*/ 	.short	(.L_258 - .L_257)
	.align		4
.L_257:
        /*0130*/ 	.word	index@(.nv.constant0._ZN3cub18CUB_300001_SM_10006detail6reduce28DeviceReduceSingleTileKernelINS2_10policy_hubIfjN4cuda3__47maximumIfEEE10Policy1000EN6thrust24THRUST_300001_SM_1000_NS10device_ptrIfEEPfjS8_ff8AbsValueEEvT0_T1_T2_T3_T4_T6_)
        /*0134*/ 	.short	0x0380
        /*0136*/ 	.short	0x001d


	//----- nvinfo : EIATTR_SW_WAR
	.align		4
.L_258:
        /*0138*/ 	.byte	0x04, 0x36
        /*013a*/ 	.short	(.L_260 - .L_259)
.L_259:
        /*013c*/ 	.word	0x00000008
.L_260:


//--------------------- .nv.info._ZN3cub18CUB_300001_SM_10006detail11EmptyKernelIvEEvv --------------------------
	.section	.nv.info._ZN3cub18CUB_300001_SM_10006detail11EmptyKernelIvEEvv,"",@"SHT_CUDA_INFO"
	.sectionflags	@""
	.align	4


	//----- nvinfo : EIATTR_CUDA_API_VERSION
	.align		4
        /*0000*/ 	.byte	0x04, 0x37
        /*0002*/ 	.short	(.L_262 - .L_261)
.L_261:
        /*0004*/ 	.word	0x00000082


	//----- nvinfo : EIATTR_SPARSE_MMA_MASK
	.align		4
.L_262:
        /*0008*/ 	.byte	0x03, 0x50
        /*000a*/ 	.short	0x0000


	//----- nvinfo : EIATTR_MAXREG_COUNT
	.align		4
        /*000c*/ 	.byte	0x03, 0x1b
        /*000e*/ 	.short	0x00ff


	//----- nvinfo : EIATTR_MERCURY_ISA_VERSION
	.align		4
        /*0010*/ 	.byte	0x03, 0x5f
        /*0012*/ 	.short	0x0101


	//----- nvinfo : EIATTR_VRC_CTA_INIT_COUNT
	.align		4
        /*0014*/ 	.byte	0x02, 0x4a
	.zero		1
	.zero		1


	//----- nvinfo : EIATTR_EXIT_INSTR_OFFSETS
	.align		4
        /*0018*/ 	.byte	0x04, 0x1c
        /*001a*/ 	.short	(.L_264 - .L_263)


	//   ....[0]....
.L_263:
        /*001c*/ 	.word	0x00000010


	//----- nvinfo : EIATTR_SW_WAR
	.align		4
.L_264:
        /*0020*/ 	.byte	0x04, 0x36
        /*0022*/ 	.short	(.L_266 - .L_265)
.L_265:
        /*0024*/ 	.word	0x00000008
.L_266:


//--------------------- .nv.info._Z17normalizeAndRoundPffi --------------------------
	.section	.nv.info._Z17normalizeAndRoundPffi,"",@"SHT_CUDA_INFO"
	.sectionflags	@""
	.align	4


	//----- nvinfo : EIATTR_CUDA_API_VERSION
	.align		4
        /*0000*/ 	.byte	0x04, 0x37
        /*0002*/ 	.short	(.L_268 - .L_267)
.L_267:
        /*0004*/ 	.word	0x00000082


	//----- nvinfo : EIATTR_KPARAM_INFO
	.align		4
.L_268:
        /*0008*/ 	.byte	0x04, 0x17
        /*000a*/ 	.short	(.L_270 - .L_269)
.L_269:
        /*000c*/ 	.word	0x00000000
        /*0010*/ 	.short	0x0002
        /*0012*/ 	.short	0x000c
        /*0014*/ 	.byte	0x00, 0xf0, 0x11, 0x00


	//----- nvinfo : EIATTR_KPARAM_INFO
	.align		4
.L_270:
        /*0018*/ 	.byte	0x04, 0x17
        /*001a*/ 	.short	(.L_272 - .L_271)
.L_271:
        /*001c*/ 	.word	0x00000000
        /*0020*/ 	.short	0x0001
        /*0022*/ 	.short	0x0008
        /*0024*/ 	.byte	0x00, 0xf0, 0x11, 0x00


	//----- nvinfo : EIATTR_KPARAM_INFO
	.align		4
.L_272:
        /*0028*/ 	.byte	0x04, 0x17
        /*002a*/ 	.short	(.L_274 - .L_273)
.L_273:
        /*002c*/ 	.word	0x00000000
        /*0030*/ 	.short	0x0000
        /*0032*/ 	.short	0x0000
        /*0034*/ 	.byte	0x00, 0xf5, 0x21, 0x00


	//----- nvinfo : EIATTR_SPARSE_MMA_MASK
	.align		4
.L_274:
        /*0038*/ 	.byte	0x03, 0x50
        /*003a*/ 	.short	0x0000


	//----- nvinfo : EIATTR_MAXREG_COUNT
	.align		4
        /*003c*/ 	.byte	0x03, 0x1b
        /*003e*/ 	.short	0x00ff


	//----- nvinfo : EIATTR_MERCURY_ISA_VERSION
	.align		4
        /*0040*/ 	.byte	0x03, 0x5f
        /*0042*/ 	.short	0x0101


	//----- nvinfo : EIATTR_VRC_CTA_INIT_COUNT
	.align		4
        /*0044*/ 	.byte	0x02, 0x4a
	.zero		1
	.zero		1


	//----- nvinfo : EIATTR_EXIT_INSTR_OFFSETS
	.align		4
        /*0048*/ 	.byte	0x04, 0x1c
        /*004a*/ 	.short	(.L_276 - .L_275)


	//   ....[0]....
.L_275:
        /*004c*/ 	.word	0x00000070


	//   ....[1]....
        /*0050*/ 	.word	0x000001f0


	//----- nvinfo : EIATTR_CRS_STACK_SIZE
	.align		4
.L_276:
        /*0054*/ 	.byte	0x04, 0x1e
        /*0056*/ 	.short	(.L_278 - .L_277)
.L_277:
        /*0058*/ 	.word	0x00000000


	//----- nvinfo : EIATTR_CBANK_PARAM_SIZE
	.align		4
.L_278:
        /*005c*/ 	.byte	0x03, 0x19
        /*005e*/ 	.short	0x0010


	//----- nvinfo : EIATTR_PARAM_CBANK
	.align		4
        /*0060*/ 	.byte	0x04, 0x0a
        /*0062*/ 	.short	(.L_280 - .L_279)
	.align		4
.L_279:
        /*0064*/ 	.word	index@(.nv.constant0._Z17normalizeAndRoundPffi)
        /*0068*/ 	.short	0x0380
        /*006a*/ 	.short	0x0010


	//----- nvinfo : EIATTR_SW_WAR
	.align		4
.L_280:
        /*006c*/ 	.byte	0x04, 0x36
        /*006e*/ 	.short	(.L_282 - .L_281)
.L_281:
        /*0070*/ 	.word	0x00000008
.L_282:


//--------------------- .nv.callgraph             --------------------------
	.section	.nv.callgraph,"",@"SHT_CUDA_CALLGRAPH"
	.align	4
	.sectionentsize	8
	.align		4
        /*0000*/ 	.word	0x00000000
	.align		4
        /*0004*/ 	.word	0xffffffff
	.align		4
        /*0008*/ 	.word	0x00000000
	.align		4
        /*000c*/ 	.word	0xfffffffe
	.align		4
        /*0010*/ 	.word	0x00000000
	.align		4
        /*0014*/ 	.word	0xfffffffd
	.align		4
        /*0018*/ 	.word	0x00000000
	.align		4
        /*001c*/ 	.word	0xfffffffc


//--------------------- .nv.constant4             --------------------------
	.section	.nv.constant4,"a",@progbits
	.align	8
	.align		8
.nv.constant4:
        /*0000*/ 	.dword	_ZN34_INTERNAL_846b64b7_4_k_cu_886dd9394cuda3std3__45__cpo5beginE
	.align		8
        /*0008*/ 	.dword	_ZN34_INTERNAL_846b64b7_4_k_cu_886dd9394cuda3std3__45__cpo3endE
	.align		8
        /*0010*/ 	.dword	_ZN34_INTERNAL_846b64b7_4_k_cu_886dd9394cuda3std3__45__cpo6cbeginE
	.align		8
        /*0018*/ 	.dword	_ZN34_INTERNAL_846b64b7_4_k_cu_886dd9394cuda3std3__45__cpo4cendE
	.align		8
        /*0020*/ 	.dword	_ZN34_INTERNAL_846b64b7_4_k_cu_886dd9394cuda3std3__45__cpo6rbeginE
	.align		8
        /*0028*/ 	.dword	_ZN34_INTERNAL_846b64b7_4_k_cu_886dd9394cuda3std3__45__cpo4rendE
	.align		8
        /*0030*/ 	.dword	_ZN34_INTERNAL_846b64b7_4_k_cu_886dd9394cuda3std3__45__cpo7crbeginE
	.align		8
        /*0038*/ 	.dword	_ZN34_INTERNAL_846b64b7_4_k_cu_886dd9394cuda3std3__45__cpo5crendE
	.align		8
        /*0040*/ 	.dword	_ZN34_INTERNAL_846b64b7_4_k_cu_886dd9394cuda3std3__436_GLOBAL__N__846b64b7_4_k_cu_886dd9396ignoreE
	.align		8
        /*0048*/ 	.dword	_ZN34_INTERNAL_846b64b7_4_k_cu_886dd9394cuda3std3__419piecewise_constructE
	.align		8
        /*0050*/ 	.dword	_ZN34_INTERNAL_846b64b7_4_k_cu_886dd9394cuda3std3__48in_placeE
	.align		8
        /*0058*/ 	.dword	_ZN34_INTERNAL_846b64b7_4_k_cu_886dd9394cuda3std3__420unreachable_sentinelE
	.align		8
        /*0060*/ 	.dword	_ZN34_INTERNAL_846b64b7_4_k_cu_886dd9394cuda3std3__47nulloptE
	.align		8
        /*0068*/ 	.dword	_ZN34_INTERNAL_846b64b7_4_k_cu_886dd9394cuda3std3__48unexpectE
	.align		8
        /*0070*/ 	.dword	_ZN34_INTERNAL_846b64b7_4_k_cu_886dd9394cuda3std6ranges3__45__cpo4swapE
	.align		8
        /*0078*/ 	.dword	_ZN34_INTERNAL_846b64b7_4_k_cu_886dd9394cuda3std6ranges3__45__cpo9iter_moveE
	.align		8
        /*0080*/ 	.dword	_ZN34_INTERNAL_846b64b7_4_k_cu_886dd9394cuda3std6ranges3__45__cpo5beginE
	.align		8
        /*0088*/ 	.dword	_ZN34_INTERNAL_846b64b7_4_k_cu_886dd9394cuda3std6ranges3__45__cpo3endE
	.align		8
        /*0090*/ 	.dword	_ZN34_INTERNAL_846b64b7_4_k_cu_886dd9394cuda3std6ranges3__45__cpo6cbeginE
	.align		8
        /*0098*/ 	.dword	_ZN34_INTERNAL_846b64b7_4_k_cu_886dd9394cuda3std6ranges3__45__cpo4cendE
	.align		8
        /*00a0*/ 	.dword	_ZN34_INTERNAL_846b64b7_4_k_cu_886dd9394cuda3std6ranges3__45__cpo7advanceE
	.align		8
        /*00a8*/ 	.dword	_ZN34_INTERNAL_846b64b7_4_k_cu_886dd9394cuda3std6ranges3__45__cpo9iter_swapE
	.align		8
        /*00b0*/ 	.dword	_ZN34_INTERNAL_846b64b7_4_k_cu_886dd9394cuda3std6ranges3__45__cpo4nextE
	.align		8
        /*00b8*/ 	.dword	_ZN34_INTERNAL_846b64b7_4_k_cu_886dd9394cuda3std6ranges3__45__cpo4prevE
	.align		8
        /*00c0*/ 	.dword	_ZN34_INTERNAL_846b64b7_4_k_cu_886dd9394cuda3std6ranges3__45__cpo4dataE
	.align		8
        /*00c8*/ 	.dword	_ZN34_INTERNAL_846b64b7_4_k_cu_886dd9394cuda3std6ranges3__45__cpo5cdataE
	.align		8
        /*00d0*/ 	.dword	_ZN34_INTERNAL_846b64b7_4_k_cu_886dd9394cuda3std6ranges3__45__cpo4sizeE
	.align		8
        /*00d8*/ 	.dword	_ZN34_INTERNAL_846b64b7_4_k_cu_886dd9394cuda3std6ranges3__45__cpo5ssizeE
	.align		8
        /*00e0*/ 	.dword	_ZN34_INTERNAL_846b64b7_4_k_cu_886dd9394cuda3std6ranges3__45__cpo8distanceE
	.align		8
        /*00e8*/ 	.dword	_ZN34_INTERNAL_846b64b7_4_k_cu_886dd9396thrust24THRUST_300001_SM_1000_NS8cuda_cub3parE
	.align		8
        /*00f0*/ 	.dword	_ZN34_INTERNAL_846b64b7_4_k_cu_886dd9396thrust24THRUST_300001_SM_1000_NS8cuda_cub10par_nosyncE
	.align		8
        /*00f8*/ 	.dword	_ZN34_INTERNAL_846b64b7_4_k_cu_886dd9396thrust24THRUST_300001_SM_1000_NS6system6detail10sequential3seqE
	.align		8
        /*0100*/ 	.dword	_ZN34_INTERNAL_846b64b7_4_k_cu_886dd9396thrust24THRUST_300001_SM_1000_NS12placeholders2_1E
	.align		8
        /*0108*/ 	.dword	_ZN34_INTERNAL_846b64b7_4_k_cu_886dd9396thrust24THRUST_300001_SM_1000_NS12placeholders2_2E
	.align		8
        /*0110*/ 	.dword	_ZN34_INTERNAL_846b64b7_4_k_cu_886dd9396thrust24THRUST_300001_SM_1000_NS12placeholders2_3E
	.align		8
        /*0118*/ 	.dword	_ZN34_INTERNAL_846b64b7_4_k_cu_886dd9396thrust24THRUST_300001_SM_1000_NS12placeholders2_4E
	.align		8
        /*0120*/ 	.dword	_ZN34_INTERNAL_846b64b7_4_k_cu_886dd9396thrust24THRUST_300001_SM_1000_NS12placeholders2_5E
	.align		8
        /*0128*/ 	.dword	_ZN34_INTERNAL_846b64b7_4_k_cu_886dd9396thrust24THRUST_300001_SM_1000_NS12placeholders2_6E
	.align		8
        /*0130*/ 	.dword	_ZN34_INTERNAL_846b64b7_4_k_cu_886dd9396thrust24THRUST_300001_SM_1000_NS12placeholders2_7E
	.align		8
        /*0138*/ 	.dword	_ZN34_INTERNAL_846b64b7_4_k_cu_886dd9396thrust24THRUST_300001_SM_1000_NS12placeholders2_8E
	.align		8
        /*0140*/ 	.dword	_ZN34_INTERNAL_846b64b7_4_k_cu_886dd9396thrust24THRUST_300001_SM_1000_NS12placeholders2_9E
	.align		8
        /*0148*/ 	.dword	_ZN34_INTERNAL_846b64b7_4_k_cu_886dd9396thrust24THRUST_300001_SM_1000_NS12placeholders3_10E
	.align		8
        /*0150*/ 	.dword	_ZN34_INTERNAL_846b64b7_4_k_cu_886dd9396thrust24THRUST_300001_SM_1000_NS3seqE


//--------------------- .text._ZN3cub18CUB_300001_SM_10006detail6reduce28DeviceReduceSingleTileKernelINS2_10policy_hubIfyN4cuda3__47maximumIfEEE10Policy1000EPfSB_iS8_ffNS5_3std3__410__identityEEEvT0_T1_T2_T3_T4_T6_ --------------------------
	.section	.text._ZN3cub18CUB_300001_SM_10006detail6reduce28DeviceReduceSingleTileKernelINS2_10policy_hubIfyN4cuda3__47maximumIfEEE10Policy1000EPfSB_iS8_ffNS5_3std3__410__identityEEEvT0_T1_T2_T3_T4_T6_,"ax",@progbits
	.align	128
        .global         _ZN3cub18CUB_300001_SM_10006detail6reduce28DeviceReduceSingleTileKernelINS2_10policy_hubIfyN4cuda3__47maximumIfEEE10Policy1000EPfSB_iS8_ffNS5_3std3__410__identityEEEvT0_T1_T2_T3_T4_T6_
        .type           _ZN3cub18CUB_300001_SM_10006detail6reduce28DeviceReduceSingleTileKernelINS2_10policy_hubIfyN4cuda3__47maximumIfEEE10Policy1000EPfSB_iS8_ffNS5_3std3__410__identityEEEvT0_T1_T2_T3_T4_T6_,@function
        .size           _ZN3cub18CUB_300001_SM_10006detail6reduce28DeviceReduceSingleTileKernelINS2_10policy_hubIfyN4cuda3__47maximumIfEEE10Policy1000EPfSB_iS8_ffNS5_3std3__410__identityEEEvT0_T1_T2_T3_T4_T6_,(.L_x_251 - _ZN3cub18CUB_300001_SM_10006detail6reduce28DeviceReduceSingleTileKernelINS2_10policy_hubIfyN4cuda3__47maximumIfEEE10Policy1000EPfSB_iS8_ffNS5_3std3__410__identityEEEvT0_T1_T2_T3_T4_T6_)
        .other          _ZN3cub18CUB_300001_SM_10006detail6reduce28DeviceReduceSingleTileKernelINS2_10policy_hubIfyN4cuda3__47maximumIfEEE10Policy1000EPfSB_iS8_ffNS5_3std3__410__identityEEEvT0_T1_T2_T3_T4_T6_,@"STO_CUDA_ENTRY STV_DEFAULT"
_ZN3cub18CUB_300001_SM_10006detail6reduce28DeviceReduceSingleTileKernelINS2_10policy_hubIfyN4cuda3__47maximumIfEEE10Policy1000EPfSB_iS8_ffNS5_3std3__410__identityEEEvT0_T1_T2_T3_T4_T6_:
.text._ZN3cub18CUB_300001_SM_10006detail6reduce28DeviceReduceSingleTileKernelINS2_10policy_hubIfyN4cuda3__47maximumIfEEE10Policy1000EPfSB_iS8_ffNS5_3std3__410__identityEEEvT0_T1_T2_T3_T4_T6_:
[----:B------:R-:W-:Y:S01]  /*0000*/  LDC R1, c[0x0][0x37c] ;  /* 0x0000df00ff017b82 */ /* 0x000fe20000000800 */
[----:B------:R-:W0:Y:S01]  /*0010*/  LDCU UR4, c[0x0][0x390] ;  /* 0x00007200ff0477ac */ /* 0x000e220008000800 */
[----:B------:R-:W1:Y:S01]  /*0020*/  LDCU.64 UR6, c[0x0][0x358] ;  /* 0x00006b00ff0677ac */ /* 0x000e620008000a00 */
[----:B0-----:R-:W-:-:S05]  /*0030*/  IMAD.U32 R20, RZ, RZ, UR4 ;  /* 0x00000004ff147e24 */ /* 0x001fca000f8e00ff */
[----:B------:R-:W-:-:S13]  /*0040*/  ISETP.NE.AND P0, PT, R20, RZ, PT ;  /* 0x000000ff1400720c */ /* 0x000fda0003f05270 */
[----:B-1----:R-:W-:Y:S05]  /*0050*/  @P0 BRA `(.L_x_0) ;  /* 0x00000000001c0947 */ /* 0x002fea0003800000 */
[----:B------:R-:W0:Y:S02]  /*0060*/  S2R R0, SR_TID.X ;  /* 0x0000000000007919 */ /* 0x000e240000002100 */
[----:B0-----:R-:W-:-:S13]  /*0070*/  ISETP.NE.AND P0, PT, R0, RZ, PT ;  /* 0x000000ff0000720c */ /* 0x001fda0003f05270 */
[----:B------:R-:W-:Y:S05]  /*0080*/  @P0 EXIT ;  /* 0x000000000000094d */ /* 0x000fea0003800000 */
[----:B------:R-:W0:Y:S08]  /*0090*/  LDC R5, c[0x0][0x398] ;  /* 0x0000e600ff057b82 */ /* 0x000e300000000800 */
[----:B------:R-:W0:Y:S02]  /*00a0*/  LDC.64 R2, c[0x0][0x388] ;  /* 0x0000e200ff027b82 */ /* 0x000e240000000a00 */
[----:B0-----:R-:W-:Y:S01]  /*00b0*/  STG.E desc[UR6][R2.64], R5 ;  /* 0x0000000502007986 */ /* 0x001fe2000c101906 */
[----:B------:R-:W-:Y:S05]  /*00c0*/  EXIT ;  /* 0x000000000000794d */ /* 0x000fea0003800000 */
.L_x_0:
[----:B------:R-:W0:Y:S01]  /*00d0*/  LDCU UR4, c[0x0][0x380] ;  /* 0x00007000ff0477ac */ /* 0x000e220008000800 */
[----:B------:R-:W-:Y:S01]  /*00e0*/  BSSY.RECONVERGENT B0, `(.L_x_1) ;  /* 0x00004c0000007945 */ /* 0x000fe20003800200 */
[----:B0-----:R-:W-:-:S09]  /*00f0*/  ULOP3.LUT UP0, URZ, UR4, 0xf, URZ, 0xc0, !UPT ;  /* 0x0000000f04ff7892 */ /* 0x001fd2000f80c0ff */
[----:B------:R-:W-:Y:S05]  /*0100*/  BRA.U UP0, `(.L_x_2) ;  /* 0x00000025004c7547 */ /* 0x000fea000b800000 */
[----:B------:R-:W-:-:S13]  /*0110*/  ISETP.GT.AND P0, PT, R20, 0xfff, PT ;  /* 0x00000fff1400780c */ /* 0x000fda0003f04270 */
[----:B------:R-:W-:Y:S05]  /*0120*/  @P0 BRA `(.L_x_3) ;  /* 0x00000010007c0947 */ /* 0x000fea0003800000 */
[----:B------:R-:W0:Y:S01]  /*0130*/  S2R R7, SR_TID.X ;  /* 0x0000000000077919 */ /* 0x000e220000002100 */
[----:B------:R-:W-:Y:S01]  /*0140*/  BSSY.RECONVERGENT B1, `(.L_x_4) ;  /* 0x0000009000017945 */ /* 0x000fe20003800200 */
[----:B------:R-:W-:Y:S01]  /*0150*/  IMAD.MOV.U32 R0, RZ, RZ, RZ ;  /* 0x000000ffff007224 */ /* 0x000fe200078e00ff */
[----:B0-----:R-:W-:Y:S01]  /*0160*/  ISETP.GE.AND P0, PT, R7, R20, PT ;  /* 0x000000140700720c */ /* 0x001fe20003f06270 */
[----:B------:R-:W-:-:S12]  /*0170*/  IMAD.MOV.U32 R9, RZ, RZ, R7 ;  /* 0x000000ffff097224 */ /* 0x000fd800078e0007 */
[----:B------:R-:W-:Y:S05]  /*0180*/  @P0 BRA `(.L_x_5) ;  /* 0x0000000000100947 */ /* 0x000fea0003800000 */
[----:B------:R-:W0:Y:S02]  /*0190*/  LDC.64 R2, c[0x0][0x380] ;  /* 0x0000e000ff027b82 */ /* 0x000e240000000a00 */
[----:B0-----:R-:W-:-:S05]  /*01a0*/  IMAD.WIDE.U32 R2, R7, 0x4, R2 ;  /* 0x0000000407027825 */ /* 0x001fca00078e0002 */
[----:B------:R0:W5:Y:S01]  /*01b0*/  LDG.E.CONSTANT R0, desc[UR6][R2.64] ;  /* 0x0000000602007981 */ /* 0x000162000c1e9900 */
[----:B------:R-:W-:-:S07]  /*01c0*/  VIADD R9, R7, 0x100 ;  /* 0x0000010007097836 */ /* 0x000fce0000000000 */
.L_x_5:
[----:B------:R-:W-:Y:S05]  /*01d0*/  BSYNC.RECONVERGENT B1 ;  /* 0x0000000000017941 */ /* 0x000fea0003800200 */
.L_x_4:
[----:B------:R-:W-:Y:S01]  /*01e0*/  ISETP.GE.AND P0, PT, R9, R20, PT ;  /* 0x000000140900720c */ /* 0x000fe20003f06270 */
[----:B------:R-:W-:-:S12]  /*01f0*/  BSSY.RECONVERGENT B1, `(.L_x_6) ;  /* 0x0000091000017945 */ /* 0x000fd80003800200 */
[----:B------:R-:W-:Y:S05]  /*0200*/  @P0 BRA `(.L_x_7) ;  /* 0x00000008003c0947 */ /* 0x000fea0003800000 */
[----:B0-----:R-:W-:Y:S01]  /*0210*/  LOP3.LUT R3, RZ, R9, RZ, 0x33, !PT ;  /* 0x00000009ff037212 */ /* 0x001fe200078e33ff */
[----:B------:R-:W-:Y:S04]  /*0220*/  BSSY.RECONVERGENT B2, `(.L_x_8) ;  /* 0x0000016000027945 */ /* 0x000fe80003800200 */
[----:B------:R-:W-:-:S05]  /*0230*/  IMAD.IADD R4, R3, 0x1, R20 ;  /* 0x0000000103047824 */ /* 0x000fca00078e0214 */
[C---:B------:R-:W-:Y:S02]  /*0240*/  LOP3.LUT R2, R4.reuse, 0x300, RZ, 0xc0, !PT ;  /* 0x0000030004027812 */ /* 0x040fe400078ec0ff */
[----:B------:R-:W-:Y:S02]  /*0250*/  ISETP.GE.U32.AND P0, PT, R4, 0x300, PT ;  /* 0x000003000400780c */ /* 0x000fe40003f06070 */
[----:B------:R-:W-:-:S13]  /*0260*/  ISETP.NE.AND P1, PT, R2, 0x300, PT ;  /* 0x000003000200780c */ /* 0x000fda0003f25270 */
[----:B------:R-:W-:Y:S05]  /*0270*/  @!P1 BRA `(.L_x_9) ;  /* 0x0000000000409947 */ /* 0x000fea0003800000 */
[----:B------:R-:W0:Y:S01]  /*0280*/  LDC.64 R2, c[0x0][0x380] ;  /* 0x0000e000ff027b82 */ /* 0x000e220000000a00 */
[----:B------:R-:W-:-:S04]  /*0290*/  LEA.HI R4, R4, 0x1, RZ, 0x18 ;  /* 0x0000000104047811 */ /* 0x000fc800078fc0ff */
[----:B------:R-:W-:-:S05]  /*02a0*/  LOP3.LUT R4, R4, 0x3, RZ, 0xc0, !PT ;  /* 0x0000000304047812 */ /* 0x000fca00078ec0ff */
[----:B------:R-:W-:Y:S02]  /*02b0*/  IMAD.MOV R4, RZ, RZ, -R4 ;  /* 0x000000ffff047224 */ /* 0x000fe400078e0a04 */
[----:B0-----:R-:W-:-:S04]  /*02c0*/  IMAD.WIDE.U32 R2, R9, 0x4, R2 ;  /* 0x0000000409027825 */ /* 0x001fc800078e0002 */
[----:B------:R-:W-:-:S07]  /*02d0*/  IMAD.MOV.U32 R5, RZ, RZ, R3 ;  /* 0x000000ffff057224 */ /* 0x000fce00078e0003 */
.L_x_10:
[----:B------:R-:W-:-:S06]  /*02e0*/  IMAD.MOV.U32 R3, RZ, RZ, R5 ;  /* 0x000000ffff037224 */ /* 0x000fcc00078e0005 */
[----:B------:R0:W2:Y:S01]  /*02f0*/  LDG.E.CONSTANT R3, desc[UR6][R2.64] ;  /* 0x0000000602037981 */ /* 0x0000a2000c1e9900 */
[----:B------:R-:W-:Y:S02]  /*0300*/  VIADD R4, R4, 0x1 ;  /* 0x0000000104047836 */ /* 0x000fe40000000000 */
[----:B------:R-:W-:-:S03]  /*0310*/  VIADD R9, R9, 0x100 ;  /* 0x0000010009097836 */ /* 0x000fc60000000000 */
[----:B------:R-:W-:Y:S02]  /*0320*/  ISETP.NE.AND P2, PT, R4, RZ, PT ;  /* 0x000000ff0400720c */ /* 0x000fe40003f45270 */
[----:B0-----:R-:W-:-:S05]  /*0330*/  IADD3 R2, P3, PT, R2, 0x400, RZ ;  /* 0x0000040002027810 */ /* 0x001fca0007f7e0ff */
[----:B------:R-:W-:Y:S01]  /*0340*/  IMAD.X R5, RZ, RZ, R5, P3 ;  /* 0x000000ffff057224 */ /* 0x000fe200018e0605 */
[----:B--2--5:R-:W-:-:S04]  /*0350*/  FSETP.GEU.AND P1, PT, R0, R3, PT ;  /* 0x000000030000720b */ /* 0x024fc80003f2e000 */
[----:B------:R-:W-:Y:S01]  /*0360*/  FSEL R0, R3, R0, !P1 ;  /* 0x0000000003007208 */ /* 0x000fe20004800000 */
[----:B------:R-:W-:Y:S08]  /*0370*/  @P2 BRA `(.L_x_10) ;  /* 0xfffffffc00d82947 */ /* 0x000ff0000383ffff */
.L_x_9:
[----:B------:R-:W-:Y:S05]  /*0380*/  BSYNC.RECONVERGENT B2 ;  /* 0x0000000000027941 */ /* 0x000fea0003800200 */
.L_x_8:
[----:B------:R-:W-:Y:S05]  /*0390*/  @!P0 BRA `(.L_x_7) ;  /* 0x0000000400d88947 */ /* 0x000fea0003800000 */
[----:B------:R-:W-:Y:S01]  /*03a0*/  IMAD.IADD R2, R20, 0x1, -R9 ;  /* 0x0000000114027824 */ /* 0x000fe200078e0a09 */
[----:B------:R-:W-:Y:S01]  /*03b0*/  BSSY.RECONVERGENT B2, `(.L_x_11) ;  /* 0x0000041000027945 */ /* 0x000fe20003800200 */
[----:B------:R-:W-:-:S03]  /*03c0*/  PLOP3.LUT P0, PT, PT, PT, PT, 0x80, 0x8 ;  /* 0x000000000008781c */ /* 0x000fc60003f0f070 */
[----:B------:R-:W-:-:S13]  /*03d0*/  ISETP.GT.AND P1, PT, R2, 0xc00, PT ;  /* 0x00000c000200780c */ /* 0x000fda0003f24270 */
[----:B------:R-:W-:Y:S05]  /*03e0*/  @!P1 BRA `(.L_x_12) ;  /* 0x0000000000f49947 */ /* 0x000fea0003800000 */
[----:B------:R-:W-:Y:S01]  /*03f0*/  PLOP3.LUT P0, PT, PT, PT, PT, 0x8, 0x80 ;  /* 0x000000000080781c */ /* 0x000fe20003f0e170 */
[----:B------:R-:W-:-:S12]  /*0400*/  VIADD R6, R20, 0xfffff400 ;  /* 0xfffff40014067836 */ /* 0x000fd80000000000 */
.L_x_13:
[----:B------:R-:W0:Y:S02]  /*0410*/  LDC.64 R2, c[0x0][0x380] ;  /* 0x0000e000ff027b82 */ /* 0x000e240000000a00 */
[----:B0-----:R-:W-:-:S05]  /*0420*/  IMAD.WIDE R22, R9, 0x4, R2 ;  /* 0x0000000409167825 */ /* 0x001fca00078e0202 */
[----:B------:R-:W2:Y:S04]  /*0430*/  LDG.E.CONSTANT R11, desc[UR6][R22.64] ;  /* 0x00000006160b7981 */ /* 0x000ea8000c1e9900 */
[----:B------:R-:W3:Y:S04]  /*0440*/  LDG.E.CONSTANT R8, desc[UR6][R22.64+0x400] ;  /* 0x0004000616087981 */ /* 0x000ee8000c1e9900 */
[----:B------:R-:W4:Y:S01]  /*0450*/  LDG.E.CONSTANT R10, desc[UR6][R22.64+0x800] ;  /* 0x00080006160a7981 */ /* 0x000f22000c1e9900 */
[----:B------:R-:W-:-:S03]  /*0460*/  VIADD R27, R9, 0x400 ;  /* 0x00000400091b7836 */ /* 0x000fc60000000000 */
[----:B------:R0:W4:Y:S01]  /*0470*/  LDG.E.CONSTANT R15, desc[UR6][R22.64+0xc00] ;  /* 0x000c0006160f7981 */ /* 0x000122000c1e9900 */
[----:B------:R-:W-:-:S05]  /*0480*/  IMAD.WIDE R26, R27, 0x4, R2 ;  /* 0x000000041b1a7825 */ /* 0x000fca00078e0202 */
[----:B------:R-:W4:Y:S04]  /*0490*/  LDG.E.CONSTANT R14, desc[UR6][R26.64] ;  /* 0x000000061a0e7981 */ /* 0x000f28000c1e9900 */
[----:B------:R-:W4:Y:S04]  /*04a0*/  LDG.E.CONSTANT R13, desc[UR6][R26.64+0x400] ;  /* 0x000400061a0d7981 */ /* 0x000f28000c1e9900 */
[----:B------:R-:W4:Y:S01]  /*04b0*/  LDG.E.CONSTANT R12, desc[UR6][R26.64+0x800] ;  /* 0x000800061a0c7981 */ /* 0x000f22000c1e9900 */
[----:B------:R-:W-:-:S03]  /*04c0*/  VIADD R5, R9, 0x800 ;  /* 0x0000080009057836 */ /* 0x000fc60000000000 */
[----:B------:R-:W4:Y:S01]  /*04d0*/  LDG.E.CONSTANT R19, desc[UR6][R26.64+0xc00] ;  /* 0x000c00061a137981 */ /* 0x000f22000c1e9900 */
[----:B------:R-:W-:-:S05]  /*04e0*/  IMAD.WIDE R4, R5, 0x4, R2 ;  /* 0x0000000405047825 */ /* 0x000fca00078e0202 */
[----:B------:R-:W4:Y:S04]  /*04f0*/  LDG.E.CONSTANT R18, desc[UR6][R4.64] ;  /* 0x0000000604127981 */ /* 0x000f28000c1e9900 */
[----:B------:R-:W4:Y:S04]  /*0500*/  LDG.E.CONSTANT R17, desc[UR6][R4.64+0x400] ;  /* 0x0004000604117981 */ /* 0x000f28000c1e9900 */
[----:B------:R-:W4:Y:S01]  /*0510*/  LDG.E.CONSTANT R16, desc[UR6][R4.64+0x800] ;  /* 0x0008000604107981 */ /* 0x000f22000c1e9900 */
[----:B0-----:R-:W-:-:S03]  /*0520*/  VIADD R23, R9, 0xc00 ;  /* 0x00000c0009177836 */ /* 0x001fc60000000000 */
[----:B------:R-:W4:Y:S01]  /*0530*/  LDG.E.CONSTANT R21, desc[UR6][R4.64+0xc00] ;  /* 0x000c000604157981 */ /* 0x000f22000c1e9900 */
[----:B------:R-:W-:-:S05]  /*0540*/  IMAD.WIDE R2, R23, 0x4, R2 ;  /* 0x0000000417027825 */ /* 0x000fca00078e0202 */
[----:B------:R-:W4:Y:S04]  /*0550*/  LDG.E.CONSTANT R24, desc[UR6][R2.64] ;  /* 0x0000000602187981 */ /* 0x000f28000c1e9900 */
[----:B------:R-:W4:Y:S04]  /*0560*/  LDG.E.CONSTANT R23, desc[UR6][R2.64+0x400] ;  /* 0x0004000602177981 */ /* 0x000f28000c1e9900 */
[----:B------:R-:W4:Y:S04]  /*0570*/  LDG.E.CONSTANT R22, desc[UR6][R2.64+0x800] ;  /* 0x0008000602167981 */ /* 0x000f28000c1e9900 */
[----:B------:R-:W4:Y:S01]  /*0580*/  LDG.E.CONSTANT R25, desc[UR6][R2.64+0xc00] ;  /* 0x000c000602197981 */ /* 0x000f22000c1e9900 */
[----:B------:R-:W-:-:S05]  /*0590*/  VIADD R9, R9, 0x1000 ;  /* 0x0000100009097836 */ /* 0x000fca0000000000 */
[----:B------:R-:W-:Y:S02]  /*05a0*/  ISETP.GE.AND P2, PT, R9, R6, PT ;  /* 0x000000060900720c */ /* 0x000fe40003f46270 */
[----:B--2--5:R-:W-:-:S04]  /*05b0*/  FSETP.GEU.AND P1, PT, R0, R11, PT ;  /* 0x0000000b0000720b */ /* 0x024fc80003f2e000 */
[----:B------:R-:W-:-:S04]  /*05c0*/  FSEL R11, R11, R0, !P1 ;  /* 0x000000000b0b7208 */ /* 0x000fc80004800000 */
[----:B---3--:R-:W-:-:S04]  /*05d0*/  FSETP.GEU.AND P1, PT, R11, R8, PT ;  /* 0x000000080b00720b */ /* 0x008fc80003f2e000 */
[----:B------:R-:W-:-:S04]  /*05e0*/  FSEL R11, R8, R11, !P1 ;  /* 0x0000000b080b7208 */ /* 0x000fc80004800000 */
[----:B----4-:R-:W-:-:S04]  /*05f0*/  FSETP.GEU.AND P1, PT, R11, R10, PT ;  /* 0x0000000a0b00720b */ /* 0x010fc80003f2e000 */
[----:B------:R-:W-:-:S04]  /*0600*/  FSEL R10, R10, R11, !P1 ;  /* 0x0000000b0a0a7208 */ /* 0x000fc80004800000 */
[----:B------:R-:W-:-:S04]  /*0610*/  FSETP.GEU.AND P1, PT, R10, R15, PT ;  /* 0x0000000f0a00720b */ /* 0x000fc80003f2e000 */
        /* <DEDUP_REMOVED lines=24> */
[----:B------:R-:W-:Y:S01]  /*07a0*/  FSEL R0, R25, R0, !P1 ;  /* 0x0000000019007208 */ /* 0x000fe20004800000 */
[----:B------:R-:W-:Y:S08]  /*07b0*/  @!P2 BRA `(.L_x_13) ;  /* 0xfffffffc0014a947 */ /* 0x000ff0000383ffff */
.L_x_12:
[----:B------:R-:W-:Y:S05]  /*07c0*/  BSYNC.RECONVERGENT B2 ;  /* 0x0000000000027941 */ /* 0x000fea0003800200 */
.L_x_11:
[----:B------:R-:W-:Y:S01]  /*07d0*/  IMAD.IADD R2, R20, 0x1, -R9 ;  /* 0x0000000114027824 */ /* 0x000fe200078e0a09 */
[----:B------:R-:W-:Y:S04]  /*07e0*/  BSSY.RECONVERGENT B2, `(.L_x_14) ;  /* 0x0000021000027945 */ /* 0x000fe80003800200 */
[----:B------:R-:W-:-:S13]  /*07f0*/  ISETP.GT.AND P1, PT, R2, 0x400, PT ;  /* 0x000004000200780c */ /* 0x000fda0003f24270 */
[----:B------:R-:W-:Y:S05]  /*0800*/  @!P1 BRA `(.L_x_15) ;  /* 0x0000000000789947 */ /* 0x000fea0003800000 */
[----:B------:R-:W0:Y:S02]  /*0810*/  LDC.64 R4, c[0x0][0x380] ;  /* 0x0000e000ff047b82 */ /* 0x000e240000000a00 */
[----:B0-----:R-:W-:-:S05]  /*0820*/  IMAD.WIDE R2, R9, 0x4, R4 ;  /* 0x0000000409027825 */ /* 0x001fca00078e0204 */
[----:B------:R-:W2:Y:S04]  /*0830*/  LDG.E.CONSTANT R11, desc[UR6][R2.64] ;  /* 0x00000006020b7981 */ /* 0x000ea8000c1e9900 */
[----:B------:R-:W3:Y:S04]  /*0840*/  LDG.E.CONSTANT R13, desc[UR6][R2.64+0x400] ;  /* 0x00040006020d7981 */ /* 0x000ee8000c1e9900 */
[----:B------:R-:W4:Y:S01]  /*0850*/  LDG.E.CONSTANT R15, desc[UR6][R2.64+0x800] ;  /* 0x00080006020f7981 */ /* 0x000f22000c1e9900 */
[----:B------:R-:W-:-:S03]  /*0860*/  VIADD R19, R9, 0x400 ;  /* 0x0000040009137836 */ /* 0x000fc60000000000 */
[----:B------:R-:W4:Y:S01]  /*0870*/  LDG.E.CONSTANT R17, desc[UR6][R2.64+0xc00] ;  /* 0x000c000602117981 */ /* 0x000f22000c1e9900 */
[----:B------:R-:W-:-:S05]  /*0880*/  IMAD.WIDE R4, R19, 0x4, R4 ;  /* 0x0000000413047825 */ /* 0x000fca00078e0204 */
[----:B------:R-:W4:Y:S04]  /*0890*/  LDG.E.CONSTANT R19, desc[UR6][R4.64] ;  /* 0x0000000604137981 */ /* 0x000f28000c1e9900 */
[----:B------:R-:W4:Y:S04]  /*08a0*/  LDG.E.CONSTANT R21, desc[UR6][R4.64+0x400] ;  /* 0x0004000604157981 */ /* 0x000f28000c1e9900 */
[----:B------:R-:W4:Y:S04]  /*08b0*/  LDG.E.CONSTANT R23, desc[UR6][R4.64+0x800] ;  /* 0x0008000604177981 */ /* 0x000f28000c1e9900 */
[----:B------:R-:W4:Y:S01]  /*08c0*/  LDG.E.CONSTANT R25, desc[UR6][R4.64+0xc00] ;  /* 0x000c000604197981 */ /* 0x000f22000c1e9900 */
[----:B------:R-:W-:Y:S01]  /*08d0*/  VIADD R9, R9, 0x800 ;  /* 0x0000080009097836 */ /* 0x000fe20000000000 */
        /* <DEDUP_REMOVED lines=13> */
[----:B------:R-:W-:Y:S02]  /*09b0*/  FSEL R0, R23, R0, !P0 ;  /* 0x0000000017007208 */ /* 0x000fe40004000000 */
[----:B------:R-:W-:Y:S02]  /*09c0*/  PLOP3.LUT P0, PT, PT, PT, PT, 0x8, 0x80 ;  /* 0x000000000080781c */ /* 0x000fe40003f0e170 */
[----:B------:R-:W-:-:S04]  /*09d0*/  FSETP.GEU.AND P1, PT, R0, R25, PT ;  /* 0x000000190000720b */ /* 0x000fc80003f2e000 */
[----:B------:R-:W-:-:S09]  /*09e0*/  FSEL R0, R25, R0, !P1 ;  /* 0x0000000019007208 */ /* 0x000fd20004800000 */
.L_x_15:
[----:B------:R-:W-:Y:S05]  /*09f0*/  BSYNC.RECONVERGENT B2 ;  /* 0x0000000000027941 */ /* 0x000fea0003800200 */
.L_x_14:
[----:B------:R-:W-:-:S13]  /*0a00*/  ISETP.LT.OR P0, PT, R9, R20, P0 ;  /* 0x000000140900720c */ /* 0x000fda0000701670 */
[----:B------:R-:W-:Y:S05]  /*0a10*/  @!P0 BRA `(.L_x_7) ;  /* 0x0000000000388947 */ /* 0x000fea0003800000 */
[----:B------:R-:W0:Y:S02]  /*0a20*/  LDC.64 R2, c[0x0][0x380] ;  /* 0x0000e000ff027b82 */ /* 0x000e240000000a00 */
[----:B0-----:R-:W-:-:S05]  /*0a30*/  IMAD.WIDE R2, R9, 0x4, R2 ;  /* 0x0000000409027825 */ /* 0x001fca00078e0202 */
[----:B------:R-:W2:Y:S04]  /*0a40*/  LDG.E.CONSTANT R5, desc[UR6][R2.64] ;  /* 0x0000000602057981 */ /* 0x000ea8000c1e9900 */
[----:B------:R-:W3:Y:S04]  /*0a50*/  LDG.E.CONSTANT R9, desc[UR6][R2.64+0x400] ;  /* 0x0004000602097981 */ /* 0x000ee8000c1e9900 */
[----:B------:R-:W4:Y:S04]  /*0a60*/  LDG.E.CONSTANT R11, desc[UR6][R2.64+0x800] ;  /* 0x00080006020b7981 */ /* 0x000f28000c1e9900 */
[----:B------:R-:W4:Y:S01]  /*0a70*/  LDG.E.CONSTANT R13, desc[UR6][R2.64+0xc00] ;  /* 0x000c0006020d7981 */ /* 0x000f22000c1e9900 */
[----:B--2--5:R-:W-:-:S04]  /*0a80*/  FSETP.GEU.AND P0, PT, R0, R5, PT ;  /* 0x000000050000720b */ /* 0x024fc80003f0e000 */
[----:B------:R-:W-:-:S04]  /*0a90*/  FSEL R0, R5, R0, !P0 ;  /* 0x0000000005007208 */ /* 0x000fc80004000000 */
[----:B---3--:R-:W-:-:S04]  /*0aa0*/  FSETP.GEU.AND P0, PT, R0, R9, PT ;  /* 0x000000090000720b */ /* 0x008fc80003f0e000 */
[----:B------:R-:W-:-:S04]  /*0ab0*/  FSEL R0, R9, R0, !P0 ;  /* 0x0000000009007208 */ /* 0x000fc80004000000 */
[----:B----4-:R-:W-:-:S04]  /*0ac0*/  FSETP.GEU.AND P0, PT, R0, R11, PT ;  /* 0x0000000b0000720b */ /* 0x010fc80003f0e000 */
[----:B------:R-:W-:-:S04]  /*0ad0*/  FSEL R0, R11, R0, !P0 ;  /* 0x000000000b007208 */ /* 0x000fc80004000000 */
[----:B------:R-:W-:-:S04]  /*0ae0*/  FSETP.GEU.AND P0, PT, R0, R13, PT ;  /* 0x0000000d0000720b */ /* 0x000fc80003f0e000 */
[----:B------:R-:W-:-:S09]  /*0af0*/  FSEL R0, R13, R0, !P0 ;  /* 0x000000000d007208 */ /* 0x000fd20004000000 */
.L_x_7:
[----:B------:R-:W-:Y:S05]  /*0b00*/  BSYNC.RECONVERGENT B1 ;  /* 0x0000000000017941 */ /* 0x000fea0003800200 */
.L_x_6:
[----:B------:R-:W-:Y:S01]  /*0b10*/  ISETP.GE.AND P0, PT, R20, 0x100, PT ;  /* 0x000001001400780c */ /* 0x000fe20003f06270 */
[----:B-----5:R-:W-:-:S12]  /*0b20*/  IMAD.MOV.U32 R9, RZ, RZ, R0 ;  /* 0x000000ffff097224 */ /* 0x020fd800078e0000 */
[----:B------:R-:W-:Y:S05]  /*0b30*/  @!P0 BRA `(.L_x_16) ;  /* 0x0000000000dc8947 */ /* 0x000fea0003800000 */
[----:B------:R-:W1:Y:S01]  /*0b40*/  S2R R6, SR_LANEID ;  /* 0x0000000000067919 */ /* 0x000e620000000000 */
[----:B------:R-:W2:Y:S02]  /*0b50*/  SHFL.DOWN PT, R0, R9, 0x1, 0x1f ;  /* 0x08201f0009007f89 */ /* 0x000ea400000e0000 */
[C---:B--2---:R-:W-:Y:S02]  /*0b60*/  FSETP.GEU.AND P1, PT, R9.reuse, R0, PT ;  /* 0x000000000900720b */ /* 0x044fe40003f2e000 */
[----:B-1----:R-:W-:Y:S02]  /*0b70*/  ISETP.GT.AND P0, PT, R6, 0x1e, PT ;  /* 0x0000001e0600780c */ /* 0x002fe40003f04270 */
[----:B------:R-:W-:Y:S02]  /*0b80*/  FSEL R0, R0, R9, !P1 ;  /* 0x0000000900007208 */ /* 0x000fe40004800000 */
[----:B------:R-:W-:Y:S02]  /*0b90*/  ISETP.NE.AND P2, PT, R6, RZ, PT ;  /* 0x000000ff0600720c */ /* 0x000fe40003f45270 */
[----:B------:R-:W-:-:S02]  /*0ba0*/  FSEL R0, R9, R0, P0 ;  /* 0x0000000009007208 */ /* 0x000fc40000000000 */
[----:B------:R-:W-:-:S03]  /*0bb0*/  ISETP.GT.AND P0, PT, R6, 0x1d, PT ;  /* 0x0000001d0600780c */ /* 0x000fc60003f04270 */
[----:B0-----:R-:W0:Y:S06]  /*0bc0*/  SHFL.DOWN PT, R3, R0, 0x2, 0x1f ;  /* 0x08401f0000037f89 */ /* 0x001e2c00000e0000 */
[----:B------:R-:W1:Y:S01]  /*0bd0*/  @!P2 S2R R5, SR_CgaCtaId ;  /* 0x000000000005a919 */ /* 0x000e620000008800 */
[----:B------:R-:W-:Y:S02]  /*0be0*/  @!P2 MOV R4, 0x400 ;  /* 0x000004000004a802 */ /* 0x000fe40000000f00 */
[----:B------:R-:W-:-:S04]  /*0bf0*/  @!P2 SHF.R.U32.HI R2, RZ, 0x3, R7 ;  /* 0x00000003ff02a819 */ /* 0x000fc80000011607 */
[----:B------:R-:W-:Y:S02]  /*0c00*/  @!P2 LOP3.LUT R2, R2, 0x7c, RZ, 0xc0, !PT ;  /* 0x0000007c0202a812 */ /* 0x000fe400078ec0ff */
[----:B0-----:R-:W-:-:S04]  /*0c10*/  FSETP.GEU.AND P1, PT, R0, R3, PT ;  /* 0x000000030000720b */ /* 0x001fc80003f2e000 */
[----:B------:R-:W-:Y:S02]  /*0c20*/  @!P0 FSEL R0, R3, R0, !P1 ;  /* 0x0000000003008208 */ /* 0x000fe40004800000 */
[----:B------:R-:W-:-:S03]  /*0c30*/  ISETP.GT.AND P0, PT, R6, 0x1b, PT ;  /* 0x0000001b0600780c */ /* 0x000fc60003f04270 */
[----:B------:R-:W0:Y:S01]  /*0c40*/  SHFL.DOWN PT, R3, R0, 0x4, 0x1f ;  /* 0x08801f0000037f89 */ /* 0x000e2200000e0000 */
[----:B-1----:R-:W-:-:S05]  /*0c50*/  @!P2 LEA R5, R5, R4, 0x18 ;  /* 0x000000040505a211 */ /* 0x002fca00078ec0ff */
[----:B------:R-:W-:Y:S01]  /*0c60*/  @!P2 IMAD.IADD R2, R2, 0x1, R5 ;  /* 0x000000010202a824 */ /* 0x000fe200078e0205 */
[----:B0-----:R-:W-:-:S04]  /*0c70*/  FSETP.GEU.AND P1, PT, R0, R3, PT ;  /* 0x000000030000720b */ /* 0x001fc80003f2e000 */
[----:B------:R-:W-:Y:S02]  /*0c80*/  @!P0 FSEL R0, R3, R0, !P1 ;  /* 0x0000000003008208 */ /* 0x000fe40004800000 */
[----:B------:R-:W-:-:S03]  /*0c90*/  ISETP.GT.AND P0, PT, R6, 0x17, PT ;  /* 0x000000170600780c */ /* 0x000fc60003f04270 */
[----:B------:R-:W0:Y:S02]  /*0ca0*/  SHFL.DOWN PT, R3, R0, 0x8, 0x1f ;  /* 0x09001f0000037f89 */ /* 0x000e2400000e0000 */
[----:B0-----:R-:W-:-:S08]  /*0cb0*/  FSETP.GEU.AND P1, PT, R0, R3, PT ;  /* 0x000000030000720b */ /* 0x001fd00003f2e000 */
[----:B------:R-:W-:Y:S02]  /*0cc0*/  @!P0 FSEL R0, R3, R0, !P1 ;  /* 0x0000000003008208 */ /* 0x000fe40004800000 */
[----:B------:R-:W-:-:S03]  /*0cd0*/  ISETP.GT.AND P1, PT, R6, 0xf, PT ;  /* 0x0000000f0600780c */ /* 0x000fc60003f24270 */
[----:B------:R-:W0:Y:S02]  /*0ce0*/  SHFL.DOWN PT, R3, R0, 0x10, 0x1f ;  /* 0x0a001f0000037f89 */ /* 0x000e2400000e0000 */
[----:B0-----:R-:W-:-:S04]  /*0cf0*/  FSETP.GEU.AND P0, PT, R0, R3, PT ;  /* 0x000000030000720b */ /* 0x001fc80003f0e000 */
[----:B------:R-:W-:Y:S02]  /*0d00*/  FSEL R3, R3, R0, !P0 ;  /* 0x0000000003037208 */ /* 0x000fe40004000000 */
[----:B------:R-:W-:Y:S02]  /*0d10*/  ISETP.NE.AND P0, PT, R7, RZ, PT ;  /* 0x000000ff0700720c */ /* 0x000fe40003f05270 */
[----:B------:R-:W-:Y:S01]  /*0d20*/  FSEL R0, R0, R3, P1 ;  /* 0x0000000300007208 */ /* 0x000fe20000800000 */
[----:B------:R0:W-:Y:S01]  /*0d30*/  @!P2 STS [R2+0x8], R3 ;  /* 0x000008030200a388 */ /* 0x0001e20000000800 */
[----:B------:R-:W-:Y:S09]  /*0d40*/  BAR.SYNC.DEFER_BLOCKING 0x0 ;  /* 0x0000000000007b1d */ /* 0x000ff20000010000 */
[----:B0-----:R-:W-:Y:S05]  /*0d50*/  @P0 BRA `(.L_x_17) ;  /* 0x0000003c00e00947 */ /* 0x001fea0003800000 */
[----:B------:R-:W0:Y:S01]  /*0d60*/  S2UR UR5, SR_CgaCtaId ;  /* 0x00000000000579c3 */ /* 0x000e220000008800 */
[----:B------:R-:W-:Y:S02]  /*0d70*/  UMOV UR4, 0x400 ;  /* 0x0000040000047882 */ /* 0x000fe40000000000 */
[----:B0-----:R-:W-:-:S09]  /*0d80*/  ULEA UR4, UR5, UR4, 0x18 ;  /* 0x0000000405047291 */ /* 0x001fd2000f8ec0ff */
[----:B------:R-:W0:Y:S04]  /*0d90*/  LDS R3, [UR4+0xc] ;  /* 0x00000c04ff037984 */ /* 0x000e280008000800 */
[----:B------:R-:W1:Y:S04]  /*0da0*/  LDS.128 R4, [UR4+0x10] ;  /* 0x00001004ff047984 */ /* 0x000e680008000c00 */
[----:B------:R-:W2:Y:S01]  /*0db0*/  LDS.64 R8, [UR4+0x20] ;  /* 0x00002004ff087984 */ /* 0x000ea20008000a00 */
[----:B0-----:R-:W-:-:S04]  /*0dc0*/  FSETP.GEU.AND P1, PT, R0, R3, PT ;  /* 0x000000030000720b */ /* 0x001fc80003f2e000 */
[----:B------:R-:W-:-:S04]  /*0dd0*/  FSEL R3, R3, R0, !P1 ;  /* 0x0000000003037208 */ /* 0x000fc80004800000 */
[----:B-1----:R-:W-:-:S04]  /*0de0*/  FSETP.GEU.AND P1, PT, R3, R4, PT ;  /* 0x000000040300720b */ /* 0x002fc80003f2e000 */
[----:B------:R-:W-:-:S04]  /*0df0*/  FSEL R4, R4, R3, !P1 ;  /* 0x0000000304047208 */ /* 0x000fc80004800000 */
[----:B------:R-:W-:-:S04]  /*0e00*/  FSETP.GEU.AND P1, PT, R4, R5, PT ;  /* 0x000000050400720b */ /* 0x000fc80003f2e000 */
[----:B------:R-:W-:-:S04]  /*0e10*/  FSEL R5, R5, R4, !P1 ;  /* 0x0000000405057208 */ /* 0x000fc80004800000 */
[----:B------:R-:W-:-:S04]  /*0e20*/  FSETP.GEU.AND P1, PT, R5, R6, PT ;  /* 0x000000060500720b */ /* 0x000fc80003f2e000 */
[----:B------:R-:W-:-:S04]  /*0e30*/  FSEL R6, R6, R5, !P1 ;  /* 0x0000000506067208 */ /* 0x000fc80004800000 */
[----:B------:R-:W-:-:S04]  /*0e40*/  FSETP.GEU.AND P1, PT, R6, R7, PT ;  /* 0x000000070600720b */ /* 0x000fc80003f2e000 */
[----:B------:R-:W-:-:S04]  /*0e50*/  FSEL R7, R7, R6, !P1 ;  /* 0x0000000607077208 */ /* 0x000fc80004800000 */
[----:B--2---:R-:W-:-:S04]  /*0e60*/  FSETP.GEU.AND P1, PT, R7, R8, PT ;  /* 0x000000080700720b */ /* 0x004fc80003f2e000 */
[----:B------:R-:W-:-:S04]  /*0e70*/  FSEL R0, R8, R7, !P1 ;  /* 0x0000000708007208 */ /* 0x000fc80004800000 */
[----:B------:R-:W-:-:S04]  /*0e80*/  FSETP.GEU.AND P1, PT, R0, R9, PT ;  /* 0x000000090000720b */ /* 0x000fc80003f2e000 */
[----:B------:R-:W-:Y:S01]  /*0e90*/  FSEL R0, R9, R0, !P1 ;  /* 0x0000000009007208 */ /* 0x000fe20004800000 */
[----:B------:R-:W-:Y:S08]  /*0ea0*/  BRA `(.L_x_17) ;  /* 0x0000003c008c7947 */ /* 0x000ff00003800000 */
.L_x_16:
[----:B------:R-:W-:Y:S01]  /*0eb0*/  LOP3.LUT R0, R7, 0x3e0, RZ, 0xc0, !PT ;  /* 0x000003e007007812 */ /* 0x000fe200078ec0ff */
[----:B------:R-:W1:Y:S03]  /*0ec0*/  S2R R4, SR_LANEID ;  /* 0x0000000000047919 */ /* 0x000e660000000000 */
[----:B------:R-:W-:Y:S01]  /*0ed0*/  LOP3.LUT R5, RZ, R0, RZ, 0x33, !PT ;  /* 0x00000000ff057212 */ /* 0x000fe200078e33ff */
[----:B0-----:R-:W-:-:S04]  /*0ee0*/  VIADD R3, R0, 0x20 ;  /* 0x0000002000037836 */ /* 0x001fc80000000000 */
[----:B------:R-:W-:Y:S01]  /*0ef0*/  IMAD.IADD R5, R5, 0x1, R20 ;  /* 0x0000000105057824 */ /* 0x000fe200078e0214 */
[----:B------:R-:W-:-:S04]  /*0f00*/  ISETP.GT.AND P0, PT, R3, R20, PT ;  /* 0x000000140300720c */ /* 0x000fc80003f04270 */
[----:B------:R-:W-:-:S05]  /*0f10*/  SEL R5, R5, 0x1f, P0 ;  /* 0x0000001f05057807 */ /* 0x000fca0000000000 */
[----:B------:R-:W0:Y:S01]  /*0f20*/  SHFL.DOWN PT, R0, R9, 0x1, R5 ;  /* 0x0820000009007989 */ /* 0x000e2200000e0005 */
[C---:B-1----:R-:W-:Y:S01]  /*0f30*/  ISETP.GE.AND P0, PT, R4.reuse, R5, PT ;  /* 0x000000050400720c */ /* 0x042fe20003f06270 */
[----:B------:R-:W-:Y:S01]  /*0f40*/  VIADD R2, R4, 0x2 ;  /* 0x0000000204027836 */ /* 0x000fe20000000000 */
[----:B0-----:R-:W-:-:S11]  /*0f50*/  FSETP.GEU.AND P1, PT, R9, R0, PT ;  /* 0x000000000900720b */ /* 0x001fd60003f2e000 */
[----:B------:R-:W-:Y:S02]  /*0f60*/  @!P0 FSEL R9, R0, R9, !P1 ;  /* 0x0000000900098208 */ /* 0x000fe40004800000 */
[----:B------:R-:W-:Y:S01]  /*0f70*/  ISETP.GT.AND P0, PT, R2, R5, PT ;  /* 0x000000050200720c */ /* 0x000fe20003f04270 */
[----:B------:R-:W-:Y:S02]  /*0f80*/  VIADD R2, R4, 0x4 ;  /* 0x0000000404027836 */ /* 0x000fe40000000000 */
[----:B------:R-:W0:Y:S02]  /*0f90*/  SHFL.DOWN PT, R0, R9, 0x2, R5 ;  /* 0x0840000009007989 */ /* 0x000e2400000e0005 */
[----:B0-----:R-:W-:-:S08]  /*0fa0*/  FSETP.GEU.AND P1, PT, R9, R0, PT ;  /* 0x000000000900720b */ /* 0x001fd00003f2e000 */
[----:B------:R-:W-:Y:S02]  /*0fb0*/  @!P0 FSEL R9, R0, R9, !P1 ;  /* 0x0000000900098208 */ /* 0x000fe40004800000 */
[----:B------:R-:W-:Y:S01]  /*0fc0*/  ISETP.GT.AND P0, PT, R2, R5, PT ;  /* 0x000000050200720c */ /* 0x000fe20003f04270 */
[----:B------:R-:W-:Y:S02]  /*0fd0*/  VIADD R2, R4, 0x8 ;  /* 0x0000000804027836 */ /* 0x000fe40000000000 */
[----:B------:R-:W0:Y:S02]  /*0fe0*/  SHFL.DOWN PT, R0, R9, 0x4, R5 ;  /* 0x0880000009007989 */ /* 0x000e2400000e0005 */
[----:B0-----:R-:W-:-:S08]  /*0ff0*/  FSETP.GEU.AND P1, PT, R9, R0, PT ;  /* 0x000000000900720b */ /* 0x001fd00003f2e000 */
[----:B------:R-:W-:Y:S02]  /*1000*/  @!P0 FSEL R9, R0, R9, !P1 ;  /* 0x0000000900098208 */ /* 0x000fe40004800000 */
[----:B------:R-:W-:Y:S01]  /*1010*/  ISETP.GT.AND P1, PT, R2, R5, PT ;  /* 0x000000050200720c */ /* 0x000fe20003f24270 */
[C---:B------:R-:W-:Y:S01]  /*1020*/  VIADD R2, R4.reuse, 0x10 ;  /* 0x0000001004027836 */ /* 0x040fe20000000000 */
[----:B------:R-:W-:Y:S01]  /*1030*/  ISETP.NE.AND P0, PT, R4, RZ, PT ;  /* 0x000000ff0400720c */ /* 0x000fe20003f05270 */
[----:B------:R-:W0:-:S12]  /*1040*/  SHFL.DOWN PT, R0, R9, 0x8, R5 ;  /* 0x0900000009007989 */ /* 0x000e1800000e0005 */
[----:B------:R-:W1:Y:S01]  /*1050*/  @!P0 S2R R6, SR_CgaCtaId ;  /* 0x0000000000068919 */ /* 0x000e620000008800 */
[----:B------:R-:W-:Y:S02]  /*1060*/  @!P0 MOV R3, 0x400 ;  /* 0x0000040000038802 */ /* 0x000fe40000000f00 */
[----:B0-----:R-:W-:-:S04]  /*1070*/  FSETP.GEU.AND P2, PT, R9, R0, PT ;  /* 0x000000000900720b */ /* 0x001fc80003f4e000 */
[----:B------:R-:W-:Y:S02]  /*1080*/  @!P1 FSEL R9, R0, R9, !P2 ;  /* 0x0000000900099208 */ /* 0x000fe40005000000 */
[----:B------:R-:W-:Y:S02]  /*1090*/  ISETP.GT.AND P1, PT, R2, R5, PT ;  /* 0x000000050200720c */ /* 0x000fe40003f24270 */
[----:B------:R-:W-:Y:S01]  /*10a0*/  @!P0 SHF.R.U32.HI R2, RZ, 0x3, R7 ;  /* 0x00000003ff028819 */ /* 0x000fe20000011607 */
[----:B------:R-:W0:Y:S03]  /*10b0*/  SHFL.DOWN PT, R0, R9, 0x10, R5 ;  /* 0x0a00000009007989 */ /* 0x000e2600000e0005 */
[----:B------:R-:W-:Y:S02]  /*10c0*/  @!P0 LOP3.LUT R2, R2, 0x7c, RZ, 0xc0, !PT ;  /* 0x0000007c02028812 */ /* 0x000fe400078ec0ff */
[----:B-1----:R-:W-:-:S05]  /*10d0*/  @!P0 LEA R3, R6, R3, 0x18 ;  /* 0x0000000306038211 */ /* 0x002fca00078ec0ff */
[----:B------:R-:W-:Y:S01]  /*10e0*/  @!P0 IMAD.IADD R3, R2, 0x1, R3 ;  /* 0x0000000102038824 */ /* 0x000fe200078e0203 */
[----:B0-----:R-:W-:-:S04]  /*10f0*/  FSETP.GEU.AND P2, PT, R9, R0, PT ;  /* 0x000000000900720b */ /* 0x001fc80003f4e000 */
[----:B------:R-:W-:-:S05]  /*1100*/  @!P1 FSEL R9, R0, R9, !P2 ;  /* 0x0000000900099208 */ /* 0x000fca0005000000 */
[----:B------:R-:W-:-:S05]  /*1110*/  IMAD.MOV.U32 R0, RZ, RZ, R9 ;  /* 0x000000ffff007224 */ /* 0x000fca00078e0009 */
[----:B------:R0:W-:Y:S01]  /*1120*/  @!P0 STS [R3+0x8], R0 ;  /* 0x0000080003008388 */ /* 0x0001e20000000800 */
[----:B------:R-:W-:Y:S01]  /*1130*/  BAR.SYNC.DEFER_BLOCKING 0x0 ;  /* 0x0000000000007b1d */ /* 0x000fe20000010000 */
[----:B------:R-:W-:-:S13]  /*1140*/  ISETP.NE.AND P0, PT, R7, RZ, PT ;  /* 0x000000ff0700720c */ /* 0x000fda0003f05270 */
[----:B0-----:R-:W-:Y:S05]  /*1150*/  @P0 BRA `(.L_x_17) ;  /* 0x0000003800e00947 */ /* 0x001fea0003800000 */
[----:B------:R-:W0:Y:S01]  /*1160*/  S2UR UR5, SR_CgaCtaId ;  /* 0x00000000000579c3 */ /* 0x000e220000008800 */
[----:B------:R-:W-:Y:S01]  /*1170*/  UMOV UR4, 0x400 ;  /* 0x0000040000047882 */ /* 0x000fe20000000000 */
[C---:B------:R-:W-:Y:S02]  /*1180*/  ISETP.GT.AND P2, PT, R20.reuse, 0x20, PT ;  /* 0x000000201400780c */ /* 0x040fe40003f44270 */
[----:B------:R-:W-:Y:S01]  /*1190*/  ISETP.GT.AND P1, PT, R20, 0x40, PT ;  /* 0x000000401400780c */ /* 0x000fe20003f24270 */
[----:B0-----:R-:W-:-:S09]  /*11a0*/  ULEA UR4, UR5, UR4, 0x18 ;  /* 0x0000000405047291 */ /* 0x001fd2000f8ec0ff */
[----:B------:R-:W0:Y:S04]  /*11b0*/  LDS R3, [UR4+0xc] ;  /* 0x00000c04ff037984 */ /* 0x000e280008000800 */
[----:B------:R-:W1:Y:S04]  /*11c0*/  LDS.128 R4, [UR4+0x10] ;  /* 0x00001004ff047984 */ /* 0x000e680008000c00 */
[----:B------:R-:W2:Y:S01]  /*11d0*/  LDS.64 R8, [UR4+0x20] ;  /* 0x00002004ff087984 */ /* 0x000ea20008000a00 */
[----:B0-----:R-:W-:-:S04]  /*11e0*/  FSETP.GEU.AND P3, PT, R0, R3, PT ;  /* 0x000000030000720b */ /* 0x001fc80003f6e000 */
[----:B------:R-:W-:Y:S02]  /*11f0*/  @P2 FSEL R0, R3, R0, !P3 ;  /* 0x0000000003002208 */ /* 0x000fe40005800000 */
[----:B------:R-:W-:Y:S02]  /*1200*/  ISETP.GT.AND P2, PT, R20, 0x60, PT ;  /* 0x000000601400780c */ /* 0x000fe40003f44270 */
[----:B-1----:R-:W-:-:S04]  /*1210*/  FSETP.GEU.AND P3, PT, R0, R4, PT ;  /* 0x000000040000720b */ /* 0x002fc80003f6e000 */
[----:B------:R-:W-:Y:S02]  /*1220*/  @P1 FSEL R0, R4, R0, !P3 ;  /* 0x0000000004001208 */ /* 0x000fe40005800000 */
[----:B------:R-:W-:Y:S02]  /*1230*/  ISETP.GT.AND P1, PT, R20, 0x80, PT ;  /* 0x000000801400780c */ /* 0x000fe40003f24270 */
[----:B------:R-:W-:-:S04]  /*1240*/  FSETP.GEU.AND P3, PT, R0, R5, PT ;  /* 0x000000050000720b */ /* 0x000fc80003f6e000 */
        /* <DEDUP_REMOVED lines=8> */
[----:B--2---:R-:W-:-:S04]  /*12d0*/  FSETP.GEU.AND P3, PT, R0, R8, PT ;  /* 0x000000080000720b */ /* 0x004fc80003f6e000 */
[----:B------:R-:W-:-:S04]  /*12e0*/  @P1 FSEL R0, R8, R0, !P3 ;  /* 0x0000000008001208 */ /* 0x000fc80005800000 */
[----:B------:R-:W-:-:S04]  /*12f0*/  FSETP.GEU.AND P1, PT, R0, R9, PT ;  /* 0x000000090000720b */ /* 0x000fc80003f2e000 */
[----:B------:R-:W-:Y:S01]  /*1300*/  @P2 FSEL R0, R9, R0, !P1 ;  /* 0x0000000009002208 */ /* 0x000fe20004800000 */
[----:B------:R-:W-:Y:S08]  /*1310*/  BRA `(.L_x_17) ;  /* 0x0000003800707947 */ /* 0x000ff00003800000 */
.L_x_3:
[----:B------:R-:W0:Y:S01]  /*1320*/  S2R R0, SR_TID.X ;  /* 0x0000000000007919 */ /* 0x000e220000002100 */
[----:B------:R-:W1:Y:S01]  /*1330*/  LDC.64 R2, c[0x0][0x380] ;  /* 0x0000e000ff027b82 */ /* 0x000e620000000a00 */
[----:B0-----:R-:W-:-:S04]  /*1340*/  IMAD.SHL.U32 R5, R0, 0x4, RZ ;  /* 0x0000000400057824 */ /* 0x001fc800078e00ff */
[----:B-1----:R-:W-:-:S05]  /*1350*/  IMAD.WIDE.U32 R2, R5, 0x4, R2 ;  /* 0x0000000405027825 */ /* 0x002fca00078e0002 */
[----:B------:R-:W2:Y:S04]  /*1360*/  LDG.E.128.CONSTANT R4, desc[UR6][R2.64] ;  /* 0x0000000602047981 */ /* 0x000ea8000c1e9d00 */
[----:B------:R-:W3:Y:S04]  /*1370*/  LDG.E.128.CONSTANT R8, desc[UR6][R2.64+0x1000] ;  /* 0x0010000602087981 */ /* 0x000ee8000c1e9d00 */
[----:B------:R-:W4:Y:S04]  /*1380*/  LDG.E.128.CONSTANT R12, desc[UR6][R2.64+0x2000] ;  /* 0x00200006020c7981 */ /* 0x000f28000c1e9d00 */
[----:B------:R-:W5:Y:S01]  /*1390*/  LDG.E.128.CONSTANT R16, desc[UR6][R2.64+0x3000] ;  /* 0x0030000602107981 */ /* 0x000f62000c1e9d00 */
[----:B------:R-:W-:Y:S01]  /*13a0*/  IMAD.MOV.U32 R23, RZ, RZ, 0x1000 ;  /* 0x00001000ff177424 */ /* 0x000fe200078e00ff */
[----:B--2---:R-:W-:-:S02]  /*13b0*/  FSETP.GEU.AND P0, PT, R4, R5, PT ;  /* 0x000000050400720b */ /* 0x004fc40003f0e000 */
[----:B------:R-:W-:Y:S02]  /*13c0*/  FSETP.GEU.AND P1, PT, R6, R7, PT ;  /* 0x000000070600720b */ /* 0x000fe40003f2e000 */
[----:B---3--:R-:W-:Y:S02]  /*13d0*/  FSETP.GEU.AND P2, PT, R8, R9, PT ;  /* 0x000000090800720b */ /* 0x008fe40003f4e000 */
[----:B------:R-:W-:Y:S02]  /*13e0*/  FSETP.GEU.AND P3, PT, R10, R11, PT ;  /* 0x0000000b0a00720b */ /* 0x000fe40003f6e000 */
[----:B------:R-:W-:Y:S02]  /*13f0*/  FSEL R4, R5, R4, !P0 ;  /* 0x0000000405047208 */ /* 0x000fe40004000000 */
[----:B------:R-:W-:Y:S02]  /*1400*/  FSEL R7, R7, R6, !P1 ;  /* 0x0000000607077208 */ /* 0x000fe40004800000 */
[----:B------:R-:W-:-:S02]  /*1410*/  FSEL R8, R9, R8, !P2 ;  /* 0x0000000809087208 */ /* 0x000fc40005000000 */
[----:B------:R-:W-:Y:S02]  /*1420*/  FSEL R11, R11, R10, !P3 ;  /* 0x0000000a0b0b7208 */ /* 0x000fe40005800000 */
[----:B----4-:R-:W-:Y:S02]  /*1430*/  FSETP.GEU.AND P0, PT, R12, R13, PT ;  /* 0x0000000d0c00720b */ /* 0x010fe40003f0e000 */
[----:B------:R-:W-:Y:S02]  /*1440*/  FSETP.GEU.AND P1, PT, R14, R15, PT ;  /* 0x0000000f0e00720b */ /* 0x000fe40003f2e000 */
[----:B-----5:R-:W-:Y:S02]  /*1450*/  FSETP.GEU.AND P2, PT, R16, R17, PT ;  /* 0x000000111000720b */ /* 0x020fe40003f4e000 */
[----:B------:R-:W-:Y:S02]  /*1460*/  FSETP.GEU.AND P3, PT, R18, R19, PT ;  /* 0x000000131200720b */ /* 0x000fe40003f6e000 */
[----:B------:R-:W-:-:S02]  /*1470*/  FSEL R12, R13, R12, !P0 ;  /* 0x0000000c0d0c7208 */ /* 0x000fc40004000000 */
[----:B------:R-:W-:Y:S02]  /*1480*/  FSEL R15, R15, R14, !P1 ;  /* 0x0000000e0f0f7208 */ /* 0x000fe40004800000 */
[----:B------:R-:W-:Y:S02]  /*1490*/  FSEL R16, R17, R16, !P2 ;  /* 0x0000001011107208 */ /* 0x000fe40005000000 */
[----:B------:R-:W-:Y:S02]  /*14a0*/  FSEL R19, R19, R18, !P3 ;  /* 0x0000001213137208 */ /* 0x000fe40005800000 */
[----:B------:R-:W-:Y:S02]  /*14b0*/  FSETP.GEU.AND P2, PT, R12, R15, PT ;  /* 0x0000000f0c00720b */ /* 0x000fe40003f4e000 */
[----:B------:R-:W-:Y:S02]  /*14c0*/  FSETP.GEU.AND P3, PT, R16, R19, PT ;  /* 0x000000131000720b */ /* 0x000fe40003f6e000 */
[----:B------:R-:W-:-:S02]  /*14d0*/  FSETP.GEU.AND P1, PT, R8, R11, PT ;  /* 0x0000000b0800720b */ /* 0x000fc40003f2e000 */
[----:B------:R-:W-:Y:S02]  /*14e0*/  FSEL R12, R15, R12, !P2 ;  /* 0x0000000c0f0c7208 */ /* 0x000fe40005000000 */
[----:B------:R-:W-:Y:S02]  /*14f0*/  FSEL R19, R19, R16, !P3 ;  /* 0x0000001013137208 */ /* 0x000fe40005800000 */
[----:B------:R-:W-:Y:S02]  /*1500*/  FSEL R11, R11, R8, !P1 ;  /* 0x000000080b0b7208 */ /* 0x000fe40004800000 */
[----:B------:R-:W-:Y:S02]  /*1510*/  FSETP.GEU.AND P0, PT, R4, R7, PT ;  /* 0x000000070400720b */ /* 0x000fe40003f0e000 */
[----:B------:R-:W-:Y:S02]  /*1520*/  FSETP.GEU.AND P1, PT, R12, R19, PT ;  /* 0x000000130c00720b */ /* 0x000fe40003f2e000 */
[----:B------:R-:W-:-:S02]  /*1530*/  FSEL R4, R7, R4, !P0 ;  /* 0x0000000407047208 */ /* 0x000fc40004000000 */
[----:B------:R-:W-:Y:S02]  /*1540*/  FSEL R19, R19, R12, !P1 ;  /* 0x0000000c13137208 */ /* 0x000fe40004800000 */
[----:B------:R-:W-:Y:S02]  /*1550*/  ISETP.GE.U32.AND P1, PT, R20, 0x2000, PT ;  /* 0x000020001400780c */ /* 0x000fe40003f26070 */
[----:B------:R-:W-:-:S04]  /*1560*/  FSETP.GEU.AND P0, PT, R4, R11, PT ;  /* 0x0000000b0400720b */ /* 0x000fc80003f0e000 */
[----:B------:R-:W-:-:S04]  /*1570*/  FSEL R4, R11, R4, !P0 ;  /* 0x000000040b047208 */ /* 0x000fc80004000000 */
[----:B------:R-:W-:-:S04]  /*1580*/  FSETP.GEU.AND P0, PT, R4, R19, PT ;  /* 0x000000130400720b */ /* 0x000fc80003f0e000 */
[----:B------:R-:W-:Y:S01]  /*1590*/  FSEL R21, R19, R4, !P0 ;  /* 0x0000000413157208 */ /* 0x000fe20004000000 */
[----:B------:R-:W-:Y:S08]  /*15a0*/  @!P1 BRA `(.L_x_18) ;  /* 0x0000000000bc9947 */ /* 0x000ff00003800000 */
[----:B------:R-:W0:Y:S01]  /*15b0*/  LDC R24, c[0x0][0x390] ;  /* 0x0000e400ff187b82 */ /* 0x000e220000000800 */
[----:B------:R-:W-:Y:S02]  /*15c0*/  VIADD R22, R20, 0xfffff000 ;  /* 0xfffff00014167836 */ /* 0x000fe40000000000 */
[----:B------:R-:W-:-:S07]  /*15d0*/  IMAD.MOV.U32 R23, RZ, RZ, 0x1000 ;  /* 0x00001000ff177424 */ /* 0x000fce00078e00ff */
.L_x_20:
[----:B------:R-:W-:-:S05]  /*15e0*/  IMAD.WIDE R26, R23, 0x4, R2 ;  /* 0x00000004171a7825 */ /* 0x000fca00078e0202 */
[----:B------:R-:W2:Y:S04]  /*15f0*/  LDG.E.128.CONSTANT R8, desc[UR6][R26.64] ;  /* 0x000000061a087981 */ /* 0x000ea8000c1e9d00 */
[----:B------:R-:W3:Y:S04]  /*1600*/  LDG.E.128.CONSTANT R12, desc[UR6][R26.64+0x1000] ;  /* 0x001000061a0c7981 */ /* 0x000ee8000c1e9d00 */
[----:B------:R-:W4:Y:S04]  /*1610*/  LDG.E.128.CONSTANT R16, desc[UR6][R26.64+0x2000] ;  /* 0x002000061a107981 */ /* 0x000f28000c1e9d00 */
[----:B------:R-:W5:Y:S01]  /*1620*/  LDG.E.128.CONSTANT R4, desc[UR6][R26.64+0x3000] ;  /* 0x003000061a047981 */ /* 0x000f62000c1e9d00 */
[----:B0-----:R-:W-:Y:S01]  /*1630*/  IMAD.MOV.U32 R20, RZ, RZ, R24 ;  /* 0x000000ffff147224 */ /* 0x001fe200078e0018 */
        /* <DEDUP_REMOVED lines=14> */
[----:B------:R-:W-:Y:S01]  /*1720*/  FSEL R18, R4, R19, !P2 ;  /* 0x0000001304127208 */ /* 0x000fe20005000000 */
[----:B------:R-:W-:Y:S01]  /*1730*/  IMAD.IADD R4, R20, 0x1, -R23 ;  /* 0x0000000114047824 */ /* 0x000fe200078e0a17 */
[----:B------:R-:W-:Y:S02]  /*1740*/  FSEL R5, R6, R5, !P3 ;  /* 0x0000000506057208 */ /* 0x000fe40005800000 */
[----:B------:R-:W-:Y:S02]  /*1750*/  FSETP.GEU.AND P0, PT, R21, R8, PT ;  /* 0x000000081500720b */ /* 0x000fe40003f0e000 */
[----:B------:R-:W-:Y:S02]  /*1760*/  FSETP.GEU.AND P1, PT, R10, R13, PT ;  /* 0x0000000d0a00720b */ /* 0x000fe40003f2e000 */
[----:B------:R-:W-:-:S02]  /*1770*/  FSETP.GEU.AND P2, PT, R14, R17, PT ;  /* 0x000000110e00720b */ /* 0x000fc40003f4e000 */
[----:B------:R-:W-:Y:S02]  /*1780*/  FSETP.GEU.AND P3, PT, R18, R5, PT ;  /* 0x000000051200720b */ /* 0x000fe40003f6e000 */
[----:B------:R-:W-:Y:S02]  /*1790*/  FSEL R8, R8, R21, !P0 ;  /* 0x0000001508087208 */ /* 0x000fe40004000000 */
[----:B------:R-:W-:Y:S02]  /*17a0*/  FSEL R13, R13, R10, !P1 ;  /* 0x0000000a0d0d7208 */ /* 0x000fe40004800000 */
[----:B------:R-:W-:Y:S02]  /*17b0*/  FSEL R14, R17, R14, !P2 ;  /* 0x0000000e110e7208 */ /* 0x000fe40005000000 */
[----:B------:R-:W-:Y:S02]  /*17c0*/  FSEL R5, R5, R18, !P3 ;  /* 0x0000001205057208 */ /* 0x000fe40005800000 */
[----:B------:R-:W-:-:S02]  /*17d0*/  FSETP.GEU.AND P0, PT, R8, R13, PT ;  /* 0x0000000d0800720b */ /* 0x000fc40003f0e000 */
[----:B------:R-:W-:Y:S02]  /*17e0*/  FSETP.GEU.AND P1, PT, R14, R5, PT ;  /* 0x000000050e00720b */ /* 0x000fe40003f2e000 */
[----:B------:R-:W-:Y:S02]  /*17f0*/  FSEL R8, R13, R8, !P0 ;  /* 0x000000080d087208 */ /* 0x000fe40004000000 */
[----:B------:R-:W-:Y:S02]  /*1800*/  FSEL R5, R5, R14, !P1 ;  /* 0x0000000e05057208 */ /* 0x000fe40004800000 */
[----:B------:R-:W-:Y:S02]  /*1810*/  ISETP.GE.AND P1, PT, R4, 0x1000, PT ;  /* 0x000010000400780c */ /* 0x000fe40003f26270 */
[----:B------:R-:W-:-:S04]  /*1820*/  FSETP.GEU.AND P0, PT, R8, R5, PT ;  /* 0x000000050800720b */ /* 0x000fc80003f0e000 */
[----:B------:R-:W-:-:S04]  /*1830*/  FSEL R5, R5, R8, !P0 ;  /* 0x0000000805057208 */ /* 0x000fc80004000000 */
[----:B------:R-:W-:-:S04]  /*1840*/  FSETP.GEU.AND P0, PT, R5, R7, PT ;  /* 0x000000070500720b */ /* 0x000fc80003f0e000 */
[----:B------:R-:W-:Y:S01]  /*1850*/  FSEL R21, R7, R5, !P0 ;  /* 0x0000000507157208 */ /* 0x000fe20004000000 */
[----:B------:R-:W-:Y:S08]  /*1860*/  @!P1 BRA `(.L_x_19) ;  /* 0x00000008009c9947 */ /* 0x000ff00003800000 */
[----:B------:R-:W-:-:S05]  /*1870*/  VIADD R23, R23, 0x1000 ;  /* 0x0000100017177836 */ /* 0x000fca0000000000 */
[----:B------:R-:W-:-:S13]  /*1880*/  ISETP.GT.AND P0, PT, R23, R22, PT ;  /* 0x000000161700720c */ /* 0x000fda0003f04270 */
[----:B------:R-:W-:Y:S05]  /*1890*/  @!P0 BRA `(.L_x_20) ;  /* 0xfffffffc00508947 */ /* 0x000fea000383ffff */
.L_x_18:
[----:B------:R-:W-:-:S13]  /*18a0*/  ISETP.GE.AND P0, PT, R23, R20, PT ;  /* 0x000000141700720c */ /* 0x000fda0003f06270 */
[----:B------:R-:W-:Y:S05]  /*18b0*/  @P0 BRA `(.L_x_19) ;  /* 0x0000000800880947 */ /* 0x000fea0003800000 */
[----:B------:R-:W-:Y:S01]  /*18c0*/  IMAD.IADD R9, R20, 0x1, -R23 ;  /* 0x0000000114097824 */ /* 0x000fe200078e0a17 */
[----:B------:R-:W-:Y:S04]  /*18d0*/  BSSY.RECONVERGENT B1, `(.L_x_19) ;  /* 0x00000a0000017945 */ /* 0x000fe80003800200 */
[----:B------:R-:W-:-:S13]  /*18e0*/  ISETP.GE.AND P0, PT, R0, R9, PT ;  /* 0x000000090000720c */ /* 0x000fda0003f06270 */
[----:B------:R-:W-:Y:S05]  /*18f0*/  @P0 BRA `(.L_x_21) ;  /* 0x0000000800740947 */ /* 0x000fea0003800000 */
[----:B------:R-:W-:Y:S01]  /*1900*/  LOP3.LUT R2, RZ, R0, RZ, 0x33, !PT ;  /* 0x00000000ff027212 */ /* 0x000fe200078e33ff */
[----:B------:R-:W-:Y:S01]  /*1910*/  BSSY.RECONVERGENT B2, `(.L_x_22) ;  /* 0x0000016000027945 */ /* 0x000fe20003800200 */
[----:B------:R-:W-:Y:S02]  /*1920*/  IMAD.MOV.U32 R8, RZ, RZ, R0 ;  /* 0x000000ffff087224 */ /* 0x000fe400078e0000 */
[----:B------:R-:W-:-:S04]  /*1930*/  IADD3 R2, PT, PT, -R23, R20, R2 ;  /* 0x0000001417027210 */ /* 0x000fc80007ffe102 */
[C---:B------:R-:W-:Y:S02]  /*1940*/  LOP3.LUT R3, R2.reuse, 0x300, RZ, 0xc0, !PT ;  /* 0x0000030002037812 */ /* 0x040fe400078ec0ff */
[----:B------:R-:W-:Y:S02]  /*1950*/  ISETP.GE.U32.AND P2, PT, R2, 0x300, PT ;  /* 0x000003000200780c */ /* 0x000fe40003f46070 */
[----:B------:R-:W-:-:S13]  /*1960*/  ISETP.NE.AND P0, PT, R3, 0x300, PT ;  /* 0x000003000300780c */ /* 0x000fda0003f05270 */
[----:B------:R-:W-:Y:S05]  /*1970*/  @!P0 BRA `(.L_x_23) ;  /* 0x00000000003c8947 */ /* 0x000fea0003800000 */
[----:B------:R-:W0:Y:S01]  /*1980*/  LDC.64 R4, c[0x0][0x380] ;  /* 0x0000e000ff047b82 */ /* 0x000e220000000a00 */
[----:B------:R-:W-:Y:S01]  /*1990*/  LEA.HI R2, R2, 0x1, RZ, 0x18 ;  /* 0x0000000102027811 */ /* 0x000fe200078fc0ff */
[----:B------:R-:W-:Y:S02]  /*19a0*/  IMAD.IADD R7, R0, 0x1, R23 ;  /* 0x0000000100077824 */ /* 0x000fe400078e0217 */
[----:B------:R-:W-:Y:S01]  /*19b0*/  IMAD.MOV.U32 R8, RZ, RZ, R0 ;  /* 0x000000ffff087224 */ /* 0x000fe200078e0000 */
[----:B------:R-:W-:-:S05]  /*19c0*/  LOP3.LUT R2, R2, 0x3, RZ, 0xc0, !PT ;  /* 0x0000000302027812 */ /* 0x000fca00078ec0ff */
[----:B------:R-:W-:-:S07]  /*19d0*/  IMAD.MOV R6, RZ, RZ, -R2 ;  /* 0x000000ffff067224 */ /* 0x000fce00078e0a02 */
.L_x_24:
[----:B0-----:R-:W-:-:S06]  /*19e0*/  IMAD.WIDE.U32 R2, R7, 0x4, R4 ;  /* 0x0000000407027825 */ /* 0x001fcc00078e0004 */
[----:B------:R-:W2:Y:S01]  /*19f0*/  LDG.E.CONSTANT R2, desc[UR6][R2.64] ;  /* 0x0000000602027981 */ /* 0x000ea2000c1e9900 */
[----:B------:R-:W-:Y:S02]  /*1a00*/  VIADD R6, R6, 0x1 ;  /* 0x0000000106067836 */ /* 0x000fe40000000000 */
[----:B------:R-:W-:Y:S02]  /*1a10*/  VIADD R8, R8, 0x100 ;  /* 0x0000010008087836 */ /* 0x000fe40000000000 */
[----:B------:R-:W-:Y:S01]  /*1a20*/  VIADD R7, R7, 0x100 ;  /* 0x0000010007077836 */ /* 0x000fe20000000000 */
[----:B------:R-:W-:Y:S02]  /*1a30*/  ISETP.NE.AND P1, PT, R6, RZ, PT ;  /* 0x000000ff0600720c */ /* 0x000fe40003f25270 */
[----:B--2---:R-:W-:-:S04]  /*1a40*/  FSETP.GEU.AND P0, PT, R21, R2, PT ;  /* 0x000000021500720b */ /* 0x004fc80003f0e000 */
[----:B------:R-:W-:-:S07]  /*1a50*/  FSEL R21, R2, R21, !P0 ;  /* 0x0000001502157208 */ /* 0x000fce0004000000 */
[----:B------:R-:W-:Y:S05]  /*1a60*/  @P1 BRA `(.L_x_24) ;  /* 0xfffffffc00dc1947 */ /* 0x000fea000383ffff */
.L_x_23:
[----:B------:R-:W-:Y:S05]  /*1a70*/  BSYNC.RECONVERGENT B2 ;  /* 0x0000000000027941 */ /* 0x000fea0003800200 */
.L_x_22:
[----:B------:R-:W-:Y:S05]  /*1a80*/  @!P2 BRA `(.L_x_21) ;  /* 0x000000080010a947 */ /* 0x000fea0003800000 */
[----:B------:R-:W0:Y:S01]  /*1a90*/  LDCU.64 UR4, c[0x0][0x380] ;  /* 0x00007000ff0477ac */ /* 0x000e220008000a00 */
[----:B------:R-:W-:Y:S01]  /*1aa0*/  IMAD.IADD R5, R9, 0x1, -R8 ;  /* 0x0000000109057824 */ /* 0x000fe200078e0a08 */
[C---:B------:R-:W-:Y:S01]  /*1ab0*/  IADD3 R3, P0, PT, R8.reuse, R23, RZ ;  /* 0x0000001708037210 */ /* 0x040fe20007f1e0ff */
[----:B------:R-:W-:Y:S01]  /*1ac0*/  BSSY.RECONVERGENT B2, `(.L_x_25) ;  /* 0x000004a000027945 */ /* 0x000fe20003800200 */
[----:B------:R-:W-:Y:S02]  /*1ad0*/  IMAD.IADD R11, R8, 0x1, R23 ;  /* 0x00000001080b7824 */ /* 0x000fe400078e0217 */
[----:B------:R-:W-:Y:S01]  /*1ae0*/  ISETP.GT.AND P1, PT, R5, 0xc00, PT ;  /* 0x00000c000500780c */ /* 0x000fe20003f24270 */
[----:B------:R-:W-:Y:S01]  /*1af0*/  IMAD.X R4, RZ, RZ, RZ, P0 ;  /* 0x000000ffff047224 */ /* 0x000fe200000e06ff */
[----:B0-----:R-:W-:-:S04]  /*1b00*/  LEA R2, P0, R3, UR4, 0x2 ;  /* 0x0000000403027c11 */ /* 0x001fc8000f8010ff */
[----:B------:R-:W-:Y:S02]  /*1b10*/  LEA.HI.X R3, R3, UR5, R4, 0x2, P0 ;  /* 0x0000000503037c11 */ /* 0x000fe400080f1404 */
[----:B------:R-:W-:-:S05]  /*1b20*/  IADD3 R2, P0, PT, R2, 0x800, RZ ;  /* 0x0000080002027810 */ /* 0x000fca0007f1e0ff */
[----:B------:R-:W-:Y:S01]  /*1b30*/  IMAD.X R3, RZ, RZ, R3, P0 ;  /* 0x000000ffff037224 */ /* 0x000fe200000e0603 */
[----:B------:R-:W-:Y:S01]  /*1b40*/  PLOP3.LUT P0, PT, PT, PT, PT, 0x80, 0x8 ;  /* 0x000000000008781c */ /* 0x000fe20003f0f070 */
[----:B------:R-:W-:-:S12]  /*1b50*/  @!P1 BRA `(.L_x_26) ;  /* 0x0000000400009947 */ /* 0x000fd80003800000 */
[----:B------:R-:W-:Y:S01]  /*1b60*/  PLOP3.LUT P0, PT, PT, PT, PT, 0x8, 0x80 ;  /* 0x000000000080781c */ /* 0x000fe20003f0e170 */
[----:B------:R-:W-:-:S12]  /*1b70*/  VIADD R13, R9, 0xfffff400 ;  /* 0xfffff400090d7836 */ /* 0x000fd80000000000 */
.L_x_27:
[----:B------:R-:W0:Y:S01]  /*1b80*/  LDC.64 R4, c[0x0][0x380] ;  /* 0x0000e000ff047b82 */ /* 0x000e220000000a00 */
[----:B------:R-:W2:Y:S04]  /*1b90*/  LDG.E.CONSTANT R12, desc[UR6][R2.64+-0x400] ;  /* 0xfffc0006020c7981 */ /* 0x000ea8000c1e9900 */
[----:B------:R-:W3:Y:S01]  /*1ba0*/  LDG.E.CONSTANT R19, desc[UR6][R2.64] ;  /* 0x0000000602137981 */ /* 0x000ee2000c1e9900 */
[----:B------:R-:W-:-:S03]  /*1bb0*/  VIADD R25, R11, 0x400 ;  /* 0x000004000b197836 */ /* 0x000fc60000000000 */
[----:B------:R-:W4:Y:S04]  /*1bc0*/  LDG.E.CONSTANT R18, desc[UR6][R2.64+0x400] ;  /* 0x0004000602127981 */ /* 0x000f28000c1e9900 */
[----:B------:R-:W5:Y:S04]  /*1bd0*/  LDG.E.CONSTANT R16, desc[UR6][R2.64+0xc00] ;  /* 0x000c000602107981 */ /* 0x000f68000c1e9900 */
[----:B------:R-:W5:Y:S01]  /*1be0*/  LDG.E.CONSTANT R15, desc[UR6][R2.64+0x1000] ;  /* 0x00100006020f7981 */ /* 0x000f62000c1e9900 */
[----:B------:R-:W-:-:S03]  /*1bf0*/  VIADD R23, R11, 0x800 ;  /* 0x000008000b177836 */ /* 0x000fc60000000000 */
[----:B------:R-:W5:Y:S01]  /*1c00*/  LDG.E.CONSTANT R14, desc[UR6][R2.64+0x1400] ;  /* 0x00140006020e7981 */ /* 0x000f62000c1e9900 */
[----:B0-----:R-:W-:-:S03]  /*1c10*/  IMAD.WIDE.U32 R6, R11, 0x4, R4 ;  /* 0x000000040b067825 */ /* 0x001fc600078e0004 */
[----:B------:R-:W5:Y:S04]  /*1c20*/  LDG.E.CONSTANT R22, desc[UR6][R2.64+0x2000] ;  /* 0x0020000602167981 */ /* 0x000f68000c1e9900 */
[----:B------:R0:W2:Y:S01]  /*1c30*/  LDG.E.CONSTANT R10, desc[UR6][R6.64] ;  /* 0x00000006060a7981 */ /* 0x0000a2000c1e9900 */
[----:B------:R-:W-:-:S03]  /*1c40*/  IMAD.WIDE.U32 R24, R25, 0x4, R4 ;  /* 0x0000000419187825 */ /* 0x000fc600078e0004 */
[----:B------:R-:W5:Y:S04]  /*1c50*/  LDG.E.CONSTANT R20, desc[UR6][R2.64+0x2400] ;  /* 0x0024000602147981 */ /* 0x000f68000c1e9900 */
[----:B------:R-:W5:Y:S01]  /*1c60*/  LDG.E.CONSTANT R17, desc[UR6][R24.64] ;  /* 0x0000000618117981 */ /* 0x000f62000c1e9900 */
[----:B0-----:R-:W-:-:S03]  /*1c70*/  IMAD.WIDE.U32 R6, R23, 0x4, R4 ;  /* 0x0000000417067825 */ /* 0x001fc600078e0004 */
[----:B------:R-:W5:Y:S04]  /*1c80*/  LDG.E.CONSTANT R23, desc[UR6][R2.64+0x1c00] ;  /* 0x001c000602177981 */ /* 0x000f68000c1e9900 */
[----:B------:R-:W5:Y:S01]  /*1c90*/  LDG.E.CONSTANT R6, desc[UR6][R6.64] ;  /* 0x0000000606067981 */ /* 0x000f62000c1e9900 */
[----:B------:R-:W-:-:S03]  /*1ca0*/  VIADD R27, R11, 0xc00 ;  /* 0x00000c000b1b7836 */ /* 0x000fc60000000000 */
[----:B------:R-:W5:Y:S01]  /*1cb0*/  LDG.E.CONSTANT R26, desc[UR6][R2.64+0x2c00] ;  /* 0x002c0006021a7981 */ /* 0x000f62000c1e9900 */
[----:B------:R-:W-:-:S03]  /*1cc0*/  IMAD.WIDE.U32 R4, R27, 0x4, R4 ;  /* 0x000000041b047825 */ /* 0x000fc600078e0004 */
[----:B------:R-:W5:Y:S04]  /*1cd0*/  LDG.E.CONSTANT R25, desc[UR6][R2.64+0x3000] ;  /* 0x0030000602197981 */ /* 0x000f68000c1e9900 */
[----:B------:R-:W5:Y:S04]  /*1ce0*/  LDG.E.CONSTANT R4, desc[UR6][R4.64] ;  /* 0x0000000604047981 */ /* 0x000f68000c1e9900 */
[----:B------:R0:W5:Y:S01]  /*1cf0*/  LDG.E.CONSTANT R24, desc[UR6][R2.64+0x3400] ;  /* 0x0034000602187981 */ /* 0x000162000c1e9900 */
[----:B------:R-:W-:-:S05]  /*1d00*/  VIADD R8, R8, 0x1000 ;  /* 0x0000100008087836 */ /* 0x000fca0000000000 */
[----:B------:R-:W-:Y:S02]  /*1d10*/  ISETP.GE.AND P2, PT, R8, R13, PT ;  /* 0x0000000d0800720c */ /* 0x000fe40003f46270 */
[----:B0-----:R-:W-:Y:S01]  /*1d20*/  IADD3 R2, P3, PT, R2, 0x4000, RZ ;  /* 0x0000400002027810 */ /* 0x001fe20007f7e0ff */
[----:B------:R-:W-:-:S04]  /*1d30*/  VIADD R11, R11, 0x1000 ;  /* 0x000010000b0b7836 */ /* 0x000fc80000000000 */
[----:B------:R-:W-:Y:S01]  /*1d40*/  IMAD.X R3, RZ, RZ, R3, P3 ;  /* 0x000000ffff037224 */ /* 0x000fe200018e0603 */
[----:B--2---:R-:W-:-:S04]  /*1d50*/  FSETP.GEU.AND P1, PT, R21, R10, PT ;  /* 0x0000000a1500720b */ /* 0x004fc80003f2e000 */
[----:B------:R-:W-:-:S04]  /*1d60*/  FSEL R21, R10, R21, !P1 ;  /* 0x000000150a157208 */ /* 0x000fc80004800000 */
[----:B------:R-:W-:-:S04]  /*1d70*/  FSETP.GEU.AND P1, PT, R21, R12, PT ;  /* 0x0000000c1500720b */ /* 0x000fc80003f2e000 */
[----:B------:R-:W-:-:S04]  /*1d80*/  FSEL R12, R12, R21, !P1 ;  /* 0x000000150c0c7208 */ /* 0x000fc80004800000 */
[----:B---3--:R-:W-:-:S04]  /*1d90*/  FSETP.GEU.AND P1, PT, R12, R19, PT ;  /* 0x000000130c00720b */ /* 0x008fc80003f2e000 */
[----:B------:R-:W-:-:S04]  /*1da0*/  FSEL R19, R19, R12, !P1 ;  /* 0x0000000c13137208 */ /* 0x000fc80004800000 */
[----:B----4-:R-:W-:-:S04]  /*1db0*/  FSETP.GEU.AND P1, PT, R19, R18, PT ;  /* 0x000000121300720b */ /* 0x010fc80003f2e000 */
[----:B------:R-:W-:-:S04]  /*1dc0*/  FSEL R18, R18, R19, !P1 ;  /* 0x0000001312127208 */ /* 0x000fc80004800000 */
[----:B-----5:R-:W-:-:S04]  /*1dd0*/  FSETP.GEU.AND P1, PT, R18, R17, PT ;  /* 0x000000111200720b */ /* 0x020fc80003f2e000 */
        /* <DEDUP_REMOVED lines=24> */
.L_x_26:
[----:B------:R-:W-:Y:S05]  /*1f60*/  BSYNC.RECONVERGENT B2 ;  /* 0x0000000000027941 */ /* 0x000fea0003800200 */
.L_x_25:
[----:B------:R-:W-:Y:S01]  /*1f70*/  IMAD.IADD R4, R9, 0x1, -R8 ;  /* 0x0000000109047824 */ /* 0x000fe200078e0a08 */
[----:B------:R-:W-:Y:S04]  /*1f80*/  BSSY.RECONVERGENT B2, `(.L_x_28) ;  /* 0x0000024000027945 */ /* 0x000fe80003800200 */
[----:B------:R-:W-:-:S13]  /*1f90*/  ISETP.GT.AND P1, PT, R4, 0x400, PT ;  /* 0x000004000400780c */ /* 0x000fda0003f24270 */
[----:B------:R-:W-:Y:S05]  /*1fa0*/  @!P1 BRA `(.L_x_29) ;  /* 0x0000000000849947 */ /* 0x000fea0003800000 */
[----:B------:R-:W0:Y:S01]  /*1fb0*/  LDC.64 R6, c[0x0][0x380] ;  /* 0x0000e000ff067b82 */ /* 0x000e220000000a00 */
[----:B------:R-:W2:Y:S04]  /*1fc0*/  LDG.E.CONSTANT R13, desc[UR6][R2.64+-0x400] ;  /* 0xfffc0006020d7981 */ /* 0x000ea8000c1e9900 */
[----:B------:R-:W3:Y:S01]  /*1fd0*/  LDG.E.CONSTANT R15, desc[UR6][R2.64] ;  /* 0x00000006020f7981 */ /* 0x000ee2000c1e9900 */
[----:B------:R-:W-:-:S03]  /*1fe0*/  VIADD R19, R11, 0x400 ;  /* 0x000004000b137836 */ /* 0x000fc60000000000 */
[----:B------:R-:W4:Y:S04]  /*1ff0*/  LDG.E.CONSTANT R17, desc[UR6][R2.64+0x400] ;  /* 0x0004000602117981 */ /* 0x000f28000c1e9900 */
[----:B------:R-:W5:Y:S04]  /*2000*/  LDG.E.CONSTANT R23, desc[UR6][R2.64+0x1000] ;  /* 0x0010000602177981 */ /* 0x000f68000c1e9900 */
[----:B------:R-:W5:Y:S01]  /*2010*/  LDG.E.CONSTANT R25, desc[UR6][R2.64+0x1400] ;  /* 0x0014000602197981 */ /* 0x000f62000c1e9900 */
[----:B0-----:R-:W-:-:S06]  /*2020*/  IMAD.WIDE.U32 R4, R11, 0x4, R6 ;  /* 0x000000040b047825 */ /* 0x001fcc00078e0006 */
[----:B------:R-:W2:Y:S01]  /*2030*/  LDG.E.CONSTANT R4, desc[UR6][R4.64] ;  /* 0x0000000604047981 */ /* 0x000ea2000c1e9900 */
[----:B------:R-:W-:-:S03]  /*2040*/  IMAD.WIDE.U32 R6, R19, 0x4, R6 ;  /* 0x0000000413067825 */ /* 0x000fc600078e0006 */
[----:B------:R0:W5:Y:S04]  /*2050*/  LDG.E.CONSTANT R19, desc[UR6][R2.64+0xc00] ;  /* 0x000c000602137981 */ /* 0x000168000c1e9900 */
[----:B------:R-:W5:Y:S01]  /*2060*/  LDG.E.CONSTANT R7, desc[UR6][R6.64] ;  /* 0x0000000606077981 */ /* 0x000f62000c1e9900 */
[----:B------:R-:W-:Y:S01]  /*2070*/  VIADD R8, R8, 0x800 ;  /* 0x0000080008087836 */ /* 0x000fe20000000000 */
        /* <DEDUP_REMOVED lines=17> */
[----:B------:R-:W-:Y:S02]  /*2190*/  FSETP.GEU.AND P1, PT, R4, R25, PT ;  /* 0x000000190400720b */ /* 0x000fe40003f2e000 */
[----:B------:R-:W-:Y:S02]  /*21a0*/  PLOP3.LUT P0, PT, PT, PT, PT, 0x8, 0x80 ;  /* 0x000000000080781c */ /* 0x000fe40003f0e170 */
[----:B------:R-:W-:-:S11]  /*21b0*/  FSEL R21, R25, R4, !P1 ;  /* 0x0000000419157208 */ /* 0x000fd60004800000 */
.L_x_29:
[----:B------:R-:W-:Y:S05]  /*21c0*/  BSYNC.RECONVERGENT B2 ;  /* 0x0000000000027941 */ /* 0x000fea0003800200 */
.L_x_28:
[----:B------:R-:W-:-:S13]  /*21d0*/  ISETP.LT.OR P0, PT, R8, R9, P0 ;  /* 0x000000090800720c */ /* 0x000fda0000701670 */
[----:B------:R-:W-:Y:S05]  /*21e0*/  @!P0 BRA `(.L_x_21) ;  /* 0x0000000000388947 */ /* 0x000fea0003800000 */
[----:B------:R-:W0:Y:S01]  /*21f0*/  LDC.64 R4, c[0x0][0x380] ;  /* 0x0000e000ff047b82 */ /* 0x000e220000000a00 */
[----:B------:R-:W2:Y:S04]  /*2200*/  LDG.E.CONSTANT R6, desc[UR6][R2.64+-0x400] ;  /* 0xfffc000602067981 */ /* 0x000ea8000c1e9900 */
[----:B------:R-:W3:Y:S04]  /*2210*/  LDG.E.CONSTANT R7, desc[UR6][R2.64] ;  /* 0x0000000602077981 */ /* 0x000ee8000c1e9900 */
[----:B------:R-:W4:Y:S01]  /*2220*/  LDG.E.CONSTANT R9, desc[UR6][R2.64+0x400] ;  /* 0x0004000602097981 */ /* 0x000f22000c1e9900 */
[----:B0-----:R-:W-:-:S06]  /*2230*/  IMAD.WIDE.U32 R4, R11, 0x4, R4 ;  /* 0x000000040b047825 */ /* 0x001fcc00078e0004 */
[----:B------:R-:W5:Y:S02]  /*2240*/  LDG.E.CONSTANT R4, desc[UR6][R4.64] ;  /* 0x0000000604047981 */ /* 0x000f64000c1e9900 */
[----:B-----5:R-:W-:-:S04]  /*2250*/  FSETP.GEU.AND P0, PT, R21, R4, PT ;  /* 0x000000041500720b */ /* 0x020fc80003f0e000 */
[----:B------:R-:W-:-:S04]  /*2260*/  FSEL R21, R4, R21, !P0 ;  /* 0x0000001504157208 */ /* 0x000fc80004000000 */
[----:B--2---:R-:W-:-:S04]  /*2270*/  FSETP.GEU.AND P0, PT, R21, R6, PT ;  /* 0x000000061500720b */ /* 0x004fc80003f0e000 */
[----:B------:R-:W-:-:S04]  /*2280*/  FSEL R6, R6, R21, !P0 ;  /* 0x0000001506067208 */ /* 0x000fc80004000000 */
[----:B---3--:R-:W-:-:S04]  /*2290*/  FSETP.GEU.AND P0, PT, R6, R7, PT ;  /* 0x000000070600720b */ /* 0x008fc80003f0e000 */
[----:B------:R-:W-:-:S04]  /*22a0*/  FSEL R6, R7, R6, !P0 ;  /* 0x0000000607067208 */ /* 0x000fc80004000000 */
[----:B----4-:R-:W-:-:S04]  /*22b0*/  FSETP.GEU.AND P0, PT, R6, R9, PT ;  /* 0x000000090600720b */ /* 0x010fc80003f0e000 */
[----:B------:R-:W-:-:S09]  /*22c0*/  FSEL R21, R9, R6, !P0 ;  /* 0x0000000609157208 */ /* 0x000fd20004000000 */
.L_x_21:
[----:B------:R-:W-:Y:S05]  /*22d0*/  BSYNC.RECONVERGENT B1 ;  /* 0x0000000000017941 */ /* 0x000fea0003800200 */
.L_x_19:
[----:B------:R-:W0:Y:S01]  /*22e0*/  S2R R6, SR_LANEID ;  /* 0x0000000000067919 */ /* 0x000e220000000000 */
[----:B------:R-:W1:Y:S02]  /*22f0*/  SHFL.DOWN PT, R2, R21, 0x1, 0x1f ;  /* 0x08201f0015027f89 */ /* 0x000e6400000e0000 */
[----:B-1----:R-:W-:Y:S02]  /*2300*/  FSETP.GEU.AND P0, PT, R21, R2, PT ;  /* 0x000000021500720b */ /* 0x002fe40003f0e000 */
[C---:B0-----:R-:W-:Y:S02]  /*2310*/  ISETP.GT.AND P1, PT, R6.reuse, 0x1e, PT ;  /* 0x0000001e0600780c */ /* 0x041fe40003f24270 */
[----:B------:R-:W-:-:S11]  /*2320*/  ISETP.NE.AND P2, PT, R6, RZ, PT ;  /* 0x000000ff0600720c */ /* 0x000fd60003f45270 */
[----:B------:R-:W-:Y:S02]  /*2330*/  @!P1 FSEL R21, R2, R21, !P0 ;  /* 0x0000001502159208 */ /* 0x000fe40004000000 */
[----:B------:R-:W-:Y:S01]  /*2340*/  ISETP.GT.AND P1, PT, R6, 0x1d, PT ;  /* 0x0000001d0600780c */ /* 0x000fe20003f24270 */
[----:B------:R-:W0:Y:S01]  /*2350*/  @!P2 S2R R5, SR_CgaCtaId ;  /* 0x000000000005a919 */ /* 0x000e220000008800 */
[----:B------:R-:W-:Y:S02]  /*2360*/  @!P2 MOV R4, 0x400 ;  /* 0x000004000004a802 */ /* 0x000fe40000000f00 */
[----:B------:R-:W-:Y:S01]  /*2370*/  @!P2 SHF.R.U32.HI R3, RZ, 0x3, R0 ;  /* 0x00000003ff03a819 */ /* 0x000fe20000011600 */
[----:B------:R-:W1:Y:S03]  /*2380*/  SHFL.DOWN PT, R2, R21, 0x2, 0x1f ;  /* 0x08401f0015027f89 */ /* 0x000e6600000e0000 */
[----:B------:R-:W-:-:S02]  /*2390*/  @!P2 LOP3.LUT R3, R3, 0x7c, RZ, 0xc0, !PT ;  /* 0x0000007c0303a812 */ /* 0x000fc400078ec0ff */
[----:B-1----:R-:W-:-:S04]  /*23a0*/  FSETP.GEU.AND P0, PT, R21, R2, PT ;  /* 0x000000021500720b */ /* 0x002fc80003f0e000 */
[----:B------:R-:W-:Y:S02]  /*23b0*/  @!P1 FSEL R21, R2, R21, !P0 ;  /* 0x0000001502159208 */ /* 0x000fe40004000000 */
[----:B------:R-:W-:Y:S02]  /*23c0*/  ISETP.GT.AND P1, PT, R6, 0x1b, PT ;  /* 0x0000001b0600780c */ /* 0x000fe40003f24270 */
[----:B0-----:R-:W-:Y:S01]  /*23d0*/  @!P2 LEA R4, R5, R4, 0x18 ;  /* 0x000000040504a211 */ /* 0x001fe200078ec0ff */
[----:B------:R-:W0:Y:S04]  /*23e0*/  SHFL.DOWN PT, R2, R21, 0x4, 0x1f ;  /* 0x08801f0015027f89 */ /* 0x000e2800000e0000 */
[----:B------:R-:W-:Y:S01]  /*23f0*/  @!P2 IMAD.IADD R3, R3, 0x1, R4 ;  /* 0x000000010303a824 */ /* 0x000fe200078e0204 */
[----:B0-----:R-:W-:-:S05]  /*2400*/  FSETP.GEU.AND P0, PT, R21, R2, PT ;  /* 0x000000021500720b */ /* 0x001fca0003f0e000 */
        /* <DEDUP_REMOVED lines=35> */
.L_x_2:
        /* <DEDUP_REMOVED lines=12> */
.L_x_32:
[----:B------:R-:W-:Y:S05]  /*2700*/  BSYNC.RECONVERGENT B1 ;  /* 0x0000000000017941 */ /* 0x000fea0003800200 */
.L_x_31:
        /* <DEDUP_REMOVED lines=16> */
.L_x_37:
        /* <DEDUP_REMOVED lines=10> */
.L_x_36:
[----:B------:R-:W-:Y:S05]  /*28b0*/  BSYNC.RECONVERGENT B2 ;  /* 0x0000000000027941 */ /* 0x000fea0003800200 */
.L_x_35:
        /* <DEDUP_REMOVED lines=8> */
.L_x_40:
        /* <DEDUP_REMOVED lines=59> */
.L_x_39:
[----:B------:R-:W-:Y:S05]  /*2cf0*/  BSYNC.RECONVERGENT B2 ;  /* 0x0000000000027941 */ /* 0x000fea0003800200 */
.L_x_38:
        /* <DEDUP_REMOVED lines=34> */
.L_x_42:
[----:B------:R-:W-:Y:S05]  /*2f20*/  BSYNC.RECONVERGENT B2 ;  /* 0x0000000000027941 */ /* 0x000fea0003800200 */
.L_x_41:
        /* <DEDUP_REMOVED lines=16> */
.L_x_34:
[----:B------:R-:W-:Y:S05]  /*3030*/  BSYNC.RECONVERGENT B1 ;  /* 0x0000000000017941 */ /* 0x000fea0003800200 */
.L_x_33:
        /* <DEDUP_REMOVED lines=58> */
.L_x_43:
[----:B------:R-:W-:Y:S01]  /*33e0*/  LOP3.LUT R0, R7, 0x3e0, RZ, 0xc0, !PT ;  /* 0x000003e007007812 */ /* 0x000fe200078ec0ff */
[----:B0-----:R-:W0:Y:S03]  /*33f0*/  S2R R2, SR_LANEID ;  /* 0x0000000000027919 */ /* 0x001e260000000000 */
[----:B------:R-:W-:Y:S01]  /*3400*/  LOP3.LUT R9, RZ, R0, RZ, 0x33, !PT ;  /* 0x00000000ff097212 */ /* 0x000fe200078e33ff */
[----:B------:R-:W-:-:S04]  /*3410*/  VIADD R3, R0, 0x20 ;  /* 0x0000002000037836 */ /* 0x000fc80000000000 */
[----:B------:R-:W-:Y:S01]  /*3420*/  IMAD.IADD R9, R9, 0x1, R20 ;  /* 0x0000000109097824 */ /* 0x000fe200078e0214 */
[----:B------:R-:W-:-:S04]  /*3430*/  ISETP.GT.AND P0, PT, R3, R20, PT ;  /* 0x000000140300720c */ /* 0x000fc80003f04270 */
[----:B------:R-:W-:-:S05]  /*3440*/  SEL R4, R9, 0x1f, P0 ;  /* 0x0000001f09047807 */ /* 0x000fca0000000000 */
[----:B------:R-:W1:Y:S01]  /*3450*/  SHFL.DOWN PT, R0, R5, 0x1, R4 ;  /* 0x0820000005007989 */ /* 0x000e6200000e0004 */
[C---:B0-----:R-:W-:Y:S01]  /*3460*/  ISETP.GE.AND P1, PT, R2.reuse, R4, PT ;  /* 0x000000040200720c */ /* 0x041fe20003f26270 */
[----:B------:R-:W-:Y:S01]  /*3470*/  VIADD R3, R2, 0x2 ;  /* 0x0000000202037836 */ /* 0x000fe20000000000 */
[----:B-1----:R-:W-:-:S11]  /*3480*/  FSETP.GEU.AND P0, PT, R5, R0, PT ;  /* 0x000000000500720b */ /* 0x002fd60003f0e000 */
[----:B------:R-:W-:Y:S02]  /*3490*/  @!P1 FSEL R5, R0, R5, !P0 ;  /* 0x0000000500059208 */ /* 0x000fe40004000000 */
[----:B------:R-:W-:Y:S01]  /*34a0*/  ISETP.GT.AND P1, PT, R3, R4, PT ;  /* 0x000000040300720c */ /* 0x000fe20003f24270 */
[----:B------:R-:W-:Y:S02]  /*34b0*/  VIADD R3, R2, 0x4 ;  /* 0x0000000402037836 */ /* 0x000fe40000000000 */
[----:B------:R-:W0:Y:S02]  /*34c0*/  SHFL.DOWN PT, R0, R5, 0x2, R4 ;  /* 0x0840000005007989 */ /* 0x000e2400000e0004 */
[----:B0-----:R-:W-:-:S08]  /*34d0*/  FSETP.GEU.AND P0, PT, R5, R0, PT ;  /* 0x000000000500720b */ /* 0x001fd00003f0e000 */
[----:B------:R-:W-:Y:S02]  /*34e0*/  @!P1 FSEL R5, R0, R5, !P0 ;  /* 0x0000000500059208 */ /* 0x000fe40004000000 */
[-C--:B------:R-:W-:Y:S01]  /*34f0*/  ISETP.GT.AND P1, PT, R3, R4.reuse, PT ;  /* 0x000000040300720c */ /* 0x080fe20003f24270 */
[C---:B------:R-:W-:Y:S02]  /*3500*/  VIADD R3, R2.reuse, 0x8 ;  /* 0x0000000802037836 */ /* 0x040fe40000000000 */
[----:B------:R-:W0:Y:S03]  /*3510*/  SHFL.DOWN PT, R0, R5, 0x4, R4 ;  /* 0x0880000005007989 */ /* 0x000e2600000e0004 */
[----:B------:R-:W-:Y:S01]  /*3520*/  ISETP.GT.AND P2, PT, R3, R4, PT ;  /* 0x000000040300720c */ /* 0x000fe20003f44270 */
[----:B------:R-:W-:Y:S01]  /*3530*/  VIADD R3, R2, 0x10 ;  /* 0x0000001002037836 */ /* 0x000fe20000000000 */
[----:B0-----:R-:W-:-:S05]  /*3540*/  FSETP.GEU.AND P0, PT, R5, R0, PT ;  /* 0x000000000500720b */ /* 0x001fca0003f0e000 */
[----:B------:R-:W-:Y:S02]  /*3550*/  @!P1 FSEL R5, R0, R5, !P0 ;  /* 0x0000000500059208 */ /* 0x000fe40004000000 */
[----:B------:R-:W-:-:S03]  /*3560*/  ISETP.NE.AND P0, PT, R2, RZ, PT ;  /* 0x000000ff0200720c */ /* 0x000fc60003f05270 */
[----:B------:R-:W0:Y:S10]  /*3570*/  SHFL.DOWN PT, R0, R5, 0x8, R4 ;  /* 0x0900000005007989 */ /* 0x000e3400000e0004 */
[----:B------:R-:W1:Y:S01]  /*3580*/  @!P0 S2R R6, SR_CgaCtaId ;  /* 0x0000000000068919 */ /* 0x000e620000008800 */
[----:B------:R-:W-:-:S04]  /*3590*/  @!P0 SHF.R.U32.HI R2, RZ, 0x3, R7 ;  /* 0x00000003ff028819 */ /* 0x000fc80000011607 */
[----:B------:R-:W-:Y:S02]  /*35a0*/  @!P0 LOP3.LUT R2, R2, 0x7c, RZ, 0xc0, !PT ;  /* 0x0000007c02028812 */ /* 0x000fe400078ec0ff */
[----:B0-----:R-:W-:-:S04]  /*35b0*/  FSETP.GEU.AND P1, PT, R5, R0, PT ;  /* 0x000000000500720b */ /* 0x001fc80003f2e000 */
[----:B------:R-:W-:Y:S02]  /*35c0*/  @!P2 FSEL R5, R0, R5, !P1 ;  /* 0x000000050005a208 */ /* 0x000fe40004800000 */
[----:B------:R-:W-:Y:S02]  /*35d0*/  ISETP.GT.AND P2, PT, R3, R4, PT ;  /* 0x000000040300720c */ /* 0x000fe40003f44270 */
[----:B------:R-:W-:Y:S01]  /*35e0*/  @!P0 MOV R3, 0x400 ;  /* 0x0000040000038802 */ /* 0x000fe20000000f00 */
[----:B------:R-:W0:Y:S03]  /*35f0*/  SHFL.DOWN PT, R0, R5, 0x10, R4 ;  /* 0x0a00000005007989 */ /* 0x000e2600000e0004 */
        /* <DEDUP_REMOVED lines=37> */
.L_x_30:
[----:B------:R-:W0:Y:S01]  /*3850*/  S2R R8, SR_TID.X ;  /* 0x0000000000087919 */ /* 0x000e220000002100 */
[----:B------:R-:W0:Y:S02]  /*3860*/  LDC.64 R2, c[0x0][0x380] ;  /* 0x0000e000ff027b82 */ /* 0x000e240000000a00 */
[----:B0-----:R-:W-:-:S05]  /*3870*/  IMAD.WIDE.U32 R2, R8, 0x4, R2 ;  /* 0x0000000408027825 */ /* 0x001fca00078e0002 */
[----:B------:R-:W2:Y:S04]  /*3880*/  LDG.E.CONSTANT R19, desc[UR6][R2.64] ;  /* 0x0000000602137981 */ /* 0x000ea8000c1e9900 */
[----:B------:R-:W2:Y:S04]  /*3890*/  LDG.E.CONSTANT R0, desc[UR6][R2.64+0x400] ;  /* 0x0004000602007981 */ /* 0x000ea8000c1e9900 */
[----:B------:R-:W3:Y:S04]  /*38a0*/  LDG.E.CONSTANT R4, desc[UR6][R2.64+0x800] ;  /* 0x0008000602047981 */ /* 0x000ee8000c1e9900 */
[----:B------:R-:W3:Y:S04]  /*38b0*/  LDG.E.CONSTANT R5, desc[UR6][R2.64+0xc00] ;  /* 0x000c000602057981 */ /* 0x000ee8000c1e9900 */
[----:B------:R-:W4:Y:S04]  /*38c0*/  LDG.E.CONSTANT R6, desc[UR6][R2.64+0x1000] ;  /* 0x0010000602067981 */ /* 0x000f28000c1e9900 */
[----:B------:R-:W4:Y:S04]  /*38d0*/  LDG.E.CONSTANT R7, desc[UR6][R2.64+0x1400] ;  /* 0x0014000602077981 */ /* 0x000f28000c1e9900 */
[----:B------:R-:W5:Y:S04]  /*38e0*/  LDG.E.CONSTANT R9, desc[UR6][R2.64+0x1800] ;  /* 0x0018000602097981 */ /* 0x000f68000c1e9900 */
        /* <DEDUP_REMOVED lines=8> */
[----:B------:R-:W5:Y:S01]  /*3970*/  LDG.E.CONSTANT R18, desc[UR6][R2.64+0x3c00] ;  /* 0x003c000602127981 */ /* 0x000f62000c1e9900 */
[----:B--2---:R-:W-:-:S04]  /*3980*/  FSETP.GEU.AND P0, PT, R19, R0, PT ;  /* 0x000000001300720b */ /* 0x004fc80003f0e000 */
[----:B------:R-:W-:Y:S02]  /*3990*/  FSEL R0, R0, R19, !P0 ;  /* 0x0000001300007208 */ /* 0x000fe40004000000 */
[----:B---3--:R-:W-:-:S04]  /*39a0*/  FSETP.GEU.AND P1, PT, R4, R5, PT ;  /* 0x000000050400720b */ /* 0x008fc80003f2e000 */
[----:B------:R-:W-:Y:S02]  /*39b0*/  FSEL R5, R5, R4, !P1 ;  /* 0x0000000405057208 */ /* 0x000fe40004800000 */
[----:B----4-:R-:W-:-:S04]  /*39c0*/  FSETP.GEU.AND P2, PT, R6, R7, PT ;  /* 0x000000070600720b */ /* 0x010fc80003f4e000 */
[----:B------:R-:W-:Y:S02]  /*39d0*/  FSEL R6, R7, R6, !P2 ;  /* 0x0000000607067208 */ /* 0x000fe40005000000 */
[----:B-----5:R-:W-:-:S04]  /*39e0*/  FSETP.GEU.AND P3, PT, R9, R10, PT ;  /* 0x0000000a0900720b */ /* 0x020fc80003f6e000 */
[----:B------:R-:W-:Y:S02]  /*39f0*/  FSEL R9, R10, R9, !P3 ;  /* 0x000000090a097208 */ /* 0x000fe40005800000 */
[----:B------:R-:W-:-:S04]  /*3a00*/  FSETP.GEU.AND P0, PT, R11, R12, PT ;  /* 0x0000000c0b00720b */ /* 0x000fc80003f0e000 */
[----:B------:R-:W-:Y:S02]  /*3a10*/  FSEL R11, R12, R11, !P0 ;  /* 0x0000000b0c0b7208 */ /* 0x000fe40004000000 */
[----:B------:R-:W-:Y:S02]  /*3a20*/  FSETP.GEU.AND P0, PT, R0, R5, PT ;  /* 0x000000050000720b */ /* 0x000fe40003f0e000 */
[----:B------:R-:W-:Y:S02]  /*3a30*/  FSETP.GEU.AND P1, PT, R13, R14, PT ;  /* 0x0000000e0d00720b */ /* 0x000fe40003f2e000 */
[----:B------:R-:W-:Y:S02]  /*3a40*/  FSEL R0, R5, R0, !P0 ;  /* 0x0000000005007208 */ /* 0x000fe40004000000 */
[----:B------:R-:W-:Y:S02]  /*3a50*/  FSEL R14, R14, R13, !P1 ;  /* 0x0000000d0e0e7208 */ /* 0x000fe40004800000 */
[----:B------:R-:W-:-:S02]  /*3a60*/  FSETP.GEU.AND P1, PT, R6, R9, PT ;  /* 0x000000090600720b */ /* 0x000fc40003f2e000 */
[----:B------:R-:W-:Y:S02]  /*3a70*/  FSETP.GEU.AND P2, PT, R15, R16, PT ;  /* 0x000000100f00720b */ /* 0x000fe40003f4e000 */
[----:B------:R-:W-:Y:S02]  /*3a80*/  FSEL R9, R9, R6, !P1 ;  /* 0x0000000609097208 */ /* 0x000fe40004800000 */
[----:B------:R-:W-:Y:S02]  /*3a90*/  FSEL R15, R16, R15, !P2 ;  /* 0x0000000f100f7208 */ /* 0x000fe40005000000 */
[----:B------:R-:W-:Y:S02]  /*3aa0*/  FSETP.GEU.AND P2, PT, R11, R14, PT ;  /* 0x0000000e0b00720b */ /* 0x000fe40003f4e000 */
[----:B------:R-:W-:Y:S02]  /*3ab0*/  FSETP.GEU.AND P3, PT, R17, R18, PT ;  /* 0x000000121100720b */ /* 0x000fe40003f6e000 */
[----:B------:R-:W-:-:S02]  /*3ac0*/  FSEL R11, R14, R11, !P2 ;  /* 0x0000000b0e0b7208 */ /* 0x000fc40005000000 */
[----:B------:R-:W-:Y:S02]  /*3ad0*/  FSEL R18, R18, R17, !P3 ;  /* 0x0000001112127208 */ /* 0x000fe40005800000 */
[----:B------:R-:W-:Y:S02]  /*3ae0*/  FSETP.GEU.AND P0, PT, R0, R9, PT ;  /* 0x000000090000720b */ /* 0x000fe40003f0e000 */
[----:B------:R-:W-:Y:S02]  /*3af0*/  FSETP.GEU.AND P3, PT, R15, R18, PT ;  /* 0x000000120f00720b */ /* 0x000fe40003f6e000 */
[----:B------:R-:W-:Y:S02]  /*3b00*/  FSEL R0, R9, R0, !P0 ;  /* 0x0000000009007208 */ /* 0x000fe40004000000 */
[----:B------:R-:W-:-:S04]  /*3b10*/  FSEL R18, R18, R15, !P3 ;  /* 0x0000000f12127208 */ /* 0x000fc80005800000 */
[----:B------:R-:W-:-:S04]  /*3b20*/  FSETP.GEU.AND P1, PT, R11, R18, PT ;  /* 0x000000120b00720b */ /* 0x000fc80003f2e000 */
[----:B------:R-:W-:Y:S01]  /*3b30*/  FSEL R5, R18, R11, !P1 ;  /* 0x0000000b12057208 */ /* 0x000fe20004800000 */
[----:B------:R-:W-:Y:S01]  /*3b40*/  IMAD.MOV.U32 R11, RZ, RZ, 0x1000 ;  /* 0x00001000ff0b7424 */ /* 0x000fe200078e00ff */
[----:B------:R-:W-:Y:S02]  /*3b50*/  ISETP.GE.U32.AND P1, PT, R20, 0x2000, PT ;  /* 0x000020001400780c */ /* 0x000fe40003f26070 */
[----:B------:R-:W-:-:S04]  /*3b60*/  FSETP.GEU.AND P0, PT, R0, R5, PT ;  /* 0x000000050000720b */ /* 0x000fc80003f0e000 */
[----:B------:R-:W-:-:S07]  /*3b70*/  FSEL R0, R5, R0, !P0 ;  /* 0x0000000005007208 */ /* 0x000fce0004000000 */
[----:B------:R-:W-:Y:S05]  /*3b80*/  @!P1 BRA `(.L_x_44) ;  /* 0x0000000000ec9947 */ /* 0x000fea0003800000 */
[----:B------:R-:W0:Y:S01]  /*3b90*/  LDC R7, c[0x0][0x390] ;  /* 0x0000e400ff077b82 */ /* 0x000e220000000800 */
[----:B------:R-:W-:Y:S02]  /*3ba0*/  VIADD R6, R20, 0xfffff000 ;  /* 0xfffff00014067836 */ /* 0x000fe40000000000 */
[----:B------:R-:W-:-:S07]  /*3bb0*/  IMAD.MOV.U32 R11, RZ, RZ, 0x1000 ;  /* 0x00001000ff0b7424 */ /* 0x000fce00078e00ff */
.L_x_46:
[----:B------:R-:W-:-:S05]  /*3bc0*/  IMAD.WIDE R4, R11, 0x4, R2 ;  /* 0x000000040b047825 */ /* 0x000fca00078e0202 */
        /* <DEDUP_REMOVED lines=15> */
[----:B------:R1:W5:Y:S01]  /*3cc0*/  LDG.E.CONSTANT R16, desc[UR6][R4.64+0x3c00] ;  /* 0x003c000604107981 */ /* 0x000362000c1e9900 */
        /* <DEDUP_REMOVED lines=16> */
[----:B------:R-:W-:Y:S01]  /*3dd0*/  FSEL R23, R23, R20, !P1 ;  /* 0x0000001417177208 */ /* 0x000fe20004800000 */
[----:B0-----:R-:W-:Y:S01]  /*3de0*/  IMAD.MOV.U32 R20, RZ, RZ, R7 ;  /* 0x000000ffff147224 */ /* 0x001fe200078e0007 */
[----:B------:R-:W-:Y:S02]  /*3df0*/  FSEL R10, R13, R10, !P2 ;  /* 0x0000000a0d0a7208 */ /* 0x000fe40005000000 */
[----:B------:R-:W-:Y:S01]  /*3e00*/  FSETP.GEU.AND P2, PT, R24, R15, PT ;  /* 0x0000000f1800720b */ /* 0x000fe20003f4e000 */
[----:B-1----:R-:W-:Y:S01]  /*3e10*/  IMAD.IADD R4, R20, 0x1, -R11 ;  /* 0x0000000114047824 */ /* 0x002fe200078e0a0b */
        /* <DEDUP_REMOVED lines=18> */
.L_x_44:
        /* <DEDUP_REMOVED lines=20> */
.L_x_50:
        /* <DEDUP_REMOVED lines=9> */
.L_x_49:
[----:B------:R-:W-:Y:S05]  /*4110*/  BSYNC.RECONVERGENT B2 ;  /* 0x0000000000027941 */ /* 0x000fea0003800200 */
.L_x_48:
        /* <DEDUP_REMOVED lines=16> */
.L_x_53:
        /* <DEDUP_REMOVED lines=62> */
.L_x_52:
[----:B------:R-:W-:Y:S05]  /*4600*/  BSYNC.RECONVERGENT B2 ;  /* 0x0000000000027941 */ /* 0x000fea0003800200 */
.L_x_51:
        /* <DEDUP_REMOVED lines=37> */
.L_x_55:
[----:B------:R-:W-:Y:S05]  /*4860*/  BSYNC.RECONVERGENT B2 ;  /* 0x0000000000027941 */ /* 0x000fea0003800200 */
.L_x_54:
[----:B------:R-:W-:-:S13]  /*4870*/  ISETP.LT.OR P0, PT, R10, R9, P0 ;  /* 0x000000090a00720c */ /* 0x000fda0000701670 */
[----:B------:R-:W-:Y:S05]  /*4880*/  @!P0 BRA `(.L_x_47) ;  /* 0x0000000000388947 */ /* 0x000fea0003800000 */
[----:B------:R-:W0:Y:S01]  /*4890*/  LDC.64 R4, c[0x0][0x380] ;  /* 0x0000e000ff047b82 */ /* 0x000e220000000a00 */
[----:B------:R-:W2:Y:S04]  /*48a0*/  LDG.E.CONSTANT R7, desc[UR6][R2.64+-0x400] ;  /* 0xfffc000602077981 */ /* 0x000ea8000c1e9900 */
[----:B------:R-:W3:Y:S01]  /*48b0*/  LDG.E.CONSTANT R9, desc[UR6][R2.64] ;  /* 0x0000000602097981 */ /* 0x000ee2000c1e9900 */
[----:B0-----:R-:W-:-:S03]  /*48c0*/  IMAD.WIDE.U32 R4, R11, 0x4, R4 ;  /* 0x000000040b047825 */ /* 0x001fc600078e0004 */
[----:B------:R-:W4:Y:S04]  /*48d0*/  LDG.E.CONSTANT R11, desc[UR6][R2.64+0x400] ;  /* 0x00040006020b7981 */ /* 0x000f28000c1e9900 */
        /* <DEDUP_REMOVED lines=9> */
.L_x_47:
[----:B------:R-:W-:Y:S05]  /*4970*/  BSYNC.RECONVERGENT B1 ;  /* 0x0000000000017941 */ /* 0x000fea0003800200 */
.L_x_45:
[----:B------:R-:W0:Y:S01]  /*4980*/  S2R R6, SR_LANEID ;  /* 0x0000000000067919 */ /* 0x000e220000000000 */
[----:B------:R-:W-:-:S05]  /*4990*/  IMAD.MOV.U32 R3, RZ, RZ, R0 ;  /* 0x000000ffff037224 */ /* 0x000fca00078e0000 */
        /* <DEDUP_REMOVED lines=51> */
[----:B------:R-:W-:-:S09]  /*4cd0*/  FSEL R0, R9, R0, !P1 ;  /* 0x0000000009007208 */ /* 0x000fd20004800000 */
.L_x_17:
[----:B------:R-:W-:Y:S05]  /*4ce0*/  BSYNC.RECONVERGENT B0 ;  /* 0x0000000000007941 */ /* 0x000fea0003800200 */
.L_x_1:
[----:B------:R-:W-:Y:S05]  /*4cf0*/  @P0 EXIT ;  /* 0x000000000000094d */ /* 0x000fea0003800000 */
[----:B------:R-:W0:Y:S01]  /*4d00*/  LDCU UR4, c[0x0][0x398] ;  /* 0x00007300ff0477ac */ /* 0x000e220008000800 */
[----:B------:R-:W1:Y:S01]  /*4d10*/  LDC.64 R2, c[0x0][0x388] ;  /* 0x0000e200ff027b82 */ /* 0x000e620000000a00 */
[----:B0-----:R-:W-:-:S04]  /*4d20*/  FSETP.GT.AND P0, PT, R0, UR4, PT ;  /* 0x0000000400007c0b */ /* 0x001fc8000bf04000 */
[----:B------:R-:W-:-:S05]  /*4d30*/  FSEL R5, R0, UR4, P0 ;  /* 0x0000000400057c08 */ /* 0x000fca0008000000 */
[----:B-1----:R-:W-:Y:S01]  /*4d40*/  STG.E desc[UR6][R2.64], R5 ;  /* 0x0000000502007986 */ /* 0x002fe2000c101906 */
[----:B------:R-:W-:Y:S05]  /*4d50*/  EXIT ;  /* 0x000000000000794d */ /* 0x000fea0003800000 */
.L_x_56:
[----:B------:R-:W-:-:S00]  /*4d60*/  BRA `(.L_x_56) ;  /* 0xfffffffc00fc7947 */ /* 0x000fc0000383ffff */
[----:B------:R-:W-:-:S00]  /*4d70*/  NOP ;  /* 0x0000000000007918 */ /* 0x000fc00000000000 */
        /* <DEDUP_REMOVED lines=8> */
.L_x_251:


//--------------------- .text._ZN3cub18CUB_300001_SM_10006detail6reduce18DeviceReduceKernelINS2_10policy_hubIfyN4cuda3__47maximumIfEEE10Policy1000EN6thrust24THRUST_300001_SM_1000_NS10device_ptrIfEEyS8_f8AbsValueEEvT0_PT3_T1_NS0_13GridEvenShareISJ_EET2_T4_ --------------------------
	.section	.text._ZN3cub18CUB_300001_SM_10006detail6reduce18DeviceReduceKernelINS2_10policy_hubIfyN4cuda3__47maximumIfEEE10Policy1000EN6thrust24THRUST_300001_SM_1000_NS10device_ptrIfEEyS8_f8AbsValueEEvT0_PT3_T1_NS0_13GridEvenShareISJ_EET2_T4_,"ax",@progbits
	.align	128
        .global         _ZN3cub18CUB_300001_SM_10006detail6reduce18DeviceReduceKernelINS2_10policy_hubIfyN4cuda3__47maximumIfEEE10Policy1000EN6thrust24THRUST_300001_SM_1000_NS10device_ptrIfEEyS8_f8AbsValueEEvT0_PT3_T1_NS0_13GridEvenShareISJ_EET2_T4_
        .type           _ZN3cub18CUB_300001_SM_10006detail6reduce18DeviceReduceKernelINS2_10policy_hubIfyN4cuda3__47maximumIfEEE10Policy1000EN6thrust24THRUST_300001_SM_1000_NS10device_ptrIfEEyS8_f8AbsValueEEvT0_PT3_T1_NS0_13GridEvenShareISJ_EET2_T4_,@function
        .size           _ZN3cub18CUB_300001_SM_10006detail6reduce18DeviceReduceKernelINS2_10policy_hubIfyN4cuda3__47maximumIfEEE10Policy1000EN6thrust24THRUST_300001_SM_1000_NS10device_ptrIfEEyS8_f8AbsValueEEvT0_PT3_T1_NS0_13GridEvenShareISJ_EET2_T4_,(.L_x_252 - _ZN3cub18CUB_300001_SM_10006detail6reduce18DeviceReduceKernelINS2_10policy_hubIfyN4cuda3__47maximumIfEEE10Policy1000EN6thrust24THRUST_300001_SM_1000_NS10device_ptrIfEEyS8_f8AbsValueEEvT0_PT3_T1_NS0_13GridEvenShareISJ_EET2_T4_)
        .other          _ZN3cub18CUB_300001_SM_10006detail6reduce18DeviceReduceKernelINS2_10policy_hubIfyN4cuda3__47maximumIfEEE10Policy1000EN6thrust24THRUST_300001_SM_1000_NS10device_ptrIfEEyS8_f8AbsValueEEvT0_PT3_T1_NS0_13GridEvenShareISJ_EET2_T4_,@"STO_CUDA_ENTRY STV_DEFAULT"
_ZN3cub18CUB_300001_SM_10006detail6reduce18DeviceReduceKernelINS2_10policy_hubIfyN4cuda3__47maximumIfEEE10Policy1000EN6thrust24THRUST_300001_SM_1000_NS10device_ptrIfEEyS8_f8AbsValueEEvT0_PT3_T1_NS0_13GridEvenShareISJ_EET2_T4_:
.text._ZN3cub18CUB_300001_SM_10006detail6reduce18DeviceReduceKernelINS2_10policy_hubIfyN4cuda3__47maximumIfEEE10Policy1000EN6thrust24THRUST_300001_SM_1000_NS10device_ptrIfEEyS8_f8AbsValueEEvT0_PT3_T1_NS0_13GridEvenShareISJ_EET2_T4_:
[----:B------:R-:W-:Y:S08]  /*0000*/  LDC R1, c[0x0][0x37c] ;  /* 0x0000df00ff017b82 */ /* 0x000ff00000000800 */
[----:B------:R-:W0:Y:S01]  /*0010*/  S2UR UR18, SR_CTAID.X ;  /* 0x00000000001279c3 */ /* 0x000e220000002500 */
[----:B------:R-:W1:Y:S01]  /*0020*/  LDCU.64 UR4, c[0x0][0x3b8] ;  /* 0x00007700ff0477ac */ /* 0x000e620008000a00 */
[----:B------:R-:W-:Y:S01]  /*0030*/  BSSY.RECONVERGENT B0, `(.L_x_57) ;  /* 0x00002a5000007945 */ /* 0x000fe20003800200 */
[----:B------:R-:W2:Y:S01]  /*0040*/  LDCU UR11, c[0x0][0x3c0] ;  /* 0x00007800ff0b77ac */ /* 0x000ea20008000800 */
[----:B------:R-:W3:Y:S01]  /*0050*/  LDCU.64 UR16, c[0x0][0x358] ;  /* 0x00006b00ff1077ac */ /* 0x000ee20008000a00 */
[----:B-1----:R-:W-:-:S02]  /*0060*/  IMAD.U32 R2, RZ, RZ, UR4 ;  /* 0x00000004ff027e24 */ /* 0x002fc4000f8e00ff */
[----:B------:R-:W-:Y:S01]  /*0070*/  IMAD.U32 R3, RZ, RZ, UR5 ;  /* 0x00000005ff037e24 */ /* 0x000fe2000f8e00ff */
[----:B--2---:R-:W-:Y:S02]  /*0080*/  USHF.L.U32 UR5, UR11, 0xc, URZ ;  /* 0x0000000c0b057899 */ /* 0x004fe400080006ff */
[----:B0-----:R-:W-:Y:S02]  /*0090*/  USHF.L.U32 UR9, UR18, 0xc, URZ ;  /* 0x0000000c12097899 */ /* 0x001fe400080006ff */
[----:B------:R-:W-:-:S04]  /*00a0*/  USHF.R.S32.HI UR4, URZ, 0x1f, UR5 ;  /* 0x0000001fff047899 */ /* 0x000fc80008011405 */
[----:B------:R-:W-:-:S04]  /*00b0*/  IADD3 R23, P1, PT, R2, -UR9, RZ ;  /* 0x8000000902177c10 */ /* 0x000fc8000ff3e0ff */
[----:B------:R-:W-:Y:S02]  /*00c0*/  ISETP.GT.U32.AND P0, PT, R23, 0xfff, PT ;  /* 0x00000fff1700780c */ /* 0x000fe40003f04070 */
[----:B------:R-:W-:-:S04]  /*00d0*/  IADD3.X R22, PT, PT, R3, -0x1, RZ, P1, !PT ;  /* 0xffffffff03167810 */ /* 0x000fc80000ffe4ff */
[----:B------:R-:W-:-:S13]  /*00e0*/  ISETP.GT.U32.AND.EX P0, PT, R22, RZ, PT, P0 ;  /* 0x000000ff1600720c */ /* 0x000fda0003f04100 */
[----:B---3--:R-:W-:Y:S05]  /*00f0*/  @P0 BRA `(.L_x_58) ;  /* 0x0000001000980947 */ /* 0x008fea0003800000 */
[----:B------:R-:W0:Y:S01]  /*0100*/  S2R R0, SR_TID.X ;  /* 0x0000000000007919 */ /* 0x000e220000002100 */
[----:B------:R-:W-:Y:S01]  /*0110*/  VIADD R5, R2, -UR9 ;  /* 0x8000000902057c36 */ /* 0x000fe20008000000 */
[----:B------:R-:W-:Y:S01]  /*0120*/  BSSY.RECONVERGENT B1, `(.L_x_59) ;  /* 0x000000b000017945 */ /* 0x000fe20003800200 */
[----:B------:R-:W-:-:S03]  /*0130*/  IMAD.MOV.U32 R6, RZ, RZ, RZ ;  /* 0x000000ffff067224 */ /* 0x000fc600078e00ff */
[----:B0-----:R-:W-:Y:S01]  /*0140*/  ISETP.GE.AND P0, PT, R0, R5, PT ;  /* 0x000000050000720c */ /* 0x001fe20003f06270 */
[----:B------:R-:W-:-:S12]  /*0150*/  IMAD.MOV.U32 R4, RZ, RZ, R0 ;  /* 0x000000ffff047224 */ /* 0x000fd800078e0000 */
[----:B------:R-:W-:Y:S05]  /*0160*/  @P0 BRA `(.L_x_60) ;  /* 0x0000000000180947 */ /* 0x000fea0003800000 */
[----:B------:R-:W0:Y:S01]  /*0170*/  LDC.64 R8, c[0x0][0x380] ;  /* 0x0000e000ff087b82 */ /* 0x000e220000000a00 */
[----:B------:R-:W-:-:S04]  /*0180*/  VIADD R3, R0, UR9 ;  /* 0x0000000900037c36 */ /* 0x000fc80008000000 */
[----:B0-----:R-:W-:-:S06]  /*0190*/  IMAD.WIDE.U32 R8, R3, 0x4, R8 ;  /* 0x0000000403087825 */ /* 0x001fcc00078e0008 */
[----:B------:R-:W2:Y:S01]  /*01a0*/  LDG.E R8, desc[UR16][R8.64] ;  /* 0x0000001008087981 */ /* 0x000ea2000c1e1900 */
[----:B------:R-:W-:Y:S02]  /*01b0*/  VIADD R4, R0, 0x100 ;  /* 0x0000010000047836 */ /* 0x000fe40000000000 */
[----:B--2---:R-:W-:-:S07]  /*01c0*/  FADD R6, |R8|, -RZ ;  /* 0x800000ff08067221 */ /* 0x004fce0000000200 */
.L_x_60:
[----:B------:R-:W-:Y:S05]  /*01d0*/  BSYNC.RECONVERGENT B1 ;  /* 0x0000000000017941 */ /* 0x000fea0003800200 */
.L_x_59:
[----:B------:R-:W-:Y:S01]  /*01e0*/  ISETP.GE.AND P0, PT, R4, R5, PT ;  /* 0x000000050400720c */ /* 0x000fe20003f06270 */
[----:B------:R-:W-:-:S12]  /*01f0*/  BSSY.RECONVERGENT B1, `(.L_x_61) ;  /* 0x0000096000017945 */ /* 0x000fd80003800200 */
[----:B------:R-:W-:Y:S05]  /*0200*/  @P0 BRA `(.L_x_62) ;  /* 0x0000000800500947 */ /* 0x000fea0003800000 */
[----:B------:R-:W-:Y:S01]  /*0210*/  LOP3.LUT R3, RZ, R4, RZ, 0x33, !PT ;  /* 0x00000004ff037212 */ /* 0x000fe200078e33ff */
[----:B------:R-:W-:Y:S03]  /*0220*/  BSSY.RECONVERGENT B2, `(.L_x_63) ;  /* 0x0000047000027945 */ /* 0x000fe60003800200 */
[----:B------:R-:W-:-:S04]  /*0230*/  IADD3 R3, PT, PT, R2, -UR9, R3 ;  /* 0x8000000902037c10 */ /* 0x000fc8000fffe003 */
[C---:B------:R-:W-:Y:S02]  /*0240*/  ISETP.GE.U32.AND P1, PT, R3.reuse, 0xf00, PT ;  /* 0x00000f000300780c */ /* 0x040fe40003f26070 */
[----:B------:R-:W-:-:S04]  /*0250*/  LEA.HI R7, R3, 0x1, RZ, 0x18 ;  /* 0x0000000103077811 */ /* 0x000fc800078fc0ff */
[----:B------:R-:W-:-:S04]  /*0260*/  LOP3.LUT R20, R7, 0xf, RZ, 0xc0, !PT ;  /* 0x0000000f07147812 */ /* 0x000fc800078ec0ff */
[----:B------:R-:W-:-:S03]  /*0270*/  ISETP.NE.AND P0, PT, R20, RZ, PT ;  /* 0x000000ff1400720c */ /* 0x000fc60003f05270 */
[----:B------:R-:W-:Y:S10]  /*0280*/  @!P1 BRA `(.L_x_64) ;  /* 0x0000000400009947 */ /* 0x000ff40003800000 */
[----:B------:R-:W0:Y:S01]  /*0290*/  LDCU.64 UR6, c[0x0][0x380] ;  /* 0x00007000ff0677ac */ /* 0x000e220008000a00 */
[----:B------:R-:W-:Y:S01]  /*02a0*/  IMAD.WIDE.U32 R2, R4, 0x4, RZ ;  /* 0x0000000404027825 */ /* 0x000fe200078e00ff */
[----:B------:R-:W-:Y:S01]  /*02b0*/  LOP3.LUT R9, R7, 0x1fffff0, RZ, 0xc0, !PT ;  /* 0x01fffff007097812 */ /* 0x000fe200078ec0ff */
[----:B------:R-:W-:-:S04]  /*02c0*/  UIMAD.WIDE.U32 UR4, UR18, 0x4000, URZ ;  /* 0x00004000120478a5 */ /* 0x000fc8000f8e00ff */
[----:B------:R-:W-:Y:S02]  /*02d0*/  IMAD.MOV R9, RZ, RZ, -R9 ;  /* 0x000000ffff097224 */ /* 0x000fe400078e0a09 */
[----:B------:R-:W-:Y:S02]  /*02e0*/  LOP3.LUT R2, R2, UR4, RZ, 0xfc, !PT ;  /* 0x0000000402027c12 */ /* 0x000fe4000f8efcff */
[----:B------:R-:W-:Y:S02]  /*02f0*/  LOP3.LUT R3, R3, UR5, RZ, 0xfc, !PT ;  /* 0x0000000503037c12 */ /* 0x000fe4000f8efcff */
[----:B0-----:R-:W-:-:S04]  /*0300*/  IADD3 R2, P1, PT, R2, UR6, RZ ;  /* 0x0000000602027c10 */ /* 0x001fc8000ff3e0ff */
[----:B------:R-:W-:-:S04]  /*0310*/  IADD3 R2, P2, PT, R2, 0x2000, RZ ;  /* 0x0000200002027810 */ /* 0x000fc80007f5e0ff */
[----:B------:R-:W-:-:S09]  /*0320*/  IADD3.X R3, PT, PT, RZ, UR7, R3, P2, P1 ;  /* 0x00000007ff037c10 */ /* 0x000fd200097e2403 */
.L_x_65:
[----:B------:R-:W2:Y:S04]  /*0330*/  LDG.E R21, desc[UR16][R2.64+-0x2000] ;  /* 0xffe0001002157981 */ /* 0x000ea8000c1e1900 */
[----:B------:R-:W3:Y:S04]  /*0340*/  LDG.E R23, desc[UR16][R2.64+-0x1c00] ;  /* 0xffe4001002177981 */ /* 0x000ee8000c1e1900 */
[----:B------:R-:W4:Y:S04]  /*0350*/  LDG.E R25, desc[UR16][R2.64+-0x1800] ;  /* 0xffe8001002197981 */ /* 0x000f28000c1e1900 */
[----:B------:R-:W5:Y:S04]  /*0360*/  LDG.E R27, desc[UR16][R2.64+-0x1400] ;  /* 0xffec0010021b7981 */ /* 0x000f68000c1e1900 */
        /* <DEDUP_REMOVED lines=11> */
[----:B------:R0:W5:Y:S01]  /*0420*/  LDG.E R8, desc[UR16][R2.64+0x1c00] ;  /* 0x001c001002087981 */ /* 0x000162000c1e1900 */
[----:B------:R-:W-:-:S02]  /*0430*/  VIADD R9, R9, 0x10 ;  /* 0x0000001009097836 */ /* 0x000fc40000000000 */
[----:B------:R-:W-:-:S03]  /*0440*/  VIADD R4, R4, 0x1000 ;  /* 0x0000100004047836 */ /* 0x000fc60000000000 */
[----:B------:R-:W-:Y:S02]  /*0450*/  ISETP.NE.AND P2, PT, R9, RZ, PT ;  /* 0x000000ff0900720c */ /* 0x000fe40003f45270 */
[----:B0-----:R-:W-:-:S05]  /*0460*/  IADD3 R2, P3, PT, R2, 0x4000, RZ ;  /* 0x0000400002027810 */ /* 0x001fca0007f7e0ff */
[----:B------:R-:W-:Y:S01]  /*0470*/  IMAD.X R3, RZ, RZ, R3, P3 ;  /* 0x000000ffff037224 */ /* 0x000fe200018e0603 */
[----:B--2---:R-:W-:-:S04]  /*0480*/  FSETP.GEU.AND P1, PT, R6, |R21|, PT ;  /* 0x400000150600720b */ /* 0x004fc80003f2e000 */
[----:B------:R-:W-:-:S04]  /*0490*/  FSEL R6, |R21|, R6, !P1 ;  /* 0x0000000615067208 */ /* 0x000fc80004800200 */
[----:B---3--:R-:W-:-:S04]  /*04a0*/  FSETP.GEU.AND P1, PT, R6, |R23|, PT ;  /* 0x400000170600720b */ /* 0x008fc80003f2e000 */
[----:B------:R-:W-:-:S04]  /*04b0*/  FSEL R6, |R23|, R6, !P1 ;  /* 0x0000000617067208 */ /* 0x000fc80004800200 */
[----:B----4-:R-:W-:-:S04]  /*04c0*/  FSETP.GEU.AND P1, PT, R6, |R25|, PT ;  /* 0x400000190600720b */ /* 0x010fc80003f2e000 */
[----:B------:R-:W-:-:S04]  /*04d0*/  FSEL R6, |R25|, R6, !P1 ;  /* 0x0000000619067208 */ /* 0x000fc80004800200 */
[----:B-----5:R-:W-:-:S04]  /*04e0*/  FSETP.GEU.AND P1, PT, R6, |R27|, PT ;  /* 0x4000001b0600720b */ /* 0x020fc80003f2e000 */
[----:B------:R-:W-:-:S04]  /*04f0*/  FSEL R6, |R27|, R6, !P1 ;  /* 0x000000061b067208 */ /* 0x000fc80004800200 */
[----:B------:R-:W-:-:S04]  /*0500*/  FSETP.GEU.AND P1, PT, R6, |R29|, PT ;  /* 0x4000001d0600720b */ /* 0x000fc80003f2e000 */
        /* <DEDUP_REMOVED lines=22> */
[----:B------:R-:W-:Y:S01]  /*0670*/  FSEL R6, |R8|, R11, !P1 ;  /* 0x0000000b08067208 */ /* 0x000fe20004800200 */
[----:B------:R-:W-:Y:S08]  /*0680*/  @P2 BRA `(.L_x_65) ;  /* 0xfffffffc00282947 */ /* 0x000ff0000383ffff */
.L_x_64:
[----:B------:R-:W-:Y:S05]  /*0690*/  BSYNC.RECONVERGENT B2 ;  /* 0x0000000000027941 */ /* 0x000fea0003800200 */
.L_x_63:
[----:B------:R-:W-:Y:S05]  /*06a0*/  @!P0 BRA `(.L_x_62) ;  /* 0x0000000400288947 */ /* 0x000fea0003800000 */
[----:B------:R-:W-:Y:S01]  /*06b0*/  ISETP.GE.U32.AND P1, PT, R20, 0x8, PT ;  /* 0x000000081400780c */ /* 0x000fe20003f26070 */
[----:B------:R-:W-:Y:S01]  /*06c0*/  BSSY.RECONVERGENT B2, `(.L_x_66) ;  /* 0x0000022000027945 */ /* 0x000fe20003800200 */
[----:B------:R-:W-:-:S04]  /*06d0*/  LOP3.LUT R10, R7, 0x7, RZ, 0xc0, !PT ;  /* 0x00000007070a7812 */ /* 0x000fc800078ec0ff */
[----:B------:R-:W-:-:S07]  /*06e0*/  ISETP.NE.AND P0, PT, R10, RZ, PT ;  /* 0x000000ff0a00720c */ /* 0x000fce0003f05270 */
[----:B------:R-:W-:Y:S06]  /*06f0*/  @!P1 BRA `(.L_x_67) ;  /* 0x0000000000789947 */ /* 0x000fec0003800000 */
[----:B------:R-:W0:Y:S01]  /*0700*/  LDCU.64 UR4, c[0x0][0x380] ;  /* 0x00007000ff0477ac */ /* 0x000e220008000a00 */
[----:B------:R-:W-:-:S04]  /*0710*/  IADD3 R3, P1, PT, R4, UR9, RZ ;  /* 0x0000000904037c10 */ /* 0x000fc8000ff3e0ff */
[----:B------:R-:W-:Y:S02]  /*0720*/  LEA.HI.X.SX32 R8, R4, RZ, 0x1, P1 ;  /* 0x000000ff04087211 */ /* 0x000fe400008f0eff */
[----:B0-----:R-:W-:-:S04]  /*0730*/  LEA R2, P1, R3, UR4, 0x2 ;  /* 0x0000000403027c11 */ /* 0x001fc8000f8210ff */
[----:B------:R-:W-:-:S05]  /*0740*/  LEA.HI.X R3, R3, UR5, R8, 0x2, P1 ;  /* 0x0000000503037c11 */ /* 0x000fca00088f1408 */
[----:B------:R-:W2:Y:S04]  /*0750*/  LDG.E R9, desc[UR16][R2.64] ;  /* 0x0000001002097981 */ /* 0x000ea8000c1e1900 */
[----:B------:R-:W3:Y:S04]  /*0760*/  LDG.E R11, desc[UR16][R2.64+0x400] ;  /* 0x00040010020b7981 */ /* 0x000ee8000c1e1900 */
[----:B------:R-:W4:Y:S04]  /*0770*/  LDG.E R13, desc[UR16][R2.64+0x800] ;  /* 0x00080010020d7981 */ /* 0x000f28000c1e1900 */
[----:B------:R-:W5:Y:S04]  /*0780*/  LDG.E R15, desc[UR16][R2.64+0xc00] ;  /* 0x000c0010020f7981 */ /* 0x000f68000c1e1900 */
[----:B------:R-:W5:Y:S04]  /*0790*/  LDG.E R17, desc[UR16][R2.64+0x1000] ;  /* 0x0010001002117981 */ /* 0x000f68000c1e1900 */
[----:B------:R-:W5:Y:S04]  /*07a0*/  LDG.E R19, desc[UR16][R2.64+0x1400] ;  /* 0x0014001002137981 */ /* 0x000f68000c1e1900 */
[----:B------:R-:W5:Y:S04]  /*07b0*/  LDG.E R21, desc[UR16][R2.64+0x1800] ;  /* 0x0018001002157981 */ /* 0x000f68000c1e1900 */
[----:B------:R-:W5:Y:S01]  /*07c0*/  LDG.E R23, desc[UR16][R2.64+0x1c00] ;  /* 0x001c001002177981 */ /* 0x000f62000c1e1900 */
[----:B------:R-:W-:Y:S01]  /*07d0*/  VIADD R4, R4, 0x800 ;  /* 0x0000080004047836 */ /* 0x000fe20000000000 */
        /* <DEDUP_REMOVED lines=15> */
[----:B------:R-:W-:-:S09]  /*08d0*/  FSEL R6, |R23|, R6, !P1 ;  /* 0x0000000617067208 */ /* 0x000fd20004800200 */
.L_x_67:
[----:B------:R-:W-:Y:S05]  /*08e0*/  BSYNC.RECONVERGENT B2 ;  /* 0x0000000000027941 */ /* 0x000fea0003800200 */
.L_x_66:
        /* <DEDUP_REMOVED lines=23> */
[----:B------:R-:W-:-:S09]  /*0a60*/  FSEL R6, |R15|, R6, !P1 ;  /* 0x000000060f067208 */ /* 0x000fd20004800200 */
.L_x_69:
[----:B------:R-:W-:Y:S05]  /*0a70*/  BSYNC.RECONVERGENT B2 ;  /* 0x0000000000027941 */ /* 0x000fea0003800200 */
.L_x_68:
[----:B------:R-:W-:Y:S05]  /*0a80*/  @!P0 BRA `(.L_x_62) ;  /* 0x0000000000308947 */ /* 0x000fea0003800000 */
[----:B------:R-:W0:Y:S01]  /*0a90*/  LDC.64 R2, c[0x0][0x380] ;  /* 0x0000e000ff027b82 */ /* 0x000e220000000a00 */
[----:B------:R-:W-:Y:S02]  /*0aa0*/  IMAD.U32 R9, RZ, RZ, UR18 ;  /* 0x00000012ff097e24 */ /* 0x000fe4000f8e00ff */
[----:B------:R-:W-:Y:S02]  /*0ab0*/  IMAD.MOV R7, RZ, RZ, -R7 ;  /* 0x000000ffff077224 */ /* 0x000fe400078e0a07 */
[----:B0-----:R-:W-:-:S07]  /*0ac0*/  IMAD.WIDE.U32 R2, R9, 0x4000, R2 ;  /* 0x0000400009027825 */ /* 0x001fce00078e0002 */
.L_x_70:
[----:B------:R-:W-:-:S06]  /*0ad0*/  IMAD.WIDE R8, R4, 0x4, R2 ;  /* 0x0000000404087825 */ /* 0x000fcc00078e0202 */
[----:B------:R-:W2:Y:S01]  /*0ae0*/  LDG.E R9, desc[UR16][R8.64] ;  /* 0x0000001008097981 */ /* 0x000ea2000c1e1900 */
[----:B------:R-:W-:Y:S02]  /*0af0*/  VIADD R7, R7, 0x1 ;  /* 0x0000000107077836 */ /* 0x000fe40000000000 */
[----:B------:R-:W-:-:S03]  /*0b00*/  VIADD R4, R4, 0x100 ;  /* 0x0000010004047836 */ /* 0x000fc60000000000 */
[----:B------:R-:W-:Y:S02]  /*0b10*/  ISETP.NE.AND P1, PT, R7, RZ, PT ;  /* 0x000000ff0700720c */ /* 0x000fe40003f25270 */
[----:B--2---:R-:W-:-:S04]  /*0b20*/  FSETP.GEU.AND P0, PT, R6, |R9|, PT ;  /* 0x400000090600720b */ /* 0x004fc80003f0e000 */
[----:B------:R-:W-:-:S07]  /*0b30*/  FSEL R6, |R9|, R6, !P0 ;  /* 0x0000000609067208 */ /* 0x000fce0004000200 */
[----:B------:R-:W-:Y:S05]  /*0b40*/  @P1 BRA `(.L_x_70) ;  /* 0xfffffffc00e01947 */ /* 0x000fea000383ffff */
.L_x_62:
[----:B------:R-:W-:Y:S05]  /*0b50*/  BSYNC.RECONVERGENT B1 ;  /* 0x0000000000017941 */ /* 0x000fea0003800200 */
.L_x_61:
[----:B------:R-:W-:-:S13]  /*0b60*/  ISETP.GE.AND P0, PT, R5, 0x100, PT ;  /* 0x000001000500780c */ /* 0x000fda0003f06270 */
[----:B------:R-:W-:Y:S05]  /*0b70*/  @!P0 BRA `(.L_x_71) ;  /* 0x0000000000dc8947 */ /* 0x000fea0003800000 */
[----:B------:R-:W0:Y:S01]  /*0b80*/  S2R R7, SR_LANEID ;  /* 0x0000000000077919 */ /* 0x000e220000000000 */
[----:B------:R-:W1:Y:S02]  /*0b90*/  SHFL.DOWN PT, R2, R6, 0x1, 0x1f ;  /* 0x08201f0006027f89 */ /* 0x000e6400000e0000 */
[----:B-1----:R-:W-:Y:S02]  /*0ba0*/  FSETP.GEU.AND P1, PT, R6, R2, PT ;  /* 0x000000020600720b */ /* 0x002fe40003f2e000 */
[C---:B0-----:R-:W-:Y:S02]  /*0bb0*/  ISETP.GT.AND P0, PT, R7.reuse, 0x1e, PT ;  /* 0x0000001e0700780c */ /* 0x041fe40003f04270 */
[----:B------:R-:W-:Y:S02]  /*0bc0*/  FSEL R2, R2, R6, !P1 ;  /* 0x0000000602027208 */ /* 0x000fe40004800000 */
[----:B------:R-:W-:Y:S02]  /*0bd0*/  ISETP.NE.AND P2, PT, R7, RZ, PT ;  /* 0x000000ff0700720c */ /* 0x000fe40003f45270 */
[----:B------:R-:W-:-:S02]  /*0be0*/  FSEL R2, R6, R2, P0 ;  /* 0x0000000206027208 */ /* 0x000fc40000000000 */
[----:B------:R-:W-:-:S03]  /*0bf0*/  ISETP.GT.AND P0, PT, R7, 0x1d, PT ;  /* 0x0000001d0700780c */ /* 0x000fc60003f04270 */
[----:B------:R-:W0:Y:S06]  /*0c00*/  SHFL.DOWN PT, R3, R2, 0x2, 0x1f ;  /* 0x08401f0002037f89 */ /* 0x000e2c00000e0000 */
        /* <DEDUP_REMOVED lines=46> */
.L_x_71:
[----:B------:R-:W-:Y:S01]  /*0ef0*/  LOP3.LUT R2, R0, 0x3e0, RZ, 0xc0, !PT ;  /* 0x000003e000027812 */ /* 0x000fe200078ec0ff */
[----:B------:R-:W0:Y:S04]  /*0f00*/  S2R R9, SR_LANEID ;  /* 0x0000000000097919 */ /* 0x000e280000000000 */
[----:B------:R-:W-:Y:S01]  /*0f10*/  VIADD R4, R2, 0x20 ;  /* 0x0000002002047836 */ /* 0x000fe20000000000 */
[----:B------:R-:W-:-:S04]  /*0f20*/  LOP3.LUT R2, RZ, R2, RZ, 0x33, !PT ;  /* 0x00000002ff027212 */ /* 0x000fc800078e33ff */
[----:B------:R-:W-:Y:S01]  /*0f30*/  ISETP.GT.AND P0, PT, R4, R5, PT ;  /* 0x000000050400720c */ /* 0x000fe20003f04270 */
[----:B------:R-:W-:-:S05]  /*0f40*/  IMAD.IADD R2, R5, 0x1, R2 ;  /* 0x0000000105027824 */ /* 0x000fca00078e0202 */
        /* <DEDUP_REMOVED lines=65> */
.L_x_58:
[----:B------:R-:W0:Y:S01]  /*1360*/  S2R R0, SR_TID.X ;  /* 0x0000000000007919 */ /* 0x000e220000002100 */
[----:B------:R-:W1:Y:S01]  /*1370*/  LDC.64 R4, c[0x0][0x380] ;  /* 0x0000e000ff047b82 */ /* 0x000e620000000a00 */
[----:B0-----:R-:W-:-:S04]  /*1380*/  VIADD R7, R0, UR9 ;  /* 0x0000000900077c36 */ /* 0x001fc80008000000 */
[----:B-1----:R-:W-:-:S05]  /*1390*/  IMAD.WIDE.U32 R4, R7, 0x4, R4 ;  /* 0x0000000407047825 */ /* 0x002fca00078e0004 */
[----:B------:R-:W2:Y:S04]  /*13a0*/  LDG.E R7, desc[UR16][R4.64] ;  /* 0x0000001004077981 */ /* 0x000ea8000c1e1900 */
[----:B------:R-:W2:Y:S04]  /*13b0*/  LDG.E R8, desc[UR16][R4.64+0x400] ;  /* 0x0004001004087981 */ /* 0x000ea8000c1e1900 */
[----:B------:R-:W3:Y:S04]  /*13c0*/  LDG.E R9, desc[UR16][R4.64+0x800] ;  /* 0x0008001004097981 */ /* 0x000ee8000c1e1900 */
[----:B------:R-:W3:Y:S04]  /*13d0*/  LDG.E R10, desc[UR16][R4.64+0xc00] ;  /* 0x000c0010040a7981 */ /* 0x000ee8000c1e1900 */
[----:B------:R-:W4:Y:S04]  /*13e0*/  LDG.E R11, desc[UR16][R4.64+0x1000] ;  /* 0x00100010040b7981 */ /* 0x000f28000c1e1900 */
        /* <DEDUP_REMOVED lines=10> */
[----:B------:R-:W5:Y:S01]  /*1490*/  LDG.E R21, desc[UR16][R4.64+0x3c00] ;  /* 0x003c001004157981 */ /* 0x000f62000c1e1900 */
[----:B--2---:R-:W-:-:S04]  /*14a0*/  FSETP.GEU.AND P0, PT, |R7|, |R8|, PT ;  /* 0x400000080700720b */ /* 0x004fc80003f0e200 */
[----:B------:R-:W-:Y:S02]  /*14b0*/  FSEL R7, |R8|, |R7|, !P0 ;  /* 0x4000000708077208 */ /* 0x000fe40004000200 */
[----:B---3--:R-:W-:-:S04]  /*14c0*/  FSETP.GEU.AND P1, PT, |R9|, |R10|, PT ;  /* 0x4000000a0900720b */ /* 0x008fc80003f2e200 */
[----:B------:R-:W-:Y:S02]  /*14d0*/  FSEL R10, |R10|, |R9|, !P1 ;  /* 0x400000090a0a7208 */ /* 0x000fe40004800200 */
[----:B----4-:R-:W-:-:S04]  /*14e0*/  FSETP.GEU.AND P2, PT, |R11|, |R12|, PT ;  /* 0x4000000c0b00720b */ /* 0x010fc80003f4e200 */
[----:B------:R-:W-:Y:S02]  /*14f0*/  FSEL R11, |R12|, |R11|, !P2 ;  /* 0x4000000b0c0b7208 */ /* 0x000fe40005000200 */
[----:B-----5:R-:W-:-:S04]  /*1500*/  FSETP.GEU.AND P3, PT, |R13|, |R14|, PT ;  /* 0x4000000e0d00720b */ /* 0x020fc80003f6e200 */
[----:B------:R-:W-:Y:S02]  /*1510*/  FSEL R14, |R14|, |R13|, !P3 ;  /* 0x4000000d0e0e7208 */ /* 0x000fe40005800200 */
[----:B------:R-:W-:-:S04]  /*1520*/  FSETP.GEU.AND P0, PT, |R15|, |R16|, PT ;  /* 0x400000100f00720b */ /* 0x000fc80003f0e200 */
[----:B------:R-:W-:Y:S02]  /*1530*/  FSEL R15, |R16|, |R15|, !P0 ;  /* 0x4000000f100f7208 */ /* 0x000fe40004000200 */
[----:B------:R-:W-:Y:S02]  /*1540*/  FSETP.GEU.AND P0, PT, R7, R10, PT ;  /* 0x0000000a0700720b */ /* 0x000fe40003f0e000 */
[----:B------:R-:W-:Y:S02]  /*1550*/  FSETP.GEU.AND P1, PT, |R17|, |R18|, PT ;  /* 0x400000121100720b */ /* 0x000fe40003f2e200 */
[----:B------:R-:W-:Y:S02]  /*1560*/  FSEL R7, R10, R7, !P0 ;  /* 0x000000070a077208 */ /* 0x000fe40004000000 */
[----:B------:R-:W-:Y:S02]  /*1570*/  FSEL R18, |R18|, |R17|, !P1 ;  /* 0x4000001112127208 */ /* 0x000fe40004800200 */
[----:B------:R-:W-:-:S02]  /*1580*/  FSETP.GEU.AND P1, PT, R11, R14, PT ;  /* 0x0000000e0b00720b */ /* 0x000fc40003f2e000 */
[----:B------:R-:W-:Y:S02]  /*1590*/  FSETP.GEU.AND P2, PT, |R19|, |R20|, PT ;  /* 0x400000141300720b */ /* 0x000fe40003f4e200 */
[----:B------:R-:W-:Y:S02]  /*15a0*/  ISETP.GE.U32.AND P0, PT, R23, UR5, PT ;  /* 0x0000000517007c0c */ /* 0x000fe4000bf06070 */
[----:B------:R-:W-:Y:S02]  /*15b0*/  FSEL R19, |R20|, |R19|, !P2 ;  /* 0x4000001314137208 */ /* 0x000fe40005000200 */
[----:B------:R-:W-:Y:S02]  /*15c0*/  FSETP.GEU.AND P2, PT, R15, R18, PT ;  /* 0x000000120f00720b */ /* 0x000fe40003f4e000 */
[----:B------:R-:W-:Y:S02]  /*15d0*/  FSETP.GEU.AND P3, PT, |R6|, |R21|, PT ;  /* 0x400000150600720b */ /* 0x000fe40003f6e200 */
[----:B------:R-:W-:-:S02]  /*15e0*/  FSEL R14, R14, R11, !P1 ;  /* 0x0000000b0e0e7208 */ /* 0x000fc40004800000 */
[----:B------:R-:W-:Y:S02]  /*15f0*/  FSEL R6, |R21|, |R6|, !P3 ;  /* 0x4000000615067208 */ /* 0x000fe40005800200 */
[----:B------:R-:W-:Y:S02]  /*1600*/  FSEL R15, R18, R15, !P2 ;  /* 0x0000000f120f7208 */ /* 0x000fe40005000000 */
[----:B------:R-:W-:Y:S02]  /*1610*/  FSETP.GEU.AND P3, PT, R19, R6, PT ;  /* 0x000000061300720b */ /* 0x000fe40003f6e000 */
[----:B------:R-:W-:Y:S02]  /*1620*/  ISETP.GE.U32.AND.EX P0, PT, R22, UR4, PT, P0 ;  /* 0x0000000416007c0c */ /* 0x000fe4000bf06100 */
[----:B------:R-:W-:Y:S02]  /*1630*/  FSEL R6, R6, R19, !P3 ;  /* 0x0000001306067208 */ /* 0x000fe40005800000 */
[----:B------:R-:W-:-:S02]  /*1640*/  FSETP.GEU.AND P1, PT, R7, R14, PT ;  /* 0x0000000e0700720b */ /* 0x000fc40003f2e000 */
[----:B------:R-:W-:Y:S02]  /*1650*/  FSETP.GEU.AND P2, PT, R15, R6, PT ;  /* 0x000000060f00720b */ /* 0x000fe40003f4e000 */
[----:B------:R-:W-:Y:S02]  /*1660*/  FSEL R7, R14, R7, !P1 ;  /* 0x000000070e077208 */ /* 0x000fe40004800000 */
[----:B------:R-:W-:-:S04]  /*1670*/  FSEL R6, R6, R15, !P2 ;  /* 0x0000000f06067208 */ /* 0x000fc80005000000 */
[----:B------:R-:W-:-:S04]  /*1680*/  FSETP.GEU.AND P1, PT, R7, R6, PT ;  /* 0x000000060700720b */ /* 0x000fc80003f2e000 */
[----:B------:R-:W-:Y:S01]  /*1690*/  FSEL R6, R6, R7, !P1 ;  /* 0x0000000706067208 */ /* 0x000fe20004800000 */
[----:B------:R-:W-:Y:S08]  /*16a0*/  @!P0 BRA `(.L_x_73) ;  /* 0x0000001000188947 */ /* 0x000ff00003800000 */
[----:B------:R-:W-:Y:S01]  /*16b0*/  UIADD3 UR7, UP0, UPT, UR5, UR9, URZ ;  /* 0x0000000905077290 */ /* 0x000fe2000ff1e0ff */
[----:B------:R-:W-:Y:S01]  /*16c0*/  IADD3 R18, P1, PT, R2, -0x1000, RZ ;  /* 0xfffff00002127810 */ /* 0x000fe20007f3e0ff */
[----:B------:R-:W0:Y:S01]  /*16d0*/  LDCU.64 UR12, c[0x0][0x380] ;  /* 0x00007000ff0c77ac */ /* 0x000e220008000a00 */
[----:B------:R-:W-:Y:S02]  /*16e0*/  LOP3.LUT R5, RZ, R0, RZ, 0x33, !PT ;  /* 0x00000000ff057212 */ /* 0x000fe400078e33ff */
[----:B------:R-:W-:Y:S01]  /*16f0*/  IADD3.X R7, PT, PT, R3, -0x1, RZ, P1, !PT ;  /* 0xffffffff03077810 */ /* 0x000fe20000ffe4ff */
[----:B------:R-:W-:Y:S01]  /*1700*/  UIADD3.X UR8, UPT, UPT, URZ, UR4, URZ, UP0, !UPT ;  /* 0x00000004ff087290 */ /* 0x000fe200087fe4ff */
[----:B------:R-:W-:Y:S01]  /*1710*/  ISETP.LT.U32.AND P0, PT, R18, UR7, PT ;  /* 0x0000000712007c0c */ /* 0x000fe2000bf01070 */
[----:B------:R-:W-:Y:S01]  /*1720*/  UMOV UR6, UR5 ;  /* 0x0000000500067c82 */ /* 0x000fe20008000000 */
[----:B------:R-:W-:Y:S01]  /*1730*/  IADD3 R9, P2, PT, R0, UR7, RZ ;  /* 0x0000000700097c10 */ /* 0x000fe2000ff5e0ff */
[----:B------:R-:W-:Y:S01]  /*1740*/  UMOV UR4, URZ ;  /* 0x000000ff00047c82 */ /* 0x000fe20008000000 */
[----:B------:R-:W-:Y:S01]  /*1750*/  IADD3 R5, PT, PT, R2, -UR5, R5 ;  /* 0x8000000502057c10 */ /* 0x000fe2000fffe005 */
[----:B------:R-:W-:Y:S01]  /*1760*/  IMAD.U32 R4, RZ, RZ, UR8 ;  /* 0x00000008ff047e24 */ /* 0x000fe2000f8e00ff */
[----:B------:R-:W-:Y:S01]  /*1770*/  UMOV UR10, UR8 ;  /* 0x00000008000a7c82 */ /* 0x000fe20008000000 */
[----:B------:R-:W-:-:S03]  /*1780*/  IMAD.X R0, RZ, RZ, UR8, P2 ;  /* 0x00000008ff007e24 */ /* 0x000fc600090e06ff */
[----:B------:R-:W-:Y:S02]  /*1790*/  ISETP.GT.U32.AND.EX P0, PT, R4, R7, PT, P0 ;  /* 0x000000070400720c */ /* 0x000fe40003f04100 */
[----:B0-----:R-:W-:-:S04]  /*17a0*/  LEA R8, P1, R9, UR12, 0x2 ;  /* 0x0000000c09087c11 */ /* 0x001fc8000f8210ff */
[----:B------:R-:W-:Y:S02]  /*17b0*/  IADD3 R8, P2, PT, R8, 0x2000, RZ ;  /* 0x0000200008087810 */ /* 0x000fe40007f5e0ff */
[----:B------:R-:W-:Y:S01]  /*17c0*/  LEA.HI.X R9, R9, UR13, R0, 0x2, P1 ;  /* 0x0000000d09097c11 */ /* 0x000fe200088f1400 */
[----:B------:R-:W-:Y:S01]  /*17d0*/  VIADD R0, R5, -UR9 ;  /* 0x8000000905007c36 */ /* 0x000fe20008000000 */
[----:B------:R-:W-:-:S03]  /*17e0*/  UMOV UR9, UR7 ;  /* 0x0000000700097c82 */ /* 0x000fc60008000000 */
[----:B------:R-:W-:Y:S01]  /*17f0*/  IMAD.X R9, RZ, RZ, R9, P2 ;  /* 0x000000ffff097224 */ /* 0x000fe200010e0609 */
[----:B------:R-:W-:Y:S06]  /*1800*/  @P0 BRA `(.L_x_74) ;  /* 0x00000004003c0947 */ /* 0x000fec0003800000 */
[----:B------:R-:W0:Y:S01]  /*1810*/  LDC.64 R2, c[0x0][0x3b8] ;  /* 0x0000ee00ff027b82 */ /* 0x000e220000000a00 */
[----:B------:R-:W1:Y:S01]  /*1820*/  LDCU UR11, c[0x0][0x3c0] ;  /* 0x00007800ff0b77ac */ /* 0x000e620008000800 */
[----:B------:R-:W2:Y:S01]  /*1830*/  LDCU.64 UR12, c[0x0][0x380] ;  /* 0x00007000ff0c77ac */ /* 0x000ea20008000a00 */
[----:B------:R-:W-:Y:S01]  /*1840*/  NOP ;  /* 0x0000000000007918 */ /* 0x000fe20000000000 */
.L_x_75:
[----:B------:R-:W3:Y:S02]  /*1850*/  S2R R5, SR_TID.X ;  /* 0x0000000000057919 */ /* 0x000ee40000002100 */
[----:B---3--:R-:W-:-:S05]  /*1860*/  IADD3 R5, P0, PT, R5, UR7, RZ ;  /* 0x0000000705057c10 */ /* 0x008fca000ff1e0ff */
[----:B------:R-:W-:Y:S01]  /*1870*/  IMAD.X R10, RZ, RZ, UR8, P0 ;  /* 0x00000008ff0a7e24 */ /* 0x000fe200080e06ff */
[----:B--2---:R-:W-:-:S04]  /*1880*/  LEA R4, P0, R5, UR12, 0x2 ;  /* 0x0000000c05047c11 */ /* 0x004fc8000f8010ff */
[----:B------:R-:W-:-:S05]  /*1890*/  LEA.HI.X R5, R5, UR13, R10, 0x2, P0 ;  /* 0x0000000d05057c11 */ /* 0x000fca00080f140a */
        /* <DEDUP_REMOVED lines=16> */
[----:B-1----:R-:W-:-:S04]  /*19a0*/  USHF.L.U32 UR14, UR11, 0xc, URZ ;  /* 0x0000000c0b0e7899 */ /* 0x002fc800080006ff */
[----:B------:R-:W-:Y:S02]  /*19b0*/  USHF.R.S32.HI UR15, URZ, 0x1f, UR14 ;  /* 0x0000001fff0f7899 */ /* 0x000fe4000801140e */
[----:B------:R-:W-:-:S04]  /*19c0*/  UIADD3 UR5, UP0, UPT, UR14, UR9, URZ ;  /* 0x000000090e057290 */ /* 0x000fc8000ff1e0ff */
[----:B------:R-:W-:Y:S01]  /*19d0*/  UIADD3.X UR6, UPT, UPT, UR15, UR10, URZ, UP0, !UPT ;  /* 0x0000000a0f067290 */ /* 0x000fe200087fe4ff */
[----:B--2---:R-:W-:-:S04]  /*19e0*/  FSETP.GEU.AND P0, PT, R6, |R21|, PT ;  /* 0x400000150600720b */ /* 0x004fc80003f0e000 */
[----:B------:R-:W-:Y:S02]  /*19f0*/  FSEL R6, |R21|, R6, !P0 ;  /* 0x0000000615067208 */ /* 0x000fe40004000200 */
        /* <DEDUP_REMOVED lines=8> */
[----:B------:R-:W-:-:S04]  /*1a80*/  FSETP.GEU.AND P0, PT, |R12|, |R17|, PT ;  /* 0x400000110c00720b */ /* 0x000fc80003f0e200 */
[----:B------:R-:W-:Y:S02]  /*1a90*/  FSEL R17, |R17|, |R12|, !P0 ;  /* 0x4000000c11117208 */ /* 0x000fe40004000200 */
[----:B------:R-:W-:Y:S02]  /*1aa0*/  FSETP.GEU.AND P1, PT, |R13|, |R14|, PT ;  /* 0x4000000e0d00720b */ /* 0x000fe40003f2e200 */
[----:B------:R-:W-:Y:S02]  /*1ab0*/  FSETP.GEU.AND P0, PT, R6, R23, PT ;  /* 0x000000170600720b */ /* 0x000fe40003f0e000 */
[----:B------:R-:W-:Y:S02]  /*1ac0*/  FSEL R13, |R14|, |R13|, !P1 ;  /* 0x4000000d0e0d7208 */ /* 0x000fe40004800200 */
[----:B------:R-:W-:Y:S02]  /*1ad0*/  FSETP.GEU.AND P2, PT, |R10|, |R15|, PT ;  /* 0x4000000f0a00720b */ /* 0x000fe40003f4e200 */
[----:B------:R-:W-:-:S02]  /*1ae0*/  FSETP.GEU.AND P1, PT, R22, R27, PT ;  /* 0x0000001b1600720b */ /* 0x000fc40003f2e000 */
[----:B------:R-:W-:Y:S02]  /*1af0*/  FSEL R10, |R15|, |R10|, !P2 ;  /* 0x4000000a0f0a7208 */ /* 0x000fe40005000200 */
[----:B------:R-:W-:Y:S02]  /*1b00*/  FSEL R6, R23, R6, !P0 ;  /* 0x0000000617067208 */ /* 0x000fe40004000000 */
[----:B------:R-:W-:Y:S02]  /*1b10*/  FSETP.GEU.AND P0, PT, R16, R17, PT ;  /* 0x000000111000720b */ /* 0x000fe40003f0e000 */
[----:B------:R-:W-:Y:S02]  /*1b20*/  FSETP.GEU.AND P2, PT, R13, R10, PT ;  /* 0x0000000a0d00720b */ /* 0x000fe40003f4e000 */
[----:B------:R-:W-:Y:S02]  /*1b30*/  FSEL R27, R27, R22, !P1 ;  /* 0x000000161b1b7208 */ /* 0x000fe40004800000 */
[----:B------:R-:W-:-:S02]  /*1b40*/  FSEL R16, R17, R16, !P0 ;  /* 0x0000001011107208 */ /* 0x000fc40004000000 */
[----:B------:R-:W-:Y:S02]  /*1b50*/  FSEL R13, R10, R13, !P2 ;  /* 0x0000000d0a0d7208 */ /* 0x000fe40005000000 */
[----:B------:R-:W-:Y:S02]  /*1b60*/  FSETP.GEU.AND P0, PT, R6, R27, PT ;  /* 0x0000001b0600720b */ /* 0x000fe40003f0e000 */
[----:B0-----:R-:W-:Y:S02]  /*1b70*/  IADD3 R4, P2, PT, R2, -UR7, RZ ;  /* 0x8000000702047c10 */ /* 0x001fe4000ff5e0ff */
[----:B------:R-:W-:Y:S02]  /*1b80*/  FSEL R6, R27, R6, !P0 ;  /* 0x000000061b067208 */ /* 0x000fe40004000000 */
[----:B------:R-:W-:Y:S02]  /*1b90*/  FSETP.GEU.AND P1, PT, R16, R13, PT ;  /* 0x0000000d1000720b */ /* 0x000fe40003f2e000 */
[----:B------:R-:W-:-:S02]  /*1ba0*/  ISETP.GE.U32.AND P0, PT, R4, UR14, PT ;  /* 0x0000000e04007c0c */ /* 0x000fc4000bf06070 */
[----:B------:R-:W-:Y:S02]  /*1bb0*/  IADD3.X R4, PT, PT, R3, ~UR8, RZ, P2, !PT ;  /* 0x8000000803047c10 */ /* 0x000fe400097fe4ff */
[----:B------:R-:W-:Y:S02]  /*1bc0*/  FSEL R13, R13, R16, !P1 ;  /* 0x000000100d0d7208 */ /* 0x000fe40004800000 */
[----:B------:R-:W-:Y:S02]  /*1bd0*/  ISETP.GE.U32.AND.EX P0, PT, R4, UR15, PT, P0 ;  /* 0x0000000f04007c0c */ /* 0x000fe4000bf06100 */
[----:B------:R-:W-:-:S04]  /*1be0*/  FSETP.GEU.AND P1, PT, R6, R13, PT ;  /* 0x0000000d0600720b */ /* 0x000fc80003f2e000 */
[----:B------:R-:W-:-:S04]  /*1bf0*/  FSEL R6, R13, R6, !P1 ;  /* 0x000000060d067208 */ /* 0x000fc80004800000 */
[----:B------:R-:W-:-:S04]  /*1c00*/  FSETP.GEU.AND P1, PT, R6, |R11|, PT ;  /* 0x4000000b0600720b */ /* 0x000fc80003f2e000 */
[----:B------:R-:W-:Y:S01]  /*1c10*/  FSEL R6, |R11|, R6, !P1 ;  /* 0x000000060b067208 */ /* 0x000fe20004800200 */
[----:B------:R-:W-:Y:S08]  /*1c20*/  @!P0 BRA `(.L_x_73) ;  /* 0x0000000800b88947 */ /* 0x000ff00003800000 */
[----:B------:R-:W-:Y:S02]  /*1c30*/  UIADD3 UR7, UP0, UPT, UR14, UR7, URZ ;  /* 0x000000070e077290 */ /* 0x000fe4000ff1e0ff */
[----:B------:R-:W-:Y:S01]  /*1c40*/  IMAD.U32 R5, RZ, RZ, UR14 ;  /* 0x0000000eff057e24 */ /* 0x000fe2000f8e00ff */
[----:B------:R-:W-:Y:S01]  /*1c50*/  UIADD3 UR4, UPT, UPT, UR4, 0x1, URZ ;  /* 0x0000000104047890 */ /* 0x000fe2000fffe0ff */
[----:B------:R-:W-:Y:S01]  /*1c60*/  VIADD R0, R0, -UR14 ;  /* 0x8000000e00007c36 */ /* 0x000fe20008000000 */
[----:B------:R-:W-:Y:S01]  /*1c70*/  UIADD3.X UR8, UPT, UPT, UR15, UR8, URZ, UP0, !UPT ;  /* 0x000000080f087290 */ /* 0x000fe200087fe4ff */
[----:B------:R-:W-:Y:S01]  /*1c80*/  IMAD.WIDE R8, R5, 0x4, R8 ;  /* 0x0000000405087825 */ /* 0x000fe200078e0208 */
[----:B------:R-:W-:Y:S01]  /*1c90*/  ISETP.LT.U32.AND P0, PT, R18, UR7, PT ;  /* 0x0000000712007c0c */ /* 0x000fe2000bf01070 */
[----:B------:R-:W-:Y:S01]  /*1ca0*/  UMOV UR9, UR5 ;  /* 0x0000000500097c82 */ /* 0x000fe20008000000 */
[----:B------:R-:W-:Y:S02]  /*1cb0*/  UMOV UR10, UR6 ;  /* 0x00000006000a7c82 */ /* 0x000fe40008000000 */
[----:B------:R-:W-:-:S05]  /*1cc0*/  IMAD.U32 R4, RZ, RZ, UR8 ;  /* 0x00000008ff047e24 */ /* 0x000fca000f8e00ff */
[----:B------:R-:W-:-:S13]  /*1cd0*/  ISETP.GT.U32.AND.EX P0, PT, R4, R7, PT, P0 ;  /* 0x000000070400720c */ /* 0x000fda0003f04100 */
[----:B------:R-:W-:Y:S05]  /*1ce0*/  @!P0 BRA `(.L_x_75) ;  /* 0xfffffff800d88947 */ /* 0x000fea000383ffff */
[----:B------:R-:W-:-:S05]  /*1cf0*/  UMOV UR6, UR14 ;  /* 0x0000000e00067c82 */ /* 0x000fca0008000000 */
.L_x_74:
[----:B------:R-:W0:Y:S01]  /*1d00*/  S2R R5, SR_TID.X ;  /* 0x0000000000057919 */ /* 0x000e220000002100 */
[C---:B------:R-:W-:Y:S01]  /*1d10*/  VIADD R4, R2.reuse, -UR7 ;  /* 0x8000000702047c36 */ /* 0x040fe20008000000 */
[----:B------:R-:W-:Y:S01]  /*1d20*/  ISETP.LE.U32.AND P1, PT, R2, UR7, PT ;  /* 0x0000000702007c0c */ /* 0x000fe2000bf23070 */
[----:B------:R-:W-:Y:S01]  /*1d30*/  IMAD.U32 R10, RZ, RZ, UR8 ;  /* 0x00000008ff0a7e24 */ /* 0x000fe2000f8e00ff */
[----:B------:R-:W-:Y:S02]  /*1d40*/  BSSY.RECONVERGENT B1, `(.L_x_73) ;  /* 0x000009c000017945 */ /* 0x000fe40003800200 */
[----:B0-----:R-:W-:-:S04]  /*1d50*/  ISETP.GE.AND P0, PT, R5, R4, PT ;  /* 0x000000040500720c */ /* 0x001fc80003f06270 */
[----:B------:R-:W-:-:S13]  /*1d60*/  ISETP.GE.U32.OR.EX P0, PT, R10, R3, P0, P1 ;  /* 0x000000030a00720c */ /* 0x000fda0000706510 */
[----:B------:R-:W-:Y:S05]  /*1d70*/  @P0 BRA `(.L_x_76) ;  /* 0x0000000800600947 */ /* 0x000fea0003800000 */
[----:B------:R-:W-:Y:S01]  /*1d80*/  USHF.L.U32 UR5, UR18, 0xc, URZ ;  /* 0x0000000c12057899 */ /* 0x000fe200080006ff */
[----:B------:R-:W-:Y:S01]  /*1d90*/  LOP3.LUT R3, RZ, R5, RZ, 0x33, !PT ;  /* 0x00000005ff037212 */ /* 0x000fe200078e33ff */
[----:B------:R-:W-:Y:S01]  /*1da0*/  UIMAD UR14, UR4, UR11, URZ ;  /* 0x0000000b040e72a4 */ /* 0x000fe2000f8e02ff */
[----:B------:R-:W-:Y:S01]  /*1db0*/  BSSY.RECONVERGENT B2, `(.L_x_77) ;  /* 0x0000047000027945 */ /* 0x000fe20003800200 */
[----:B------:R-:W-:Y:S01]  /*1dc0*/  UIADD3 UR5, UPT, UPT, UR5, UR6, URZ ;  /* 0x0000000605057290 */ /* 0x000fe2000fffe0ff */
[----:B------:R-:W-:-:S03]  /*1dd0*/  IMAD.MOV.U32 R4, RZ, RZ, R5 ;  /* 0x000000ffff047224 */ /* 0x000fc600078e0005 */
[----:B------:R-:W-:Y:S02]  /*1de0*/  IMAD.U32 R7, RZ, RZ, UR14 ;  /* 0x0000000eff077e24 */ /* 0x000fe4000f8e00ff */
[----:B------:R-:W-:-:S05]  /*1df0*/  IADD3 R2, PT, PT, R2, -UR5, R3 ;  /* 0x8000000502027c10 */ /* 0x000fca000fffe003 */
[----:B------:R-:W-:-:S05]  /*1e00*/  IMAD R2, R7, -0x1000, R2 ;  /* 0xfffff00007027824 */ /* 0x000fca00078e0202 */
[C---:B------:R-:W-:Y:S02]  /*1e10*/  ISETP.GE.U32.AND P1, PT, R2.reuse, 0xf00, PT ;  /* 0x00000f000200780c */ /* 0x040fe40003f26070 */
[----:B------:R-:W-:-:S04]  /*1e20*/  LEA.HI R18, R2, 0x1, RZ, 0x18 ;  /* 0x0000000102127811 */ /* 0x000fc800078fc0ff */
[----:B------:R-:W-:-:S04]  /*1e30*/  LOP3.LUT R20, R18, 0xf, RZ, 0xc0, !PT ;  /* 0x0000000f12147812 */ /* 0x000fc800078ec0ff */
[----:B------:R-:W-:-:S03]  /*1e40*/  ISETP.NE.AND P0, PT, R20, RZ, PT ;  /* 0x000000ff1400720c */ /* 0x000fc60003f05270 */
[----:B------:R-:W-:Y:S10]  /*1e50*/  @!P1 BRA `(.L_x_78) ;  /* 0x0000000000f09947 */ /* 0x000ff40003800000 */
[----:B------:R-:W-:Y:S01]  /*1e60*/  LEA.HI R2, R0, 0x1, RZ, 0x18 ;  /* 0x0000000100027811 */ /* 0x000fe200078fc0ff */
[----:B------:R-:W-:-:S03]  /*1e70*/  IMAD.MOV.U32 R4, RZ, RZ, R5 ;  /* 0x000000ffff047224 */ /* 0x000fc600078e0005 */
[----:B------:R-:W-:-:S05]  /*1e80*/  LOP3.LUT R2, R2, 0x1fffff0, RZ, 0xc0, !PT ;  /* 0x01fffff002027812 */ /* 0x000fca00078ec0ff */
[----:B------:R-:W-:-:S07]  /*1e90*/  IMAD.MOV R7, RZ, RZ, -R2 ;  /* 0x000000ffff077224 */ /* 0x000fce00078e0a02 */
.L_x_79:
[----:B------:R-:W-:Y:S02]  /*1ea0*/  IMAD.MOV.U32 R2, RZ, RZ, R8 ;  /* 0x000000ffff027224 */ /* 0x000fe400078e0008 */
[----:B------:R-:W-:-:S05]  /*1eb0*/  IMAD.MOV.U32 R3, RZ, RZ, R9 ;  /* 0x000000ffff037224 */ /* 0x000fca00078e0009 */
        /* <DEDUP_REMOVED lines=16> */
[----:B------:R-:W-:-:S02]  /*1fc0*/  VIADD R7, R7, 0x10 ;  /* 0x0000001007077836 */ /* 0x000fc40000000000 */
[----:B------:R-:W-:-:S03]  /*1fd0*/  VIADD R4, R4, 0x1000 ;  /* 0x0000100004047836 */ /* 0x000fc60000000000 */
[----:B------:R-:W-:Y:S02]  /*1fe0*/  ISETP.NE.AND P2, PT, R7, RZ, PT ;  /* 0x000000ff0700720c */ /* 0x000fe40003f45270 */
        /* <DEDUP_REMOVED lines=29> */
[----:B------:R-:W-:Y:S02]  /*21c0*/  FSEL R6, |R8|, R9, !P1 ;  /* 0x0000000908067208 */ /* 0x000fe40004800200 */
[----:B------:R-:W-:Y:S02]  /*21d0*/  IADD3 R8, P3, PT, R2, 0x4000, RZ ;  /* 0x0000400002087810 */ /* 0x000fe40007f7e0ff */
[----:B------:R-:W-:-:S03]  /*21e0*/  FSETP.GEU.AND P1, PT, R6, |R5|, PT ;  /* 0x400000050600720b */ /* 0x000fc60003f2e000 */
[----:B------:R-:W-:Y:S01]  /*21f0*/  IMAD.X R9, RZ, RZ, R3, P3 ;  /* 0x000000ffff097224 */ /* 0x000fe200018e0603 */
[----:B------:R-:W-:Y:S01]  /*2200*/  FSEL R6, |R5|, R6, !P1 ;  /* 0x0000000605067208 */ /* 0x000fe20004800200 */
[----:B------:R-:W-:Y:S08]  /*2210*/  @P2 BRA `(.L_x_79) ;  /* 0xfffffffc00202947 */ /* 0x000ff0000383ffff */
.L_x_78:
[----:B------:R-:W-:Y:S05]  /*2220*/  BSYNC.RECONVERGENT B2 ;  /* 0x0000000000027941 */ /* 0x000fea0003800200 */
.L_x_77:
[----:B------:R-:W-:Y:S05]  /*2230*/  @!P0 BRA `(.L_x_76) ;  /* 0x0000000400308947 */ /* 0x000fea0003800000 */
[----:B------:R-:W-:Y:S01]  /*2240*/  ISETP.GE.U32.AND P1, PT, R20, 0x8, PT ;  /* 0x000000081400780c */ /* 0x000fe20003f26070 */
[----:B------:R-:W-:Y:S01]  /*2250*/  BSSY.RECONVERGENT B2, `(.L_x_80) ;  /* 0x0000021000027945 */ /* 0x000fe20003800200 */
[----:B------:R-:W-:-:S04]  /*2260*/  LOP3.LUT R7, R18, 0x7, RZ, 0xc0, !PT ;  /* 0x0000000712077812 */ /* 0x000fc800078ec0ff */
[----:B------:R-:W-:-:S07]  /*2270*/  ISETP.NE.AND P0, PT, R7, RZ, PT ;  /* 0x000000ff0700720c */ /* 0x000fce0003f05270 */
[----:B------:R-:W-:Y:S06]  /*2280*/  @!P1 BRA `(.L_x_81) ;  /* 0x0000000000749947 */ /* 0x000fec0003800000 */
[----:B------:R-:W-:-:S05]  /*2290*/  IADD3 R3, P1, PT, R4, UR7, RZ ;  /* 0x0000000704037c10 */ /* 0x000fca000ff3e0ff */
[----:B------:R-:W-:Y:S01]  /*22a0*/  IMAD.X R8, RZ, RZ, UR8, P1 ;  /* 0x00000008ff087e24 */ /* 0x000fe200088e06ff */
[----:B------:R-:W-:-:S04]  /*22b0*/  LEA R2, P1, R3, UR12, 0x2 ;  /* 0x0000000c03027c11 */ /* 0x000fc8000f8210ff */
        /* <DEDUP_REMOVED lines=26> */
.L_x_81:
[----:B------:R-:W-:Y:S05]  /*2460*/  BSYNC.RECONVERGENT B2 ;  /* 0x0000000000027941 */ /* 0x000fea0003800200 */
.L_x_80:
[----:B------:R-:W-:Y:S05]  /*2470*/  @!P0 BRA `(.L_x_76) ;  /* 0x0000000000a08947 */ /* 0x000fea0003800000 */
[----:B------:R-:W-:Y:S01]  /*2480*/  ISETP.GE.U32.AND P1, PT, R7, 0x4, PT ;  /* 0x000000040700780c */ /* 0x000fe20003f26070 */
[----:B------:R-:W-:Y:S01]  /*2490*/  BSSY.RECONVERGENT B2, `(.L_x_82) ;  /* 0x0000014000027945 */ /* 0x000fe20003800200 */
[----:B------:R-:W-:-:S11]  /*24a0*/  LOP3.LUT P0, RZ, R18, 0x3, RZ, 0xc0, !PT ;  /* 0x0000000312ff7812 */ /* 0x000fd6000780c0ff */
[----:B------:R-:W-:Y:S05]  /*24b0*/  @!P1 BRA `(.L_x_83) ;  /* 0x0000000000449947 */ /* 0x000fea0003800000 */
[----:B------:R-:W-:-:S05]  /*24c0*/  IADD3 R3, P1, PT, R4, UR7, RZ ;  /* 0x0000000704037c10 */ /* 0x000fca000ff3e0ff */
[----:B------:R-:W-:Y:S01]  /*24d0*/  IMAD.X R8, RZ, RZ, UR8, P1 ;  /* 0x00000008ff087e24 */ /* 0x000fe200088e06ff */
[----:B------:R-:W-:-:S04]  /*24e0*/  LEA R2, P1, R3, UR12, 0x2 ;  /* 0x0000000c03027c11 */ /* 0x000fc8000f8210ff */
        /* <DEDUP_REMOVED lines=14> */
.L_x_83:
[----:B------:R-:W-:Y:S05]  /*25d0*/  BSYNC.RECONVERGENT B2 ;  /* 0x0000000000027941 */ /* 0x000fea0003800200 */
.L_x_82:
[----:B------:R-:W-:Y:S05]  /*25e0*/  @!P0 BRA `(.L_x_76) ;  /* 0x0000000000448947 */ /* 0x000fea0003800000 */
[----:B------:R-:W-:Y:S02]  /*25f0*/  LOP3.LUT R0, R0, 0xffff, RZ, 0xc0, !PT ;  /* 0x0000ffff00007812 */ /* 0x000fe400078ec0ff */
[----:B------:R-:W-:Y:S02]  /*2600*/  IADD3 R4, P0, PT, R4, UR9, RZ ;  /* 0x0000000904047c10 */ /* 0x000fe4000ff1e0ff */
[----:B------:R-:W-:Y:S02]  /*2610*/  LEA.HI R0, R0, 0x1, RZ, 0x18 ;  /* 0x0000000100007811 */ /* 0x000fe400078fc0ff */
[----:B------:R-:W-:Y:S01]  /*2620*/  LEA R2, P1, R4, UR12, 0x2 ;  /* 0x0000000c04027c11 */ /* 0x000fe2000f8210ff */
[----:B------:R-:W-:Y:S01]  /*2630*/  IMAD.X R5, RZ, RZ, UR10, P0 ;  /* 0x0000000aff057e24 */ /* 0x000fe200080e06ff */
[----:B------:R-:W-:-:S04]  /*2640*/  LOP3.LUT R0, R0, 0x3, RZ, 0xc0, !PT ;  /* 0x0000000300007812 */ /* 0x000fc800078ec0ff */
[----:B------:R-:W-:Y:S01]  /*2650*/  LEA.HI.X R5, R4, UR13, R5, 0x2, P1 ;  /* 0x0000000d04057c11 */ /* 0x000fe200088f1405 */
[----:B------:R-:W-:-:S07]  /*2660*/  IMAD.MOV R0, RZ, RZ, -R0 ;  /* 0x000000ffff007224 */ /* 0x000fce00078e0a00 */
.L_x_84:
[----:B------:R-:W-:-:S06]  /*2670*/  IMAD.MOV.U32 R3, RZ, RZ, R5 ;  /* 0x000000ffff037224 */ /* 0x000fcc00078e0005 */
[----:B------:R0:W2:Y:S01]  /*2680*/  LDG.E R3, desc[UR16][R2.64] ;  /* 0x0000001002037981 */ /* 0x0000a2000c1e1900 */
[----:B------:R-:W-:-:S05]  /*2690*/  VIADD R0, R0, 0x1 ;  /* 0x0000000100007836 */ /* 0x000fca0000000000 */
[----:B------:R-:W-:Y:S02]  /*26a0*/  ISETP.NE.AND P1, PT, R0, RZ, PT ;  /* 0x000000ff0000720c */ /* 0x000fe40003f25270 */
[----:B0-----:R-:W-:-:S05]  /*26b0*/  IADD3 R2, P2, PT, R2, 0x400, RZ ;  /* 0x0000040002027810 */ /* 0x001fca0007f5e0ff */
[----:B------:R-:W-:Y:S01]  /*26c0*/  IMAD.X R5, RZ, RZ, R5, P2 ;  /* 0x000000ffff057224 */ /* 0x000fe200010e0605 */
[----:B--2---:R-:W-:-:S04]  /*26d0*/  FSETP.GEU.AND P0, PT, R6, |R3|, PT ;  /* 0x400000030600720b */ /* 0x004fc80003f0e000 */
[----:B------:R-:W-:Y:S01]  /*26e0*/  FSEL R6, |R3|, R6, !P0 ;  /* 0x0000000603067208 */ /* 0x000fe20004000200 */
[----:B------:R-:W-:Y:S08]  /*26f0*/  @P1 BRA `(.L_x_84) ;  /* 0xfffffffc00dc1947 */ /* 0x000ff0000383ffff */
.L_x_76:
[----:B------:R-:W-:Y:S05]  /*2700*/  BSYNC.RECONVERGENT B1 ;  /* 0x0000000000017941 */ /* 0x000fea0003800200 */
.L_x_73:
[----:B------:R-:W0:Y:S01]  /*2710*/  S2R R7, SR_LANEID ;  /* 0x0000000000077919 */ /* 0x000e220000000000 */
[----:B------:R-:W-:Y:S01]  /*2720*/  IMAD.MOV.U32 R9, RZ, RZ, R6 ;  /* 0x000000ffff097224 */ /* 0x000fe200078e0006 */
[----:B------:R-:W1:Y:S04]  /*2730*/  S2R R5, SR_TID.X ;  /* 0x0000000000057919 */ /* 0x000e680000002100 */
[----:B------:R-:W2:Y:S01]  /*2740*/  SHFL.DOWN PT, R0, R9, 0x1, 0x1f ;  /* 0x08201f0009007f89 */ /* 0x000ea200000e0000 */
[----:B0-----:R-:W-:Y:S02]  /*2750*/  ISETP.GT.AND P1, PT, R7, 0x1e, PT ;  /* 0x0000001e0700780c */ /* 0x001fe40003f24270 */
[----:B--2---:R-:W-:Y:S02]  /*2760*/  FSETP.GEU.AND P0, PT, R9, R0, PT ;  /* 0x000000000900720b */ /* 0x004fe40003f0e000 */
[----:B------:R-:W-:-:S09]  /*2770*/  ISETP.NE.AND P2, PT, R7, RZ, PT ;  /* 0x000000ff0700720c */ /* 0x000fd20003f45270 */
[----:B------:R-:W-:Y:S02]  /*2780*/  @!P1 FSEL R9, R0, R9, !P0 ;  /* 0x0000000900099208 */ /* 0x000fe40004000000 */
[----:B------:R-:W-:Y:S02]  /*2790*/  ISETP.GT.AND P1, PT, R7, 0x1d, PT ;  /* 0x0000001d0700780c */ /* 0x000fe40003f24270 */
[----:B------:R-:W0:Y:S01]  /*27a0*/  @!P2 S2R R4, SR_CgaCtaId ;  /* 0x000000000004a919 */ /* 0x000e220000008800 */
[----:B------:R-:W-:Y:S02]  /*27b0*/  @!P2 MOV R3, 0x400 ;  /* 0x000004000003a802 */ /* 0x000fe40000000f00 */
[----:B-1----:R-:W-:Y:S01]  /*27c0*/  @!P2 SHF.R.U32.HI R2, RZ, 0x3, R5 ;  /* 0x00000003ff02a819 */ /* 0x002fe20000011605 */
        /* <DEDUP_REMOVED lines=43> */
.L_x_72:
[----:B------:R-:W-:Y:S05]  /*2a80*/  BSYNC.RECONVERGENT B0 ;  /* 0x0000000000007941 */ /* 0x000fea0003800200 */
.L_x_57:
[----:B------:R-:W-:Y:S05]  /*2a90*/  @P0 EXIT ;  /* 0x000000000000094d */ /* 0x000fea0003800000 */
[----:B------:R-:W0:Y:S02]  /*2aa0*/  LDCU.64 UR4, c[0x0][0x388] ;  /* 0x00007100ff0477ac */ /* 0x000e240008000a00 */
[----:B0-----:R-:W-:-:S06]  /*2ab0*/  UIMAD.WIDE.U32 UR4, UR18, 0x4, UR4 ;  /* 0x00000004120478a5 */ /* 0x001fcc000f8e0004 */
[----:B------:R-:W-:Y:S02]  /*2ac0*/  IMAD.U32 R2, RZ, RZ, UR4 ;  /* 0x00000004ff027e24 */ /* 0x000fe4000f8e00ff */
[----:B------:R-:W-:-:S05]  /*2ad0*/  IMAD.U32 R3, RZ, RZ, UR5 ;  /* 0x00000005ff037e24 */ /* 0x000fca000f8e00ff */
[----:B------:R-:W-:Y:S01]  /*2ae0*/  STG.E desc[UR16][R2.64], R9 ;  /* 0x0000000902007986 */ /* 0x000fe2000c101910 */
[----:B------:R-:W-:Y:S05]  /*2af0*/  EXIT ;  /* 0x000000000000794d */ /* 0x000fea0003800000 */
.L_x_85:
        /* <DEDUP_REMOVED lines=16> */
.L_x_252:


//--------------------- .text._ZN3cub18CUB_300001_SM_10006detail6reduce28DeviceReduceSingleTileKernelINS2_10policy_hubIfyN4cuda3__47maximumIfEEE10Policy1000EN6thrust24THRUST_300001_SM_1000_NS10device_ptrIfEEPfyS8_ff8AbsValueEEvT0_T1_T2_T3_T4_T6_ --------------------------
	.section	.text._ZN3cub18CUB_300001_SM_10006detail6reduce28DeviceReduceSingleTileKernelINS2_10policy_hubIfyN4cuda3__47maximumIfEEE10Policy1000EN6thrust24THRUST_300001_SM_1000_NS10device_ptrIfEEPfyS8_ff8AbsValueEEvT0_T1_T2_T3_T4_T6_,"ax",@progbits
	.align	128
        .global         _ZN3cub18CUB_300001_SM_10006detail6reduce28DeviceReduceSingleTileKernelINS2_10policy_hubIfyN4cuda3__47maximumIfEEE10Policy1000EN6thrust24THRUST_300001_SM_1000_NS10device_ptrIfEEPfyS8_ff8AbsValueEEvT0_T1_T2_T3_T4_T6_
        .type           _ZN3cub18CUB_300001_SM_10006detail6reduce28DeviceReduceSingleTileKernelINS2_10policy_hubIfyN4cuda3__47maximumIfEEE10Policy1000EN6thrust24THRUST_300001_SM_1000_NS10device_ptrIfEEPfyS8_ff8AbsValueEEvT0_T1_T2_T3_T4_T6_,@function
        .size           _ZN3cub18CUB_300001_SM_10006detail6reduce28DeviceReduceSingleTileKernelINS2_10policy_hubIfyN4cuda3__47maximumIfEEE10Policy1000EN6thrust24THRUST_300001_SM_1000_NS10device_ptrIfEEPfyS8_ff8AbsValueEEvT0_T1_T2_T3_T4_T6_,(.L_x_253 - _ZN3cub18CUB_300001_SM_10006detail6reduce28DeviceReduceSingleTileKernelINS2_10policy_hubIfyN4cuda3__47maximumIfEEE10Policy1000EN6thrust24THRUST_300001_SM_1000_NS10device_ptrIfEEPfyS8_ff8AbsValueEEvT0_T1_T2_T3_T4_T6_)
        .other          _ZN3cub18CUB_300001_SM_10006detail6reduce28DeviceReduceSingleTileKernelINS2_10policy_hubIfyN4cuda3__47maximumIfEEE10Policy1000EN6thrust24THRUST_300001_SM_1000_NS10device_ptrIfEEPfyS8_ff8AbsValueEEvT0_T1_T2_T3_T4_T6_,@"STO_CUDA_ENTRY STV_DEFAULT"
_ZN3cub18CUB_300001_SM_10006detail6reduce28DeviceReduceSingleTileKernelINS2_10policy_hubIfyN4cuda3__47maximumIfEEE10Policy1000EN6thrust24THRUST_300001_SM_1000_NS10device_ptrIfEEPfyS8_ff8AbsValueEEvT0_T1_T2_T3_T4_T6_:
.text._ZN3cub18CUB_300001_SM_10006detail6reduce28DeviceReduceSingleTileKernelINS2_10policy_hubIfyN4cuda3__47maximumIfEEE10Policy1000EN6thrust24THRUST_300001_SM_1000_NS10device_ptrIfEEPfyS8_ff8AbsValueEEvT0_T1_T2_T3_T4_T6_:
[----:B------:R-:W-:Y:S01]  /*0000*/  LDC R1, c[0x0][0x37c] ;  /* 0x0000df00ff017b82 */ /* 0x000fe20000000800 */
[----:B------:R-:W0:Y:S01]  /*0010*/  LDCU.64 UR4, c[0x0][0x390] ;  /* 0x00007200ff0477ac */ /* 0x000e220008000a00 */
[----:B------:R-:W1:Y:S01]  /*0020*/  LDCU.64 UR6, c[0x0][0x358] ;  /* 0x00006b00ff0677ac */ /* 0x000e620008000a00 */
[----:B0-----:R-:W-:Y:S02]  /*0030*/  IMAD.U32 R4, RZ, RZ, UR4 ;  /* 0x00000004ff047e24 */ /* 0x001fe4000f8e00ff */
[----:B------:R-:W-:-:S03]  /*0040*/  IMAD.U32 R0, RZ, RZ, UR5 ;  /* 0x00000005ff007e24 */ /* 0x000fc6000f8e00ff */
[----:B------:R-:W-:-:S04]  /*0050*/  ISETP.NE.U32.AND P0, PT, R4, RZ, PT ;  /* 0x000000ff0400720c */ /* 0x000fc80003f05070 */
[----:B------:R-:W-:-:S13]  /*0060*/  ISETP.NE.AND.EX P0, PT, R0, RZ, PT, P0 ;  /* 0x000000ff0000720c */ /* 0x000fda0003f05300 */
        /* <DEDUP_REMOVED lines=8> */
.L_x_86:
[----:B------:R-:W-:Y:S01]  /*00f0*/  ISETP.GT.U32.AND P0, PT, R4, 0xfff, PT ;  /* 0x00000fff0400780c */ /* 0x000fe20003f04070 */
[----:B------:R-:W-:Y:S03]  /*0100*/  BSSY.RECONVERGENT B0, `(.L_x_87) ;  /* 0x0000271000007945 */ /* 0x000fe60003800200 */
[----:B------:R-:W-:-:S13]  /*0110*/  ISETP.GT.U32.AND.EX P0, PT, R0, RZ, PT, P0 ;  /* 0x000000ff0000720c */ /* 0x000fda0003f04100 */
[----:B------:R-:W-:Y:S05]  /*0120*/  @P0 BRA `(.L_x_88) ;  /* 0x0000001000840947 */ /* 0x000fea0003800000 */
[----:B------:R-:W0:Y:S01]  /*0130*/  S2R R5, SR_TID.X ;  /* 0x0000000000057919 */ /* 0x000e220000002100 */
[----:B------:R-:W-:Y:S01]  /*0140*/  BSSY.RECONVERGENT B1, `(.L_x_89) ;  /* 0x000000a000017945 */ /* 0x000fe20003800200 */
[----:B------:R-:W-:Y:S01]  /*0150*/  IMAD.MOV.U32 R6, RZ, RZ, RZ ;  /* 0x000000ffff067224 */ /* 0x000fe200078e00ff */
[----:B0-----:R-:W-:Y:S01]  /*0160*/  ISETP.GE.U32.AND P0, PT, R5, R4, PT ;  /* 0x000000040500720c */ /* 0x001fe20003f06070 */
[----:B------:R-:W-:-:S12]  /*0170*/  IMAD.MOV.U32 R7, RZ, RZ, R5 ;  /* 0x000000ffff077224 */ /* 0x000fd800078e0005 */
[----:B------:R-:W-:Y:S05]  /*0180*/  @P0 BRA `(.L_x_90) ;  /* 0x0000000000140947 */ /* 0x000fea0003800000 */
[----:B------:R-:W0:Y:S02]  /*0190*/  LDC.64 R2, c[0x0][0x380] ;  /* 0x0000e000ff027b82 */ /* 0x000e240000000a00 */
[----:B0-----:R-:W-:-:S06]  /*01a0*/  IMAD.WIDE.U32 R2, R5, 0x4, R2 ;  /* 0x0000000405027825 */ /* 0x001fcc00078e0002 */
[----:B------:R-:W2:Y:S01]  /*01b0*/  LDG.E R2, desc[UR6][R2.64] ;  /* 0x0000000602027981 */ /* 0x000ea2000c1e1900 */
[----:B------:R-:W-:Y:S02]  /*01c0*/  VIADD R7, R5, 0x100 ;  /* 0x0000010005077836 */ /* 0x000fe40000000000 */
[----:B--2---:R-:W-:-:S07]  /*01d0*/  FADD R6, |R2|, -RZ ;  /* 0x800000ff02067221 */ /* 0x004fce0000000200 */
.L_x_90:
[----:B------:R-:W-:Y:S05]  /*01e0*/  BSYNC.RECONVERGENT B1 ;  /* 0x0000000000017941 */ /* 0x000fea0003800200 */
.L_x_89:
[----:B------:R-:W-:Y:S01]  /*01f0*/  ISETP.GE.U32.AND P0, PT, R7, R4, PT ;  /* 0x000000040700720c */ /* 0x000fe20003f06070 */
[----:B------:R-:W-:-:S12]  /*0200*/  BSSY.RECONVERGENT B1, `(.L_x_91) ;  /* 0x000008a000017945 */ /* 0x000fd80003800200 */
[----:B------:R-:W-:Y:S05]  /*0210*/  @P0 BRA `(.L_x_92) ;  /* 0x0000000800200947 */ /* 0x000fea0003800000 */
[----:B------:R-:W-:Y:S01]  /*0220*/  LOP3.LUT R3, RZ, R7, RZ, 0x33, !PT ;  /* 0x00000007ff037212 */ /* 0x000fe200078e33ff */
[----:B------:R-:W-:Y:S04]  /*0230*/  BSSY.RECONVERGENT B2, `(.L_x_93) ;  /* 0x0000043000027945 */ /* 0x000fe80003800200 */
[----:B------:R-:W-:-:S05]  /*0240*/  IMAD.IADD R3, R3, 0x1, R4 ;  /* 0x0000000103037824 */ /* 0x000fca00078e0204 */
[C---:B------:R-:W-:Y:S02]  /*0250*/  ISETP.GE.U32.AND P1, PT, R3.reuse, 0xf00, PT ;  /* 0x00000f000300780c */ /* 0x040fe40003f26070 */
[----:B------:R-:W-:-:S04]  /*0260*/  LEA.HI R8, R3, 0x1, RZ, 0x18 ;  /* 0x0000000103087811 */ /* 0x000fc800078fc0ff */
[----:B------:R-:W-:-:S04]  /*0270*/  LOP3.LUT R22, R8, 0xf, RZ, 0xc0, !PT ;  /* 0x0000000f08167812 */ /* 0x000fc800078ec0ff */
[----:B------:R-:W-:-:S03]  /*0280*/  ISETP.NE.AND P0, PT, R22, RZ, PT ;  /* 0x000000ff1600720c */ /* 0x000fc60003f05270 */
[----:B------:R-:W-:Y:S10]  /*0290*/  @!P1 BRA `(.L_x_94) ;  /* 0x0000000000f09947 */ /* 0x000ff40003800000 */
[----:B------:R-:W0:Y:S01]  /*02a0*/  LDC.64 R2, c[0x0][0x380] ;  /* 0x0000e000ff027b82 */ /* 0x000e220000000a00 */
[----:B------:R-:W-:-:S05]  /*02b0*/  LOP3.LUT R9, R8, 0x1fffff0, RZ, 0xc0, !PT ;  /* 0x01fffff008097812 */ /* 0x000fca00078ec0ff */
[----:B------:R-:W-:Y:S02]  /*02c0*/  IMAD.MOV R9, RZ, RZ, -R9 ;  /* 0x000000ffff097224 */ /* 0x000fe400078e0a09 */
[----:B0-----:R-:W-:-:S03]  /*02d0*/  IMAD.WIDE.U32 R2, R7, 0x4, R2 ;  /* 0x0000000407027825 */ /* 0x001fc600078e0002 */
[----:B------:R-:W-:-:S05]  /*02e0*/  IADD3 R2, P1, PT, R2, 0x2000, RZ ;  /* 0x0000200002027810 */ /* 0x000fca0007f3e0ff */
[----:B------:R-:W-:-:S08]  /*02f0*/  IMAD.X R3, RZ, RZ, R3, P1 ;  /* 0x000000ffff037224 */ /* 0x000fd000008e0603 */
.L_x_95:
        /* <DEDUP_REMOVED lines=54> */
.L_x_94:
[----:B------:R-:W-:Y:S05]  /*0660*/  BSYNC.RECONVERGENT B2 ;  /* 0x0000000000027941 */ /* 0x000fea0003800200 */
.L_x_93:
[----:B------:R-:W-:Y:S05]  /*0670*/  @!P0 BRA `(.L_x_92) ;  /* 0x0000000400088947 */ /* 0x000fea0003800000 */
[----:B------:R-:W-:Y:S01]  /*0680*/  ISETP.GE.U32.AND P1, PT, R22, 0x8, PT ;  /* 0x000000081600780c */ /* 0x000fe20003f26070 */
[----:B------:R-:W-:Y:S01]  /*0690*/  BSSY.RECONVERGENT B2, `(.L_x_96) ;  /* 0x000001f000027945 */ /* 0x000fe20003800200 */
[----:B------:R-:W-:-:S04]  /*06a0*/  LOP3.LUT R12, R8, 0x7, RZ, 0xc0, !PT ;  /* 0x00000007080c7812 */ /* 0x000fc800078ec0ff */
[----:B------:R-:W-:-:S07]  /*06b0*/  ISETP.NE.AND P0, PT, R12, RZ, PT ;  /* 0x000000ff0c00720c */ /* 0x000fce0003f05270 */
[----:B------:R-:W-:Y:S06]  /*06c0*/  @!P1 BRA `(.L_x_97) ;  /* 0x00000000006c9947 */ /* 0x000fec0003800000 */
[----:B------:R-:W0:Y:S02]  /*06d0*/  LDC.64 R2, c[0x0][0x380] ;  /* 0x0000e000ff027b82 */ /* 0x000e240000000a00 */
[----:B0-----:R-:W-:-:S05]  /*06e0*/  IMAD.WIDE R2, R7, 0x4, R2 ;  /* 0x0000000407027825 */ /* 0x001fca00078e0202 */
        /* <DEDUP_REMOVED lines=25> */
.L_x_97:
[----:B------:R-:W-:Y:S05]  /*0880*/  BSYNC.RECONVERGENT B2 ;  /* 0x0000000000027941 */ /* 0x000fea0003800200 */
.L_x_96:
        /* <DEDUP_REMOVED lines=21> */
.L_x_99:
[----:B------:R-:W-:Y:S05]  /*09e0*/  BSYNC.RECONVERGENT B2 ;  /* 0x0000000000027941 */ /* 0x000fea0003800200 */
.L_x_98:
[----:B------:R-:W-:Y:S05]  /*09f0*/  @!P0 BRA `(.L_x_92) ;  /* 0x0000000000288947 */ /* 0x000fea0003800000 */
[----:B------:R-:W0:Y:S01]  /*0a00*/  LDC.64 R8, c[0x0][0x380] ;  /* 0x0000e000ff087b82 */ /* 0x000e220000000a00 */
[----:B------:R-:W-:-:S07]  /*0a10*/  IMAD.MOV R10, RZ, RZ, -R10 ;  /* 0x000000ffff0a7224 */ /* 0x000fce00078e0a0a */
.L_x_100:
[----:B0-----:R-:W-:-:S06]  /*0a20*/  IMAD.WIDE R2, R7, 0x4, R8 ;  /* 0x0000000407027825 */ /* 0x001fcc00078e0208 */
[----:B------:R-:W2:Y:S01]  /*0a30*/  LDG.E R3, desc[UR6][R2.64] ;  /* 0x0000000602037981 */ /* 0x000ea2000c1e1900 */
[----:B------:R-:W-:Y:S02]  /*0a40*/  VIADD R10, R10, 0x1 ;  /* 0x000000010a0a7836 */ /* 0x000fe40000000000 */
[----:B------:R-:W-:-:S03]  /*0a50*/  VIADD R7, R7, 0x100 ;  /* 0x0000010007077836 */ /* 0x000fc60000000000 */
[----:B------:R-:W-:Y:S02]  /*0a60*/  ISETP.NE.AND P1, PT, R10, RZ, PT ;  /* 0x000000ff0a00720c */ /* 0x000fe40003f25270 */
[----:B--2---:R-:W-:-:S04]  /*0a70*/  FSETP.GEU.AND P0, PT, R6, |R3|, PT ;  /* 0x400000030600720b */ /* 0x004fc80003f0e000 */
[----:B------:R-:W-:-:S07]  /*0a80*/  FSEL R6, |R3|, R6, !P0 ;  /* 0x0000000603067208 */ /* 0x000fce0004000200 */
[----:B------:R-:W-:Y:S05]  /*0a90*/  @P1 BRA `(.L_x_100) ;  /* 0xfffffffc00e01947 */ /* 0x000fea000383ffff */
.L_x_92:
[----:B------:R-:W-:Y:S05]  /*0aa0*/  BSYNC.RECONVERGENT B1 ;  /* 0x0000000000017941 */ /* 0x000fea0003800200 */
.L_x_91:
[----:B------:R-:W-:Y:S01]  /*0ab0*/  ISETP.GE.U32.AND P0, PT, R4, 0x100, PT ;  /* 0x000001000400780c */ /* 0x000fe20003f06070 */
[----:B------:R-:W-:-:S03]  /*0ac0*/  IMAD.MOV.U32 R9, RZ, RZ, R6 ;  /* 0x000000ffff097224 */ /* 0x000fc600078e0006 */
[----:B------:R-:W-:-:S13]  /*0ad0*/  ISETP.GE.U32.AND.EX P0, PT, R0, RZ, PT, P0 ;  /* 0x000000ff0000720c */ /* 0x000fda0003f06100 */
[----:B------:R-:W-:Y:S05]  /*0ae0*/  @!P0 BRA `(.L_x_101) ;  /* 0x0000000000dc8947 */ /* 0x000fea0003800000 */
[----:B------:R-:W0:Y:S01]  /*0af0*/  S2R R6, SR_LANEID ;  /* 0x0000000000067919 */ /* 0x000e220000000000 */
[----:B------:R-:W1:Y:S02]  /*0b00*/  SHFL.DOWN PT, R0, R9, 0x1, 0x1f ;  /* 0x08201f0009007f89 */ /* 0x000e6400000e0000 */
[C---:B-1----:R-:W-:Y:S02]  /*0b10*/  FSETP.GEU.AND P1, PT, R9.reuse, R0, PT ;  /* 0x000000000900720b */ /* 0x042fe40003f2e000 */
[----:B0-----:R-:W-:Y:S02]  /*0b20*/  ISETP.GT.AND P0, PT, R6, 0x1e, PT ;  /* 0x0000001e0600780c */ /* 0x001fe40003f04270 */
        /* <DEDUP_REMOVED lines=20> */
[----:B------:R-:W-:-:S05]  /*0c70*/  @!P0 FSEL R0, R3, R0, !P1 ;  /* 0x0000000003008208 */ /* 0x000fca0004800000 */
[----:B------:R-:W0:Y:S02]  /*0c80*/  SHFL.DOWN PT, R3, R0, 0x10, 0x1f ;  /* 0x0a001f0000037f89 */ /* 0x000e2400000e0000 */
[----:B0-----:R-:W-:-:S04]  /*0c90*/  FSETP.GEU.AND P0, PT, R0, R3, PT ;  /* 0x000000030000720b */ /* 0x001fc80003f0e000 */
[----:B------:R-:W-:Y:S02]  /*0ca0*/  FSEL R3, R3, R0, !P0 ;  /* 0x0000000003037208 */ /* 0x000fe40004000000 */
[----:B------:R-:W-:-:S03]  /*0cb0*/  ISETP.GT.AND P0, PT, R6, 0xf, PT ;  /* 0x0000000f0600780c */ /* 0x000fc60003f04270 */
[----:B------:R0:W-:Y:S01]  /*0cc0*/  @!P2 STS [R2+0x8], R3 ;  /* 0x000008030200a388 */ /* 0x0001e20000000800 */
[----:B------:R-:W-:Y:S01]  /*0cd0*/  BAR.SYNC.DEFER_BLOCKING 0x0 ;  /* 0x0000000000007b1d */ /* 0x000fe20000010000 */
[----:B------:R-:W-:Y:S02]  /*0ce0*/  ISETP.NE.AND P2, PT, R5, RZ, PT ;  /* 0x000000ff0500720c */ /* 0x000fe40003f45270 */
[----:B------:R-:W-:-:S11]  /*0cf0*/  FSEL R8, R0, R3, P0 ;  /* 0x0000000300087208 */ /* 0x000fd60000000000 */
        /* <DEDUP_REMOVED lines=22> */
.L_x_101:
[----:B------:R-:W-:Y:S01]  /*0e60*/  LOP3.LUT R2, R5, 0x3e0, RZ, 0xc0, !PT ;  /* 0x000003e005027812 */ /* 0x000fe200078ec0ff */
[----:B------:R-:W0:Y:S03]  /*0e70*/  S2R R8, SR_LANEID ;  /* 0x0000000000087919 */ /* 0x000e260000000000 */
[----:B------:R-:W-:Y:S01]  /*0e80*/  LOP3.LUT R7, RZ, R2, RZ, 0x33, !PT ;  /* 0x00000002ff077212 */ /* 0x000fe200078e33ff */
[----:B------:R-:W-:-:S04]  /*0e90*/  VIADD R3, R2, 0x20 ;  /* 0x0000002002037836 */ /* 0x000fc80000000000 */
[----:B------:R-:W-:Y:S01]  /*0ea0*/  IMAD.IADD R7, R7, 0x1, R4 ;  /* 0x0000000107077824 */ /* 0x000fe200078e0204 */
[----:B------:R-:W-:-:S04]  /*0eb0*/  ISETP.GT.U32.AND P0, PT, R3, R4, PT ;  /* 0x000000040300720c */ /* 0x000fc80003f04070 */
[----:B------:R-:W-:-:S05]  /*0ec0*/  SEL R7, R7, 0x1f, P0 ;  /* 0x0000001f07077807 */ /* 0x000fca0000000000 */
[----:B------:R-:W1:Y:S01]  /*0ed0*/  SHFL.DOWN PT, R2, R9, 0x1, R7 ;  /* 0x0820000009027989 */ /* 0x000e6200000e0007 */
[C---:B0-----:R-:W-:Y:S01]  /*0ee0*/  ISETP.GE.AND P0, PT, R8.reuse, R7, PT ;  /* 0x000000070800720c */ /* 0x041fe20003f06270 */
[C---:B------:R-:W-:Y:S01]  /*0ef0*/  VIADD R6, R8.reuse, 0x2 ;  /* 0x0000000208067836 */ /* 0x040fe20000000000 */
[----:B------:R-:W-:Y:S02]  /*0f00*/  ISETP.NE.AND P2, PT, R8, RZ, PT ;  /* 0x000000ff0800720c */ /* 0x000fe40003f45270 */
[----:B-1----:R-:W-:-:S09]  /*0f10*/  FSETP.GEU.AND P1, PT, R9, R2, PT ;  /* 0x000000020900720b */ /* 0x002fd20003f2e000 */
[----:B------:R-:W-:Y:S02]  /*0f20*/  @!P0 FSEL R9, R2, R9, !P1 ;  /* 0x0000000902098208 */ /* 0x000fe40004800000 */
[----:B------:R-:W0:Y:S01]  /*0f30*/  @!P2 S2R R11, SR_CgaCtaId ;  /* 0x00000000000ba919 */ /* 0x000e220000008800 */
[----:B------:R-:W-:Y:S01]  /*0f40*/  ISETP.GT.AND P0, PT, R6, R7, PT ;  /* 0x000000070600720c */ /* 0x000fe20003f04270 */
[----:B------:R-:W-:Y:S01]  /*0f50*/  VIADD R6, R8, 0x4 ;  /* 0x0000000408067836 */ /* 0x000fe20000000000 */
[----:B------:R-:W-:Y:S01]  /*0f60*/  @!P2 SHF.R.U32.HI R3, RZ, 0x3, R5 ;  /* 0x00000003ff03a819 */ /* 0x000fe20000011605 */
[----:B------:R-:W1:Y:S03]  /*0f70*/  SHFL.DOWN PT, R2, R9, 0x2, R7 ;  /* 0x0840000009027989 */ /* 0x000e6600000e0007 */
[----:B------:R-:W-:Y:S02]  /*0f80*/  @!P2 LOP3.LUT R3, R3, 0x7c, RZ, 0xc0, !PT ;  /* 0x0000007c0303a812 */ /* 0x000fe400078ec0ff */
[----:B-1----:R-:W-:-:S05]  /*0f90*/  FSETP.GEU.AND P1, PT, R9, R2, PT ;  /* 0x000000020900720b */ /* 0x002fca0003f2e000 */
[----:B------:R-:W-:Y:S02]  /*0fa0*/  @!P0 FSEL R9, R2, R9, !P1 ;  /* 0x0000000902098208 */ /* 0x000fe40004800000 */
[----:B------:R-:W-:Y:S01]  /*0fb0*/  ISETP.GT.AND P0, PT, R6, R7, PT ;  /* 0x000000070600720c */ /* 0x000fe20003f04270 */
[----:B------:R-:W-:Y:S02]  /*0fc0*/  VIADD R6, R8, 0x8 ;  /* 0x0000000808067836 */ /* 0x000fe40000000000 */
[----:B------:R-:W1:Y:S02]  /*0fd0*/  SHFL.DOWN PT, R2, R9, 0x4, R7 ;  /* 0x0880000009027989 */ /* 0x000e6400000e0007 */
[----:B-1----:R-:W-:-:S08]  /*0fe0*/  FSETP.GEU.AND P1, PT, R9, R2, PT ;  /* 0x000000020900720b */ /* 0x002fd00003f2e000 */
[----:B------:R-:W-:Y:S02]  /*0ff0*/  @!P0 FSEL R9, R2, R9, !P1 ;  /* 0x0000000902098208 */ /* 0x000fe40004800000 */
[----:B------:R-:W-:Y:S01]  /*1000*/  ISETP.GT.AND P0, PT, R6, R7, PT ;  /* 0x000000070600720c */ /* 0x000fe20003f04270 */
[----:B------:R-:W-:Y:S02]  /*1010*/  VIADD R6, R8, 0x10 ;  /* 0x0000001008067836 */ /* 0x000fe40000000000 */
[----:B------:R-:W1:Y:S02]  /*1020*/  SHFL.DOWN PT, R2, R9, 0x8, R7 ;  /* 0x0900000009027989 */ /* 0x000e6400000e0007 */
[----:B-1----:R-:W-:-:S08]  /*1030*/  FSETP.GEU.AND P1, PT, R9, R2, PT ;  /* 0x000000020900720b */ /* 0x002fd00003f2e000 */
[----:B------:R-:W-:Y:S02]  /*1040*/  @!P0 FSEL R9, R2, R9, !P1 ;  /* 0x0000000902098208 */ /* 0x000fe40004800000 */
[----:B------:R-:W-:Y:S02]  /*1050*/  ISETP.GT.AND P0, PT, R6, R7, PT ;  /* 0x000000070600720c */ /* 0x000fe40003f04270 */
[----:B------:R-:W-:Y:S01]  /*1060*/  @!P2 MOV R6, 0x400 ;  /* 0x000004000006a802 */ /* 0x000fe20000000f00 */
[----:B------:R-:W1:Y:S03]  /*1070*/  SHFL.DOWN PT, R2, R9, 0x10, R7 ;  /* 0x0a00000009027989 */ /* 0x000e6600000e0007 */
[----:B0-----:R-:W-:-:S05]  /*1080*/  @!P2 LEA R6, R11, R6, 0x18 ;  /* 0x000000060b06a211 */ /* 0x001fca00078ec0ff */
[----:B------:R-:W-:Y:S01]  /*1090*/  @!P2 IMAD.IADD R3, R3, 0x1, R6 ;  /* 0x000000010303a824 */ /* 0x000fe200078e0206 */
[----:B-1----:R-:W-:-:S04]  /*10a0*/  FSETP.GEU.AND P1, PT, R9, R2, PT ;  /* 0x000000020900720b */ /* 0x002fc80003f2e000 */
        /* <DEDUP_REMOVED lines=8> */
[C---:B------:R-:W-:Y:S02]  /*1130*/  ISETP.GT.U32.AND P1, PT, R4.reuse, 0x20, PT ;  /* 0x000000200400780c */ /* 0x040fe40003f24070 */
[----:B------:R-:W-:Y:S02]  /*1140*/  ISETP.GT.U32.AND P0, PT, R4, 0x40, PT ;  /* 0x000000400400780c */ /* 0x000fe40003f04070 */
[C---:B------:R-:W-:Y:S02]  /*1150*/  ISETP.GT.U32.AND.EX P1, PT, R0.reuse, RZ, PT, P1 ;  /* 0x000000ff0000720c */ /* 0x040fe40003f24110 */
[----:B------:R-:W-:Y:S02]  /*1160*/  ISETP.GT.U32.AND.EX P0, PT, R0, RZ, PT, P0 ;  /* 0x000000ff0000720c */ /* 0x000fe40003f04100 */
[----:B------:R-:W-:Y:S01]  /*1170*/  ISETP.GT.U32.AND P3, PT, R4, 0x60, PT ;  /* 0x000000600400780c */ /* 0x000fe20003f64070 */
[----:B0-----:R-:W-:-:S09]  /*1180*/  ULEA UR4, UR5, UR4, 0x18 ;  /* 0x0000000405047291 */ /* 0x001fd2000f8ec0ff */
[----:B------:R-:W0:Y:S04]  /*1190*/  LDS R3, [UR4+0xc] ;  /* 0x00000c04ff037984 */ /* 0x000e280008000800 */
[----:B------:R-:W1:Y:S04]  /*11a0*/  LDS.128 R12, [UR4+0x10] ;  /* 0x00001004ff0c7984 */ /* 0x000e680008000c00 */
[----:B------:R-:W2:Y:S01]  /*11b0*/  LDS.64 R6, [UR4+0x20] ;  /* 0x00002004ff067984 */ /* 0x000ea20008000a00 */
[----:B0-----:R-:W-:-:S04]  /*11c0*/  FSETP.GEU.AND P4, PT, R8, R3, PT ;  /* 0x000000030800720b */ /* 0x001fc80003f8e000 */
[----:B------:R-:W-:Y:S02]  /*11d0*/  @P1 FSEL R8, R3, R8, !P4 ;  /* 0x0000000803081208 */ /* 0x000fe40006000000 */
[----:B------:R-:W-:Y:S02]  /*11e0*/  ISETP.GT.U32.AND.EX P1, PT, R0, RZ, PT, P3 ;  /* 0x000000ff0000720c */ /* 0x000fe40003f24130 */
[----:B-1----:R-:W-:Y:S02]  /*11f0*/  FSETP.GEU.AND P4, PT, R8, R12, PT ;  /* 0x0000000c0800720b */ /* 0x002fe40003f8e000 */
[----:B------:R-:W-:Y:S02]  /*1200*/  ISETP.GT.U32.AND P3, PT, R4, 0x80, PT ;  /* 0x000000800400780c */ /* 0x000fe40003f64070 */
[----:B------:R-:W-:Y:S02]  /*1210*/  @P0 FSEL R8, R12, R8, !P4 ;  /* 0x000000080c080208 */ /* 0x000fe40006000000 */
[----:B------:R-:W-:-:S02]  /*1220*/  ISETP.GT.U32.AND.EX P0, PT, R0, RZ, PT, P3 ;  /* 0x000000ff0000720c */ /* 0x000fc40003f04130 */
[----:B------:R-:W-:Y:S02]  /*1230*/  FSETP.GEU.AND P4, PT, R8, R13, PT ;  /* 0x0000000d0800720b */ /* 0x000fe40003f8e000 */
[----:B------:R-:W-:Y:S02]  /*1240*/  ISETP.GT.U32.AND P3, PT, R4, 0xa0, PT ;  /* 0x000000a00400780c */ /* 0x000fe40003f64070 */
[----:B------:R-:W-:Y:S02]  /*1250*/  @P1 FSEL R8, R13, R8, !P4 ;  /* 0x000000080d081208 */ /* 0x000fe40006000000 */
[----:B------:R-:W-:Y:S02]  /*1260*/  ISETP.GT.U32.AND.EX P1, PT, R0, RZ, PT, P3 ;  /* 0x000000ff0000720c */ /* 0x000fe40003f24130 */
[----:B------:R-:W-:Y:S02]  /*1270*/  FSETP.GEU.AND P4, PT, R8, R14, PT ;  /* 0x0000000e0800720b */ /* 0x000fe40003f8e000 */
[----:B------:R-:W-:-:S02]  /*1280*/  ISETP.GT.U32.AND P3, PT, R4, 0xc0, PT ;  /* 0x000000c00400780c */ /* 0x000fc40003f64070 */
[----:B------:R-:W-:Y:S02]  /*1290*/  @P0 FSEL R8, R14, R8, !P4 ;  /* 0x000000080e080208 */ /* 0x000fe40006000000 */
[----:B------:R-:W-:Y:S02]  /*12a0*/  ISETP.GT.U32.AND.EX P0, PT, R0, RZ, PT, P3 ;  /* 0x000000ff0000720c */ /* 0x000fe40003f04130 */
[----:B------:R-:W-:-:S04]  /*12b0*/  FSETP.GEU.AND P3, PT, R8, R15, PT ;  /* 0x0000000f0800720b */ /* 0x000fc80003f6e000 */
[----:B------:R-:W-:Y:S02]  /*12c0*/  @P1 FSEL R8, R15, R8, !P3 ;  /* 0x000000080f081208 */ /* 0x000fe40005800000 */
[----:B------:R-:W-:Y:S02]  /*12d0*/  ISETP.GT.U32.AND P1, PT, R4, 0xe0, PT ;  /* 0x000000e00400780c */ /* 0x000fe40003f24070 */
[----:B--2---:R-:W-:Y:S02]  /*12e0*/  FSETP.GEU.AND P3, PT, R8, R6, PT ;  /* 0x000000060800720b */ /* 0x004fe40003f6e000 */
[----:B------:R-:W-:Y:S02]  /*12f0*/  ISETP.GT.U32.AND.EX P1, PT, R0, RZ, PT, P1 ;  /* 0x000000ff0000720c */ /* 0x000fe40003f24110 */
[----:B------:R-:W-:-:S04]  /*1300*/  @P0 FSEL R8, R6, R8, !P3 ;  /* 0x0000000806080208 */ /* 0x000fc80005800000 */
[----:B------:R-:W-:-:S07]  /*1310*/  FSETP.GEU.AND P0, PT, R8, R7, PT ;  /* 0x000000070800720b */ /* 0x000fce0003f0e000 */
[----:B------:R-:W-:Y:S01]  /*1320*/  @P1 FSEL R8, R7, R8, !P0 ;  /* 0x0000000807081208 */ /* 0x000fe20004000000 */
[----:B------:R-:W-:Y:S06]  /*1330*/  BRA `(.L_x_102) ;  /* 0x0000001400347947 */ /* 0x000fec0003800000 */
.L_x_88:
[----:B------:R-:W0:Y:S01]  /*1340*/  S2R R8, SR_TID.X ;  /* 0x0000000000087919 */ /* 0x000e220000002100 */
[----:B------:R-:W0:Y:S02]  /*1350*/  LDC.64 R2, c[0x0][0x380] ;  /* 0x0000e000ff027b82 */ /* 0x000e240000000a00 */
[----:B0-----:R-:W-:-:S05]  /*1360*/  IMAD.WIDE.U32 R2, R8, 0x4, R2 ;  /* 0x0000000408027825 */ /* 0x001fca00078e0002 */
        /* <DEDUP_REMOVED lines=23> */
[----:B------:R-:W-:Y:S01]  /*14e0*/  FSEL R14, |R14|, |R11|, !P3 ;  /* 0x4000000b0e0e7208 */ /* 0x000fe20005800200 */
[----:B------:R-:W-:Y:S01]  /*14f0*/  IMAD.MOV.U32 R11, RZ, RZ, RZ ;  /* 0x000000ffff0b7224 */ /* 0x000fe200078e00ff */
        /* <DEDUP_REMOVED lines=8> */
[----:B------:R-:W-:Y:S01]  /*1580*/  FSEL R14, R14, R9, !P1 ;  /* 0x000000090e0e7208 */ /* 0x000fe20004800000 */
[----:B------:R-:W-:Y:S01]  /*1590*/  IMAD.MOV.U32 R9, RZ, RZ, 0x1000 ;  /* 0x00001000ff097424 */ /* 0x000fe200078e00ff */
[----:B------:R-:W-:Y:S02]  /*15a0*/  FSEL R17, |R20|, |R17|, !P2 ;  /* 0x4000001114117208 */ /* 0x000fe40005000200 */
[----:B------:R-:W-:Y:S02]  /*15b0*/  FSETP.GEU.AND P1, PT, R5, R14, PT ;  /* 0x0000000e0500720b */ /* 0x000fe40003f2e000 */
[----:B------:R-:W-:Y:S02]  /*15c0*/  FSETP.GEU.AND P3, PT, |R19|, |R22|, PT ;  /* 0x400000161300720b */ /* 0x000fe40003f6e200 */
[----:B------:R-:W-:-:S02]  /*15d0*/  FSETP.GEU.AND P2, PT, R13, R18, PT ;  /* 0x000000120d00720b */ /* 0x000fc40003f4e000 */
[----:B------:R-:W-:Y:S02]  /*15e0*/  FSEL R22, |R22|, |R19|, !P3 ;  /* 0x4000001316167208 */ /* 0x000fe40005800200 */
[----:B------:R-:W-:Y:S02]  /*15f0*/  FSEL R5, R14, R5, !P1 ;  /* 0x000000050e057208 */ /* 0x000fe40004800000 */
[----:B------:R-:W-:Y:S02]  /*1600*/  FSETP.GEU.AND P3, PT, R17, R22, PT ;  /* 0x000000161100720b */ /* 0x000fe40003f6e000 */
[----:B------:R-:W-:Y:S02]  /*1610*/  FSEL R13, R18, R13, !P2 ;  /* 0x0000000d120d7208 */ /* 0x000fe40005000000 */
[----:B------:R-:W-:Y:S02]  /*1620*/  FSEL R22, R22, R17, !P3 ;  /* 0x0000001116167208 */ /* 0x000fe40005800000 */
[----:B------:R-:W-:-:S02]  /*1630*/  IADD3 R12, P3, PT, R4, -0x1000, RZ ;  /* 0xfffff000040c7810 */ /* 0x000fc40007f7e0ff */
[----:B------:R-:W-:Y:S02]  /*1640*/  FSETP.GEU.AND P2, PT, R13, R22, PT ;  /* 0x000000160d00720b */ /* 0x000fe40003f4e000 */
[----:B------:R-:W-:Y:S02]  /*1650*/  ISETP.GE.U32.AND P0, PT, R12, 0x1000, PT ;  /* 0x000010000c00780c */ /* 0x000fe40003f06070 */
[----:B------:R-:W-:Y:S02]  /*1660*/  IADD3.X R14, PT, PT, R0, -0x1, RZ, P3, !PT ;  /* 0xffffffff000e7810 */ /* 0x000fe40001ffe4ff */
[----:B------:R-:W-:Y:S02]  /*1670*/  FSEL R10, R22, R13, !P2 ;  /* 0x0000000d160a7208 */ /* 0x000fe40005000000 */
[----:B------:R-:W-:Y:S02]  /*1680*/  ISETP.GE.U32.AND.EX P0, PT, R14, RZ, PT, P0 ;  /* 0x000000ff0e00720c */ /* 0x000fe40003f06100 */
[----:B------:R-:W-:-:S04]  /*1690*/  FSETP.GEU.AND P1, PT, R5, R10, PT ;  /* 0x0000000a0500720b */ /* 0x000fc80003f2e000 */
[----:B------:R-:W-:-:S07]  /*16a0*/  FSEL R10, R10, R5, !P1 ;  /* 0x000000050a0a7208 */ /* 0x000fce0004800000 */
[----:B------:R-:W-:Y:S05]  /*16b0*/  @!P0 BRA `(.L_x_103) ;  /* 0x0000000400008947 */ /* 0x000fea0003800000 */
[----:B------:R-:W0:Y:S01]  /*16c0*/  LDC.64 R4, c[0x0][0x390] ;  /* 0x0000e400ff047b82 */ /* 0x000e220000000a00 */
[----:B------:R-:W-:Y:S02]  /*16d0*/  IMAD.MOV.U32 R9, RZ, RZ, 0x1000 ;  /* 0x00001000ff097424 */ /* 0x000fe400078e00ff */
[----:B------:R-:W-:-:S07]  /*16e0*/  IMAD.MOV.U32 R11, RZ, RZ, RZ ;  /* 0x000000ffff0b7224 */ /* 0x000fce00078e00ff */
.L_x_105:
[----:B------:R-:W-:-:S04]  /*16f0*/  LEA R6, P0, R9, R2, 0x2 ;  /* 0x0000000209067211 */ /* 0x000fc800078010ff */
[----:B------:R-:W-:-:S05]  /*1700*/  LEA.HI.X R7, R9, R3, R11, 0x2, P0 ;  /* 0x0000000309077211 */ /* 0x000fca00000f140b */
        /* <DEDUP_REMOVED lines=33> */
[----:B0-----:R-:W-:Y:S01]  /*1920*/  IMAD.MOV.U32 R0, RZ, RZ, R5 ;  /* 0x000000ffff007224 */ /* 0x001fe200078e0005 */
[----:B------:R-:W-:Y:S02]  /*1930*/  FSEL R21, |R22|, |R21|, !P2 ;  /* 0x4000001516157208 */ /* 0x000fe40005000200 */
[----:B------:R-:W-:Y:S02]  /*1940*/  FSETP.GEU.AND P2, PT, R17, R20, PT ;  /* 0x000000141100720b */ /* 0x000fe40003f4e000 */
[----:B------:R-:W-:Y:S02]  /*1950*/  FSETP.GEU.AND P3, PT, |R23|, |R24|, PT ;  /* 0x400000181700720b */ /* 0x000fe40003f6e200 */
[----:B------:R-:W-:-:S02]  /*1960*/  FSEL R17, R20, R17, !P2 ;  /* 0x0000001114117208 */ /* 0x000fc40005000000 */
[----:B------:R-:W-:Y:S02]  /*1970*/  FSEL R24, |R24|, |R23|, !P3 ;  /* 0x4000001718187208 */ /* 0x000fe40005800200 */
[----:B------:R-:W-:Y:S02]  /*1980*/  FSETP.GEU.AND P0, PT, R10, R15, PT ;  /* 0x0000000f0a00720b */ /* 0x000fe40003f0e000 */
[----:B------:R-:W-:Y:S02]  /*1990*/  FSETP.GEU.AND P3, PT, R21, R24, PT ;  /* 0x000000181500720b */ /* 0x000fe40003f6e000 */
[----:B-1----:R-:W-:Y:S02]  /*19a0*/  IADD3 R6, P2, PT, -R9, R4, RZ ;  /* 0x0000000409067210 */ /* 0x002fe40007f5e1ff */
[----:B------:R-:W-:Y:S02]  /*19b0*/  FSEL R24, R24, R21, !P3 ;  /* 0x0000001518187208 */ /* 0x000fe40005800000 */
[----:B------:R-:W-:-:S02]  /*19c0*/  FSEL R10, R15, R10, !P0 ;  /* 0x0000000a0f0a7208 */ /* 0x000fc40004000000 */
[----:B------:R-:W-:Y:S01]  /*19d0*/  ISETP.GE.U32.AND P0, PT, R6, 0x1000, PT ;  /* 0x000010000600780c */ /* 0x000fe20003f06070 */
[----:B------:R-:W-:Y:S01]  /*19e0*/  IMAD.X R6, R0, 0x1, ~R11, P2 ;  /* 0x0000000100067824 */ /* 0x000fe200010e0e0b */
[----:B------:R-:W-:-:S04]  /*19f0*/  FSETP.GEU.AND P1, PT, R17, R24, PT ;  /* 0x000000181100720b */ /* 0x000fc80003f2e000 */
[----:B------:R-:W-:Y:S02]  /*1a00*/  FSEL R17, R24, R17, !P1 ;  /* 0x0000001118117208 */ /* 0x000fe40004800000 */
[----:B------:R-:W-:Y:S02]  /*1a10*/  ISETP.GE.U32.AND.EX P0, PT, R6, RZ, PT, P0 ;  /* 0x000000ff0600720c */ /* 0x000fe40003f06100 */
[----:B------:R-:W-:-:S04]  /*1a20*/  FSETP.GEU.AND P1, PT, R10, R17, PT ;  /* 0x000000110a00720b */ /* 0x000fc80003f2e000 */
[----:B------:R-:W-:-:S04]  /*1a30*/  FSEL R10, R17, R10, !P1 ;  /* 0x0000000a110a7208 */ /* 0x000fc80004800000 */
[----:B------:R-:W-:-:S04]  /*1a40*/  FSETP.GEU.AND P1, PT, R10, |R25|, PT ;  /* 0x400000190a00720b */ /* 0x000fc80003f2e000 */
[----:B------:R-:W-:Y:S01]  /*1a50*/  FSEL R10, |R25|, R10, !P1 ;  /* 0x0000000a190a7208 */ /* 0x000fe20004800200 */
[----:B------:R-:W-:Y:S08]  /*1a60*/  @!P0 BRA `(.L_x_104) ;  /* 0x0000000800908947 */ /* 0x000ff00003800000 */
[----:B------:R-:W-:-:S05]  /*1a70*/  IADD3 R9, P0, PT, R9, 0x1000, RZ ;  /* 0x0000100009097810 */ /* 0x000fca0007f1e0ff */
[----:B------:R-:W-:Y:S01]  /*1a80*/  IMAD.X R11, RZ, RZ, R11, P0 ;  /* 0x000000ffff0b7224 */ /* 0x000fe200000e060b */
[----:B------:R-:W-:-:S04]  /*1a90*/  ISETP.GT.U32.AND P0, PT, R9, R12, PT ;  /* 0x0000000c0900720c */ /* 0x000fc80003f04070 */
[----:B------:R-:W-:-:S13]  /*1aa0*/  ISETP.GT.U32.AND.EX P0, PT, R11, R14, PT, P0 ;  /* 0x0000000e0b00720c */ /* 0x000fda0003f04100 */
[----:B------:R-:W-:Y:S05]  /*1ab0*/  @!P0 BRA `(.L_x_105) ;  /* 0xfffffffc000c8947 */ /* 0x000fea000383ffff */
.L_x_103:
[----:B------:R-:W-:Y:S01]  /*1ac0*/  IMAD.IADD R3, R4, 0x1, -R9 ;  /* 0x0000000104037824 */ /* 0x000fe200078e0a09 */
[----:B------:R-:W-:Y:S01]  /*1ad0*/  ISETP.GE.U32.AND P1, PT, R9, R4, PT ;  /* 0x000000040900720c */ /* 0x000fe20003f26070 */
[----:B------:R-:W-:Y:S03]  /*1ae0*/  BSSY.RECONVERGENT B1, `(.L_x_104) ;  /* 0x000009c000017945 */ /* 0x000fe60003800200 */
[----:B------:R-:W-:-:S04]  /*1af0*/  ISETP.GE.AND P0, PT, R8, R3, PT ;  /* 0x000000030800720c */ /* 0x000fc80003f06270 */
[----:B------:R-:W-:-:S13]  /*1b00*/  ISETP.GE.U32.OR.EX P0, PT, R11, R0, P0, P1 ;  /* 0x000000000b00720c */ /* 0x000fda0000706510 */
[----:B------:R-:W-:Y:S05]  /*1b10*/  @P0 BRA `(.L_x_106) ;  /* 0x0000000800600947 */ /* 0x000fea0003800000 */
[----:B------:R-:W-:Y:S01]  /*1b20*/  LOP3.LUT R0, RZ, R8, RZ, 0x33, !PT ;  /* 0x00000008ff007212 */ /* 0x000fe200078e33ff */
[----:B------:R-:W-:Y:S03]  /*1b30*/  BSSY.RECONVERGENT B2, `(.L_x_107) ;  /* 0x0000048000027945 */ /* 0x000fe60003800200 */
[----:B------:R-:W-:-:S04]  /*1b40*/  IADD3 R0, PT, PT, -R9, R4, R0 ;  /* 0x0000000409007210 */ /* 0x000fc80007ffe100 */
[C---:B------:R-:W-:Y:S02]  /*1b50*/  ISETP.GE.U32.AND P1, PT, R0.reuse, 0xf00, PT ;  /* 0x00000f000000780c */ /* 0x040fe40003f26070 */
[----:B------:R-:W-:Y:S01]  /*1b60*/  LEA.HI R4, R0, 0x1, RZ, 0x18 ;  /* 0x0000000100047811 */ /* 0x000fe200078fc0ff */
[----:B------:R-:W-:-:S03]  /*1b70*/  IMAD.MOV.U32 R0, RZ, RZ, R8 ;  /* 0x000000ffff007224 */ /* 0x000fc600078e0008 */
[----:B------:R-:W-:-:S04]  /*1b80*/  LOP3.LUT R22, R4, 0xf, RZ, 0xc0, !PT ;  /* 0x0000000f04167812 */ /* 0x000fc800078ec0ff */
[----:B------:R-:W-:-:S03]  /*1b90*/  ISETP.NE.AND P0, PT, R22, RZ, PT ;  /* 0x000000ff1600720c */ /* 0x000fc60003f05270 */
[----:B------:R-:W-:Y:S10]  /*1ba0*/  @!P1 BRA `(.L_x_108) ;  /* 0x0000000400009947 */ /* 0x000ff40003800000 */
[----:B------:R-:W0:Y:S01]  /*1bb0*/  LDCU.64 UR4, c[0x0][0x380] ;  /* 0x00007000ff0477ac */ /* 0x000e220008000a00 */
[----:B------:R-:W-:Y:S02]  /*1bc0*/  IADD3 R3, P1, PT, R8, R9, RZ ;  /* 0x0000000908037210 */ /* 0x000fe40007f3e0ff */
[----:B------:R-:W-:-:S03]  /*1bd0*/  LOP3.LUT R6, R4, 0x1fffff0, RZ, 0xc0, !PT ;  /* 0x01fffff004067812 */ /* 0x000fc600078ec0ff */
[----:B------:R-:W-:Y:S02]  /*1be0*/  IMAD.X R0, RZ, RZ, R11, P1 ;  /* 0x000000ffff007224 */ /* 0x000fe400008e060b */
[----:B------:R-:W-:Y:S01]  /*1bf0*/  IMAD.MOV R6, RZ, RZ, -R6 ;  /* 0x000000ffff067224 */ /* 0x000fe200078e0a06 */
[----:B0-----:R-:W-:-:S04]  /*1c00*/  LEA R2, P2, R3, UR4, 0x2 ;  /* 0x0000000403027c11 */ /* 0x001fc8000f8410ff */
[----:B------:R-:W-:Y:S02]  /*1c10*/  IADD3 R2, P1, PT, R2, 0x2000, RZ ;  /* 0x0000200002027810 */ /* 0x000fe40007f3e0ff */
[----:B------:R-:W-:Y:S01]  /*1c20*/  LEA.HI.X R3, R3, UR5, R0, 0x2, P2 ;  /* 0x0000000503037c11 */ /* 0x000fe200090f1400 */
[----:B------:R-:W-:-:S04]  /*1c30*/  IMAD.MOV.U32 R0, RZ, RZ, R8 ;  /* 0x000000ffff007224 */ /* 0x000fc800078e0008 */
[----:B------:R-:W-:-:S07]  /*1c40*/  IMAD.X R3, RZ, RZ, R3, P1 ;  /* 0x000000ffff037224 */ /* 0x000fce00008e0603 */
.L_x_109:
        /* <DEDUP_REMOVED lines=54> */
.L_x_108:
[----:B------:R-:W-:Y:S05]  /*1fb0*/  BSYNC.RECONVERGENT B2 ;  /* 0x0000000000027941 */ /* 0x000fea0003800200 */
.L_x_107:
[----:B------:R-:W-:Y:S05]  /*1fc0*/  @!P0 BRA `(.L_x_106) ;  /* 0x0000000400348947 */ /* 0x000fea0003800000 */
[----:B------:R-:W-:Y:S01]  /*1fd0*/  ISETP.GE.U32.AND P1, PT, R22, 0x8, PT ;  /* 0x000000081600780c */ /* 0x000fe20003f26070 */
[----:B------:R-:W-:Y:S01]  /*1fe0*/  BSSY.RECONVERGENT B2, `(.L_x_110) ;  /* 0x0000022000027945 */ /* 0x000fe20003800200 */
[----:B------:R-:W-:-:S04]  /*1ff0*/  LOP3.LUT R7, R4, 0x7, RZ, 0xc0, !PT ;  /* 0x0000000704077812 */ /* 0x000fc800078ec0ff */
[----:B------:R-:W-:-:S07]  /*2000*/  ISETP.NE.AND P0, PT, R7, RZ, PT ;  /* 0x000000ff0700720c */ /* 0x000fce0003f05270 */
[----:B------:R-:W-:Y:S06]  /*2010*/  @!P1 BRA `(.L_x_111) ;  /* 0x0000000000789947 */ /* 0x000fec0003800000 */
[----:B------:R-:W0:Y:S01]  /*2020*/  LDCU.64 UR4, c[0x0][0x380] ;  /* 0x00007000ff0477ac */ /* 0x000e220008000a00 */
[----:B------:R-:W-:-:S05]  /*2030*/  IADD3 R3, P1, PT, R0, R9, RZ ;  /* 0x0000000900037210 */ /* 0x000fca0007f3e0ff */
[----:B------:R-:W-:Y:S01]  /*2040*/  IMAD.X R6, RZ, RZ, R11, P1 ;  /* 0x000000ffff067224 */ /* 0x000fe200008e060b */
        /* <DEDUP_REMOVED lines=27> */
.L_x_111:
[----:B------:R-:W-:Y:S05]  /*2200*/  BSYNC.RECONVERGENT B2 ;  /* 0x0000000000027941 */ /* 0x000fea0003800200 */
.L_x_110:
        /* <DEDUP_REMOVED lines=24> */
.L_x_113:
[----:B------:R-:W-:Y:S05]  /*2390*/  BSYNC.RECONVERGENT B2 ;  /* 0x0000000000027941 */ /* 0x000fea0003800200 */
.L_x_112:
[----:B------:R-:W-:Y:S05]  /*23a0*/  @!P0 BRA `(.L_x_106) ;  /* 0x00000000003c8947 */ /* 0x000fea0003800000 */
[----:B------:R-:W0:Y:S01]  /*23b0*/  LDCU.64 UR4, c[0x0][0x380] ;  /* 0x00007000ff0477ac */ /* 0x000e220008000a00 */
[----:B------:R-:W-:Y:S01]  /*23c0*/  IADD3 R5, P0, PT, R0, R9, RZ ;  /* 0x0000000900057210 */ /* 0x000fe20007f1e0ff */
[----:B------:R-:W-:-:S04]  /*23d0*/  IMAD.MOV R0, RZ, RZ, -R6 ;  /* 0x000000ffff007224 */ /* 0x000fc800078e0a06 */
[----:B------:R-:W-:Y:S01]  /*23e0*/  IMAD.X R4, RZ, RZ, R11, P0 ;  /* 0x000000ffff047224 */ /* 0x000fe200000e060b */
[----:B0-----:R-:W-:-:S04]  /*23f0*/  LEA R2, P1, R5, UR4, 0x2 ;  /* 0x0000000405027c11 */ /* 0x001fc8000f8210ff */
[----:B------:R-:W-:-:S09]  /*2400*/  LEA.HI.X R5, R5, UR5, R4, 0x2, P1 ;  /* 0x0000000505057c11 */ /* 0x000fd200088f1404 */
.L_x_114:
        /* <DEDUP_REMOVED lines=9> */
.L_x_106:
[----:B------:R-:W-:Y:S05]  /*24a0*/  BSYNC.RECONVERGENT B1 ;  /* 0x0000000000017941 */ /* 0x000fea0003800200 */
.L_x_104:
        /* <DEDUP_REMOVED lines=54> */
.L_x_102:
[----:B------:R-:W-:Y:S05]  /*2810*/  BSYNC.RECONVERGENT B0 ;  /* 0x0000000000007941 */ /* 0x000fea0003800200 */
.L_x_87:
[----:B------:R-:W-:Y:S05]  /*2820*/  @P2 EXIT ;  /* 0x000000000000294d */ /* 0x000fea0003800000 */
[----:B------:R-:W0:Y:S01]  /*2830*/  LDCU UR4, c[0x0][0x39c] ;  /* 0x00007380ff0477ac */ /* 0x000e220008000800 */
[----:B------:R-:W1:Y:S01]  /*2840*/  LDC.64 R2, c[0x0][0x388] ;  /* 0x0000e200ff027b82 */ /* 0x000e620000000a00 */
[----:B0-----:R-:W-:-:S04]  /*2850*/  FSETP.GT.AND P0, PT, R8, UR4, PT ;  /* 0x0000000408007c0b */ /* 0x001fc8000bf04000 */
[----:B------:R-:W-:-:S05]  /*2860*/  FSEL R5, R8, UR4, P0 ;  /* 0x0000000408057c08 */ /* 0x000fca0008000000 */
[----:B-1----:R-:W-:Y:S01]  /*2870*/  STG.E desc[UR6][R2.64], R5 ;  /* 0x0000000502007986 */ /* 0x002fe2000c101906 */
[----:B------:R-:W-:Y:S05]  /*2880*/  EXIT ;  /* 0x000000000000794d */ /* 0x000fea0003800000 */
.L_x_115:
        /* <DEDUP_REMOVED lines=15> */
.L_x_253:


//--------------------- .text._ZN3cub18CUB_300001_SM_10006detail6reduce28DeviceReduceSingleTileKernelINS2_10policy_hubIfjN4cuda3__47maximumIfEEE10Policy1000EPfSB_iS8_ffNS5_3std3__410__identityEEEvT0_T1_T2_T3_T4_T6_ --------------------------
	.section	.text._ZN3cub18CUB_300001_SM_10006detail6reduce28DeviceReduceSingleTileKernelINS2_10policy_hubIfjN4cuda3__47maximumIfEEE10Policy1000EPfSB_iS8_ffNS5_3std3__410__identityEEEvT0_T1_T2_T3_T4_T6_,"ax",@progbits
	.align	128
        .global         _ZN3cub18CUB_300001_SM_10006detail6reduce28DeviceReduceSingleTileKernelINS2_10policy_hubIfjN4cuda3__47maximumIfEEE10Policy1000EPfSB_iS8_ffNS5_3std3__410__identityEEEvT0_T1_T2_T3_T4_T6_
        .type           _ZN3cub18CUB_300001_SM_10006detail6reduce28DeviceReduceSingleTileKernelINS2_10policy_hubIfjN4cuda3__47maximumIfEEE10Policy1000EPfSB_iS8_ffNS5_3std3__410__identityEEEvT0_T1_T2_T3_T4_T6_,@function
        .size           _ZN3cub18CUB_300001_SM_10006detail6reduce28DeviceReduceSingleTileKernelINS2_10policy_hubIfjN4cuda3__47maximumIfEEE10Policy1000EPfSB_iS8_ffNS5_3std3__410__identityEEEvT0_T1_T2_T3_T4_T6_,(.L_x_254 - _ZN3cub18CUB_300001_SM_10006detail6reduce28DeviceReduceSingleTileKernelINS2_10policy_hubIfjN4cuda3__47maximumIfEEE10Policy1000EPfSB_iS8_ffNS5_3std3__410__identityEEEvT0_T1_T2_T3_T4_T6_)
        .other          _ZN3cub18CUB_300001_SM_10006detail6reduce28DeviceReduceSingleTileKernelINS2_10policy_hubIfjN4cuda3__47maximumIfEEE10Policy1000EPfSB_iS8_ffNS5_3std3__410__identityEEEvT0_T1_T2_T3_T4_T6_,@"STO_CUDA_ENTRY STV_DEFAULT"
_ZN3cub18CUB_300001_SM_10006detail6reduce28DeviceReduceSingleTileKernelINS2_10policy_hubIfjN4cuda3__47maximumIfEEE10Policy1000EPfSB_iS8_ffNS5_3std3__410__identityEEEvT0_T1_T2_T3_T4_T6_:
.text._ZN3cub18CUB_300001_SM_10006detail6reduce28DeviceReduceSingleTileKernelINS2_10policy_hubIfjN4cuda3__47maximumIfEEE10Policy1000EPfSB_iS8_ffNS5_3std3__410__identityEEEvT0_T1_T2_T3_T4_T6_:
        /* <DEDUP_REMOVED lines=13> */
.L_x_116:
        /* <DEDUP_REMOVED lines=16> */
.L_x_121:
[----:B------:R-:W-:Y:S05]  /*01d0*/  BSYNC.RECONVERGENT B1 ;  /* 0x0000000000017941 */ /* 0x000fea0003800200 */
.L_x_120:
        /* <DEDUP_REMOVED lines=16> */
.L_x_126:
        /* <DEDUP_REMOVED lines=10> */
.L_x_125:
[----:B------:R-:W-:Y:S05]  /*0380*/  BSYNC.RECONVERGENT B2 ;  /* 0x0000000000027941 */ /* 0x000fea0003800200 */
.L_x_124:
        /* <DEDUP_REMOVED lines=8> */
.L_x_129:
        /* <DEDUP_REMOVED lines=59> */
.L_x_128:
[----:B------:R-:W-:Y:S05]  /*07c0*/  BSYNC.RECONVERGENT B2 ;  /* 0x0000000000027941 */ /* 0x000fea0003800200 */
.L_x_127:
        /* <DEDUP_REMOVED lines=34> */
.L_x_131:
[----:B------:R-:W-:Y:S05]  /*09f0*/  BSYNC.RECONVERGENT B2 ;  /* 0x0000000000027941 */ /* 0x000fea0003800200 */
.L_x_130:
        /* <DEDUP_REMOVED lines=16> */
.L_x_123:
[----:B------:R-:W-:Y:S05]  /*0b00*/  BSYNC.RECONVERGENT B1 ;  /* 0x0000000000017941 */ /* 0x000fea0003800200 */
.L_x_122:
        /* <DEDUP_REMOVED lines=58> */
.L_x_132:
        /* <DEDUP_REMOVED lines=71> */
.L_x_119:
        /* <DEDUP_REMOVED lines=44> */
.L_x_136:
        /* <DEDUP_REMOVED lines=44> */
.L_x_134:
        /* <DEDUP_REMOVED lines=20> */
.L_x_140:
        /* <DEDUP_REMOVED lines=9> */
.L_x_139:
[----:B------:R-:W-:Y:S05]  /*1a70*/  BSYNC.RECONVERGENT B2 ;  /* 0x0000000000027941 */ /* 0x000fea0003800200 */
.L_x_138:
        /* <DEDUP_REMOVED lines=16> */
.L_x_143:
        /* <DEDUP_REMOVED lines=62> */
.L_x_142:
[----:B------:R-:W-:Y:S05]  /*1f60*/  BSYNC.RECONVERGENT B2 ;  /* 0x0000000000027941 */ /* 0x000fea0003800200 */
.L_x_141:
        /* <DEDUP_REMOVED lines=37> */
.L_x_145:
[----:B------:R-:W-:Y:S05]  /*21c0*/  BSYNC.RECONVERGENT B2 ;  /* 0x0000000000027941 */ /* 0x000fea0003800200 */
.L_x_144:
        /* <DEDUP_REMOVED lines=16> */
.L_x_137:
[----:B------:R-:W-:Y:S05]  /*22d0*/  BSYNC.RECONVERGENT B1 ;  /* 0x0000000000017941 */ /* 0x000fea0003800200 */
.L_x_135:
        /* <DEDUP_REMOVED lines=54> */
.L_x_118:
        /* <DEDUP_REMOVED lines=12> */
.L_x_148:
[----:B------:R-:W-:Y:S05]  /*2700*/  BSYNC.RECONVERGENT B1 ;  /* 0x0000000000017941 */ /* 0x000fea0003800200 */
.L_x_147:
        /* <DEDUP_REMOVED lines=16> */
.L_x_153:
        /* <DEDUP_REMOVED lines=10> */
.L_x_152:
[----:B------:R-:W-:Y:S05]  /*28b0*/  BSYNC.RECONVERGENT B2 ;  /* 0x0000000000027941 */ /* 0x000fea0003800200 */
.L_x_151:
        /* <DEDUP_REMOVED lines=8> */
.L_x_156:
        /* <DEDUP_REMOVED lines=59> */
.L_x_155:
[----:B------:R-:W-:Y:S05]  /*2cf0*/  BSYNC.RECONVERGENT B2 ;  /* 0x0000000000027941 */ /* 0x000fea0003800200 */
.L_x_154:
        /* <DEDUP_REMOVED lines=34> */
.L_x_158:
[----:B------:R-:W-:Y:S05]  /*2f20*/  BSYNC.RECONVERGENT B2 ;  /* 0x0000000000027941 */ /* 0x000fea0003800200 */
.L_x_157:
        /* <DEDUP_REMOVED lines=16> */
.L_x_150:
[----:B------:R-:W-:Y:S05]  /*3030*/  BSYNC.RECONVERGENT B1 ;  /* 0x0000000000017941 */ /* 0x000fea0003800200 */
.L_x_149:
        /* <DEDUP_REMOVED lines=58> */
.L_x_159:
        /* <DEDUP_REMOVED lines=71> */
.L_x_146:
        /* <DEDUP_REMOVED lines=55> */
.L_x_162:
        /* <DEDUP_REMOVED lines=56> */
.L_x_160:
        /* <DEDUP_REMOVED lines=20> */
.L_x_166:
        /* <DEDUP_REMOVED lines=9> */
.L_x_165:
[----:B------:R-:W-:Y:S05]  /*4110*/  BSYNC.RECONVERGENT B2 ;  /* 0x0000000000027941 */ /* 0x000fea0003800200 */
.L_x_164:
        /* <DEDUP_REMOVED lines=16> */
.L_x_169:
        /* <DEDUP_REMOVED lines=62> */
.L_x_168:
[----:B------:R-:W-:Y:S05]  /*4600*/  BSYNC.RECONVERGENT B2 ;  /* 0x0000000000027941 */ /* 0x000fea0003800200 */
.L_x_167:
        /* <DEDUP_REMOVED lines=37> */
.L_x_171:
[----:B------:R-:W-:Y:S05]  /*4860*/  BSYNC.RECONVERGENT B2 ;  /* 0x0000000000027941 */ /* 0x000fea0003800200 */
.L_x_170:
        /* <DEDUP_REMOVED lines=16> */
.L_x_163:
[----:B------:R-:W-:Y:S05]  /*4970*/  BSYNC.RECONVERGENT B1 ;  /* 0x0000000000017941 */ /* 0x000fea0003800200 */
.L_x_161:
        /* <DEDUP_REMOVED lines=54> */
.L_x_133:
[----:B------:R-:W-:Y:S05]  /*4ce0*/  BSYNC.RECONVERGENT B0 ;  /* 0x0000000000007941 */ /* 0x000fea0003800200 */
.L_x_117:
[----:B------:R-:W-:Y:S05]  /*4cf0*/  @P0 EXIT ;  /* 0x000000000000094d */ /* 0x000fea0003800000 */
[----:B------:R-:W0:Y:S01]  /*4d00*/  LDCU UR4, c[0x0][0x398] ;  /* 0x00007300ff0477ac */ /* 0x000e220008000800 */
[----:B------:R-:W1:Y:S01]  /*4d10*/  LDC.64 R2, c[0x0][0x388] ;  /* 0x0000e200ff027b82 */ /* 0x000e620000000a00 */
[----:B0-----:R-:W-:-:S04]  /*4d20*/  FSETP.GT.AND P0, PT, R0, UR4, PT ;  /* 0x0000000400007c0b */ /* 0x001fc8000bf04000 */
[----:B------:R-:W-:-:S05]  /*4d30*/  FSEL R5, R0, UR4, P0 ;  /* 0x0000000400057c08 */ /* 0x000fca0008000000 */
[----:B-1----:R-:W-:Y:S01]  /*4d40*/  STG.E desc[UR6][R2.64], R5 ;  /* 0x0000000502007986 */ /* 0x002fe2000c101906 */
[----:B------:R-:W-:Y:S05]  /*4d50*/  EXIT ;  /* 0x000000000000794d */ /* 0x000fea0003800000 */
.L_x_172:
        /* <DEDUP_REMOVED lines=10> */
.L_x_254:


//--------------------- .text._ZN3cub18CUB_300001_SM_10006detail6reduce18DeviceReduceKernelINS2_10policy_hubIfjN4cuda3__47maximumIfEEE10Policy1000EN6thrust24THRUST_300001_SM_1000_NS10device_ptrIfEEjS8_f8AbsValueEEvT0_PT3_T1_NS0_13GridEvenShareISJ_EET2_T4_ --------------------------
	.section	.text._ZN3cub18CUB_300001_SM_10006detail6reduce18DeviceReduceKernelINS2_10policy_hubIfjN4cuda3__47maximumIfEEE10Policy1000EN6thrust24THRUST_300001_SM_1000_NS10device_ptrIfEEjS8_f8AbsValueEEvT0_PT3_T1_NS0_13GridEvenShareISJ_EET2_T4_,"ax",@progbits
	.align	128
        .global         _ZN3cub18CUB_300001_SM_10006detail6reduce18DeviceReduceKernelINS2_10policy_hubIfjN4cuda3__47maximumIfEEE10Policy1000EN6thrust24THRUST_300001_SM_1000_NS10device_ptrIfEEjS8_f8AbsValueEEvT0_PT3_T1_NS0_13GridEvenShareISJ_EET2_T4_
        .type           _ZN3cub18CUB_300001_SM_10006detail6reduce18DeviceReduceKernelINS2_10policy_hubIfjN4cuda3__47maximumIfEEE10Policy1000EN6thrust24THRUST_300001_SM_1000_NS10device_ptrIfEEjS8_f8AbsValueEEvT0_PT3_T1_NS0_13GridEvenShareISJ_EET2_T4_,@function
        .size           _ZN3cub18CUB_300001_SM_10006detail6reduce18DeviceReduceKernelINS2_10policy_hubIfjN4cuda3__47maximumIfEEE10Policy1000EN6thrust24THRUST_300001_SM_1000_NS10device_ptrIfEEjS8_f8AbsValueEEvT0_PT3_T1_NS0_13GridEvenShareISJ_EET2_T4_,(.L_x_255 - _ZN3cub18CUB_300001_SM_10006detail6reduce18DeviceReduceKernelINS2_10policy_hubIfjN4cuda3__47maximumIfEEE10Policy1000EN6thrust24THRUST_300001_SM_1000_NS10device_ptrIfEEjS8_f8AbsValueEEvT0_PT3_T1_NS0_13GridEvenShareISJ_EET2_T4_)
        .other          _ZN3cub18CUB_300001_SM_10006detail6reduce18DeviceReduceKernelINS2_10policy_hubIfjN4cuda3__47maximumIfEEE10Policy1000EN6thrust24THRUST_300001_SM_1000_NS10device_ptrIfEEjS8_f8AbsValueEEvT0_PT3_T1_NS0_13GridEvenShareISJ_EET2_T4_,@"STO_CUDA_ENTRY STV_DEFAULT"
_ZN3cub18CUB_300001_SM_10006detail6reduce18DeviceReduceKernelINS2_10policy_hubIfjN4cuda3__47maximumIfEEE10Policy1000EN6thrust24THRUST_300001_SM_1000_NS10device_ptrIfEEjS8_f8AbsValueEEvT0_PT3_T1_NS0_13GridEvenShareISJ_EET2_T4_:
.text._ZN3cub18CUB_300001_SM_10006detail6reduce18DeviceReduceKernelINS2_10policy_hubIfjN4cuda3__47maximumIfEEE10Policy1000EN6thrust24THRUST_300001_SM_1000_NS10device_ptrIfEEjS8_f8AbsValueEEvT0_PT3_T1_NS0_13GridEvenShareISJ_EET2_T4_:
[----:B------:R-:W-:Y:S01]  /*0000*/  LDC R1, c[0x0][0x37c] ;  /* 0x0000df00ff017b82 */ /* 0x000fe20000000800 */
[----:B------:R-:W0:Y:S07]  /*0010*/  S2R R3, SR_CTAID.X ;  /* 0x0000000000037919 */ /* 0x000e2e0000002500 */
[----:B------:R-:W1:Y:S01]  /*0020*/  LDC.64 R8, c[0x0][0x3a8] ;  /* 0x0000ea00ff087b82 */ /* 0x000e620000000a00 */
[----:B------:R-:W2:Y:S01]  /*0030*/  LDCU.64 UR6, c[0x0][0x358] ;  /* 0x00006b00ff0677ac */ /* 0x000ea20008000a00 */
[----:B------:R-:W-:Y:S01]  /*0040*/  BSSY.RECONVERGENT B0, `(.L_x_173) ;  /* 0x00002d7000007945 */ /* 0x000fe20003800200 */
[----:B-1----:R-:W-:-:S02]  /*0050*/  IMAD.SHL.U32 R7, R9, 0x1000, RZ ;  /* 0x0000100009077824 */ /* 0x002fc400078e00ff */
[----:B0-----:R-:W-:-:S05]  /*0060*/  IMAD R0, R3, -0x1000, R8 ;  /* 0xfffff00003007824 */ /* 0x001fca00078e0208 */
[----:B------:R-:W-:-:S13]  /*0070*/  ISETP.GT.U32.AND P0, PT, R0, 0xfff, PT ;  /* 0x00000fff0000780c */ /* 0x000fda0003f04070 */
[----:B--2---:R-:W-:Y:S05]  /*0080*/  @P0 BRA `(.L_x_174) ;  /* 0x0000001400440947 */ /* 0x004fea0003800000 */
[----:B------:R-:W0:Y:S01]  /*0090*/  S2R R2, SR_TID.X ;  /* 0x0000000000027919 */ /* 0x000e220000002100 */
[----:B------:R-:W-:Y:S01]  /*00a0*/  BSSY.RECONVERGENT B1, `(.L_x_175) ;  /* 0x000000b000017945 */ /* 0x000fe20003800200 */
[----:B------:R-:W-:Y:S01]  /*00b0*/  IMAD.MOV.U32 R19, RZ, RZ, RZ ;  /* 0x000000ffff137224 */ /* 0x000fe200078e00ff */
[----:B0-----:R-:W-:Y:S01]  /*00c0*/  ISETP.GE.U32.AND P0, PT, R2, R0, PT ;  /* 0x000000000200720c */ /* 0x001fe20003f06070 */
[----:B------:R-:W-:-:S12]  /*00d0*/  IMAD.MOV.U32 R4, RZ, RZ, R2 ;  /* 0x000000ffff047224 */ /* 0x000fd800078e0002 */
[----:B------:R-:W-:Y:S05]  /*00e0*/  @P0 BRA `(.L_x_176) ;  /* 0x0000000000180947 */ /* 0x000fea0003800000 */
[----:B------:R-:W0:Y:S01]  /*00f0*/  LDC.64 R6, c[0x0][0x380] ;  /* 0x0000e000ff067b82 */ /* 0x000e220000000a00 */
[----:B------:R-:W-:-:S04]  /*0100*/  IMAD R5, R3, 0x1000, R2 ;  /* 0x0000100003057824 */ /* 0x000fc800078e0202 */
[----:B0-----:R-:W-:-:S06]  /*0110*/  IMAD.WIDE.U32 R6, R5, 0x4, R6 ;  /* 0x0000000405067825 */ /* 0x001fcc00078e0006 */
[----:B------:R-:W2:Y:S01]  /*0120*/  LDG.E R6, desc[UR6][R6.64] ;  /* 0x0000000606067981 */ /* 0x000ea2000c1e1900 */
[----:B------:R-:W-:Y:S02]  /*0130*/  VIADD R4, R2, 0x100 ;  /* 0x0000010002047836 */ /* 0x000fe40000000000 */
[----:B--2---:R-:W-:-:S07]  /*0140*/  FADD R19, |R6|, -RZ ;  /* 0x800000ff06137221 */ /* 0x004fce0000000200 */
.L_x_176:
[----:B------:R-:W-:Y:S05]  /*0150*/  BSYNC.RECONVERGENT B1 ;  /* 0x0000000000017941 */ /* 0x000fea0003800200 */
.L_x_175:
[----:B------:R-:W-:Y:S01]  /*0160*/  ISETP.GE.U32.AND P0, PT, R4, R0, PT ;  /* 0x000000000400720c */ /* 0x000fe20003f06070 */
[----:B------:R-:W-:-:S12]  /*0170*/  BSSY.RECONVERGENT B1, `(.L_x_177) ;  /* 0x00000c2000017945 */ /* 0x000fd80003800200 */
[----:B------:R-:W-:Y:S05]  /*0180*/  @P0 BRA `(.L_x_178) ;  /* 0x0000000c00000947 */ /* 0x000fea0003800000 */
[----:B------:R-:W-:Y:S01]  /*0190*/  LOP3.LUT R5, RZ, R4, RZ, 0x33, !PT ;  /* 0x00000004ff057212 */ /* 0x000fe200078e33ff */
[----:B------:R-:W-:Y:S04]  /*01a0*/  BSSY.RECONVERGENT B2, `(.L_x_179) ;  /* 0x0000063000027945 */ /* 0x000fe80003800200 */
[----:B------:R-:W-:-:S04]  /*01b0*/  IMAD.IADD R8, R5, 0x1, R8 ;  /* 0x0000000105087824 */ /* 0x000fc800078e0208 */
[----:B------:R-:W-:-:S05]  /*01c0*/  IMAD R8, R3, -0x1000, R8 ;  /* 0xfffff00003087824 */ /* 0x000fca00078e0208 */
[C---:B------:R-:W-:Y:S02]  /*01d0*/  ISETP.GE.U32.AND P0, PT, R8.reuse, 0xf00, PT ;  /* 0x00000f000800780c */ /* 0x040fe40003f06070 */
[----:B------:R-:W-:-:S04]  /*01e0*/  LEA.HI R5, R8, 0x1, RZ, 0x18 ;  /* 0x0000000108057811 */ /* 0x000fc800078fc0ff */
[----:B------:R-:W-:-:S07]  /*01f0*/  LOP3.LUT R6, R5, 0xf, RZ, 0xc0, !PT ;  /* 0x0000000f05067812 */ /* 0x000fce00078ec0ff */
[----:B------:R-:W-:Y:S05]  /*0200*/  @!P0 BRA `(.L_x_180) ;  /* 0x0000000400708947 */ /* 0x000fea0003800000 */
[----:B------:R-:W0:Y:S01]  /*0210*/  LDC.64 R14, c[0x0][0x380] ;  /* 0x0000e000ff0e7b82 */ /* 0x000e220000000a00 */
[----:B------:R-:W-:Y:S01]  /*0220*/  LOP3.LUT R8, R5, 0x1fffff0, RZ, 0xc0, !PT ;  /* 0x01fffff005087812 */ /* 0x000fe200078ec0ff */
[----:B------:R-:W-:Y:S01]  /*0230*/  BSSY.RECONVERGENT B3, `(.L_x_181) ;  /* 0x0000058000037945 */ /* 0x000fe20003800200 */
[----:B------:R-:W-:Y:S01]  /*0240*/  LOP3.LUT R7, R4, 0x800, RZ, 0xfc, !PT ;  /* 0x0000080004077812 */ /* 0x000fe200078efcff */
[----:B------:R-:W-:Y:S02]  /*0250*/  IMAD R4, R3, 0x1000, R4 ;  /* 0x0000100003047824 */ /* 0x000fe400078e0204 */
[----:B------:R-:W-:-:S07]  /*0260*/  IMAD.MOV R8, RZ, RZ, -R8 ;  /* 0x000000ffff087224 */ /* 0x000fce00078e0a08 */
.L_x_182:
[----:B0-----:R-:W-:-:S05]  /*0270*/  IMAD.WIDE.U32 R12, R4, 0x4, R14 ;  /* 0x00000004040c7825 */ /* 0x001fca00078e000e */
[----:B------:R-:W2:Y:S01]  /*0280*/  LDG.E R18, desc[UR6][R12.64] ;  /* 0x000000060c127981 */ /* 0x000ea2000c1e1900 */
[----:B------:R-:W-:-:S04]  /*0290*/  VIADD R29, R4, 0x100 ;  /* 0x00000100041d7836 */ /* 0x000fc80000000000 */
[----:B------:R-:W-:-:S06]  /*02a0*/  IMAD.WIDE.U32 R28, R29, 0x4, R14 ;  /* 0x000000041d1c7825 */ /* 0x000fcc00078e000e */
[----:B------:R-:W3:Y:S01]  /*02b0*/  LDG.E R28, desc[UR6][R28.64] ;  /* 0x000000061c1c7981 */ /* 0x000ee2000c1e1900 */
[C---:B------:R-:W-:Y:S02]  /*02c0*/  VIADD R25, R4.reuse, 0x200 ;  /* 0x0000020004197836 */ /* 0x040fe40000000000 */
[----:B------:R-:W-:Y:S02]  /*02d0*/  VIADD R27, R4, 0x300 ;  /* 0x00000300041b7836 */ /* 0x000fe40000000000 */
[----:B------:R-:W-:-:S05]  /*02e0*/  IMAD.WIDE.U32 R24, R25, 0x4, R14 ;  /* 0x0000000419187825 */ /* 0x000fca00078e000e */
[----:B------:R0:W4:Y:S01]  /*02f0*/  LDG.E R9, desc[UR6][R24.64] ;  /* 0x0000000618097981 */ /* 0x000122000c1e1900 */
[----:B------:R-:W-:-:S04]  /*0300*/  IMAD.WIDE.U32 R26, R27, 0x4, R14 ;  /* 0x000000041b1a7825 */ /* 0x000fc800078e000e */
[C---:B------:R-:W-:Y:S01]  /*0310*/  VIADD R21, R4.reuse, 0x400 ;  /* 0x0000040004157836 */ /* 0x040fe20000000000 */
[----:B------:R1:W5:Y:S01]  /*0320*/  LDG.E R10, desc[UR6][R26.64] ;  /* 0x000000061a0a7981 */ /* 0x000362000c1e1900 */
[----:B------:R-:W-:Y:S02]  /*0330*/  VIADD R23, R4, 0x500 ;  /* 0x0000050004177836 */ /* 0x000fe40000000000 */
[----:B------:R-:W-:-:S05]  /*0340*/  IMAD.WIDE.U32 R20, R21, 0x4, R14 ;  /* 0x0000000415147825 */ /* 0x000fca00078e000e */
[----:B------:R1:W5:Y:S01]  /*0350*/  LDG.E R11, desc[UR6][R20.64] ;  /* 0x00000006140b7981 */ /* 0x000362000c1e1900 */
[----:B------:R-:W-:-:S04]  /*0360*/  IMAD.WIDE.U32 R22, R23, 0x4, R14 ;  /* 0x0000000417167825 */ /* 0x000fc800078e000e */
[C---:B------:R-:W-:Y:S01]  /*0370*/  VIADD R17, R4.reuse, 0x600 ;  /* 0x0000060004117836 */ /* 0x040fe20000000000 */
[----:B------:R-:W5:Y:S01]  /*0380*/  LDG.E R12, desc[UR6][R22.64] ;  /* 0x00000006160c7981 */ /* 0x000f62000c1e1900 */
[----:B0-----:R-:W-:Y:S02]  /*0390*/  VIADD R25, R4, 0x700 ;  /* 0x0000070004197836 */ /* 0x001fe40000000000 */
[----:B------:R-:W-:-:S05]  /*03a0*/  IMAD.WIDE.U32 R16, R17, 0x4, R14 ;  /* 0x0000000411107825 */ /* 0x000fca00078e000e */
[----:B------:R0:W5:Y:S01]  /*03b0*/  LDG.E R13, desc[UR6][R16.64] ;  /* 0x00000006100d7981 */ /* 0x000162000c1e1900 */
[----:B------:R-:W-:-:S04]  /*03c0*/  IMAD.WIDE.U32 R24, R25, 0x4, R14 ;  /* 0x0000000419187825 */ /* 0x000fc800078e000e */
[C---:B-1----:R-:W-:Y:S02]  /*03d0*/  VIADD R27, R4.reuse, 0x800 ;  /* 0x00000800041b7836 */ /* 0x042fe40000000000 */
[----:B------:R-:W5:Y:S01]  /*03e0*/  LDG.E R24, desc[UR6][R24.64] ;  /* 0x0000000618187981 */ /* 0x000f62000c1e1900 */
[----:B------:R-:W-:Y:S02]  /*03f0*/  VIADD R21, R4, 0x900 ;  /* 0x0000090004157836 */ /* 0x000fe40000000000 */
[----:B0-----:R-:W-:-:S04]  /*0400*/  IMAD.WIDE.U32 R16, R27, 0x4, R14 ;  /* 0x000000041b107825 */ /* 0x001fc800078e000e */
[--C-:B------:R-:W-:Y:S01]  /*0410*/  IMAD.WIDE.U32 R20, R21, 0x4, R14.reuse ;  /* 0x0000000415147825 */ /* 0x100fe200078e000e */
[----:B------:R0:W5:Y:S03]  /*0420*/  LDG.E R25, desc[UR6][R16.64] ;  /* 0x0000000610197981 */ /* 0x000166000c1e1900 */
[----:B------:R-:W-:Y:S01]  /*0430*/  VIADD R23, R4, 0xa00 ;  /* 0x00000a0004177836 */ /* 0x000fe20000000000 */
[----:B------:R1:W5:Y:S03]  /*0440*/  LDG.E R26, desc[UR6][R20.64] ;  /* 0x00000006141a7981 */ /* 0x000366000c1e1900 */
[----:B------:R-:W-:-:S04]  /*0450*/  IMAD.WIDE.U32 R22, R23, 0x4, R14 ;  /* 0x0000000417167825 */ /* 0x000fc800078e000e */
[----:B------:R-:W-:Y:S01]  /*0460*/  VIADD R29, R4, 0xb00 ;  /* 0x00000b00041d7836 */ /* 0x000fe20000000000 */
[----:B------:R1:W5:Y:S03]  /*0470*/  LDG.E R27, desc[UR6][R22.64] ;  /* 0x00000006161b7981 */ /* 0x000366000c1e1900 */
[----:B0-----:R-:W-:-:S04]  /*0480*/  IMAD.WIDE.U32 R16, R29, 0x4, R14 ;  /* 0x000000041d107825 */ /* 0x001fc800078e000e */
[C---:B-1----:R-:W-:Y:S01]  /*0490*/  VIADD R21, R4.reuse, 0xc00 ;  /* 0x00000c0004157836 */ /* 0x042fe20000000000 */
[----:B------:R0:W5:Y:S01]  /*04a0*/  LDG.E R29, desc[UR6][R16.64] ;  /* 0x00000006101d7981 */ /* 0x000162000c1e1900 */
[----:B------:R-:W-:-:S04]  /*04b0*/  VIADD R23, R4, 0xe00 ;  /* 0x00000e0004177836 */ /* 0x000fc80000000000 */
[----:B------:R-:W-:-:S04]  /*04c0*/  IMAD.WIDE.U32 R22, R23, 0x4, R14 ;  /* 0x0000000417167825 */ /* 0x000fc800078e000e */
[----:B0-----:R-:W-:Y:S02]  /*04d0*/  VIADD R16, R4, 0xf00 ;  /* 0x00000f0004107836 */ /* 0x001fe40000000000 */
[----:B------:R-:W5:Y:S01]  /*04e0*/  LDG.E R22, desc[UR6][R22.64] ;  /* 0x0000000616167981 */ /* 0x000f62000c1e1900 */
[----:B--2---:R-:W-:-:S04]  /*04f0*/  FSETP.GEU.AND P0, PT, R19, |R18|, PT ;  /* 0x400000121300720b */ /* 0x004fc80003f0e000 */
[----:B------:R-:W-:Y:S01]  /*0500*/  FSEL R17, |R18|, R19, !P0 ;  /* 0x0000001312117208 */ /* 0x000fe20004000200 */
[----:B------:R-:W-:-:S04]  /*0510*/  IMAD.WIDE.U32 R18, R21, 0x4, R14 ;  /* 0x0000000415127825 */ /* 0x000fc800078e000e */
[----:B------:R-:W-:Y:S02]  /*0520*/  VIADD R21, R4, 0xd00 ;  /* 0x00000d0004157836 */ /* 0x000fe40000000000 */
[----:B------:R-:W2:Y:S02]  /*0530*/  LDG.E R18, desc[UR6][R18.64] ;  /* 0x0000000612127981 */ /* 0x000ea4000c1e1900 */
[----:B------:R-:W-:Y:S01]  /*0540*/  IMAD.WIDE.U32 R20, R21, 0x4, R14 ;  /* 0x0000000415147825 */ /* 0x000fe200078e000e */
[----:B---3--:R-:W-:-:S05]  /*0550*/  FSETP.GEU.AND P0, PT, R17, |R28|, PT ;  /* 0x4000001c1100720b */ /* 0x008fca0003f0e000 */
[----:B------:R-:W3:Y:S01]  /*0560*/  LDG.E R20, desc[UR6][R20.64] ;  /* 0x0000000614147981 */ /* 0x000ee2000c1e1900 */
[----:B------:R-:W-:Y:S01]  /*0570*/  FSEL R28, |R28|, R17, !P0 ;  /* 0x000000111c1c7208 */ /* 0x000fe20004000200 */
[----:B------:R-:W-:-:S06]  /*0580*/  IMAD.WIDE.U32 R16, R16, 0x4, R14 ;  /* 0x0000000410107825 */ /* 0x000fcc00078e000e */
[----:B------:R-:W3:Y:S01]  /*0590*/  LDG.E R16, desc[UR6][R16.64] ;  /* 0x0000000610107981 */ /* 0x000ee2000c1e1900 */
        /* <DEDUP_REMOVED lines=20> */
[----:B------:R-:W-:-:S05]  /*06e0*/  VIADD R8, R8, 0x10 ;  /* 0x0000001008087836 */ /* 0x000fca0000000000 */
[----:B------:R-:W-:Y:S01]  /*06f0*/  ISETP.NE.AND P1, PT, R8, RZ, PT ;  /* 0x000000ff0800720c */ /* 0x000fe20003f25270 */
[----:B------:R-:W-:Y:S02]  /*0700*/  VIADD R7, R7, 0x1000 ;  /* 0x0000100007077836 */ /* 0x000fe40000000000 */
[----:B------:R-:W-:Y:S01]  /*0710*/  VIADD R4, R4, 0x1000 ;  /* 0x0000100004047836 */ /* 0x000fe20000000000 */
[----:B--2---:R-:W-:-:S04]  /*0720*/  FSETP.GEU.AND P0, PT, R29, |R18|, PT ;  /* 0x400000121d00720b */ /* 0x004fc80003f0e000 */
[----:B------:R-:W-:-:S04]  /*0730*/  FSEL R29, |R18|, R29, !P0 ;  /* 0x0000001d121d7208 */ /* 0x000fc80004000200 */
[----:B---3--:R-:W-:-:S04]  /*0740*/  FSETP.GEU.AND P0, PT, R29, |R20|, PT ;  /* 0x400000141d00720b */ /* 0x008fc80003f0e000 */
[----:B------:R-:W-:-:S04]  /*0750*/  FSEL R29, |R20|, R29, !P0 ;  /* 0x0000001d141d7208 */ /* 0x000fc80004000200 */
[----:B------:R-:W-:-:S04]  /*0760*/  FSETP.GEU.AND P0, PT, R29, |R22|, PT ;  /* 0x400000161d00720b */ /* 0x000fc80003f0e000 */
[----:B------:R-:W-:-:S04]  /*0770*/  FSEL R19, |R22|, R29, !P0 ;  /* 0x0000001d16137208 */ /* 0x000fc80004000200 */
[----:B------:R-:W-:-:S04]  /*0780*/  FSETP.GEU.AND P0, PT, R19, |R16|, PT ;  /* 0x400000101300720b */ /* 0x000fc80003f0e000 */
[----:B------:R-:W-:Y:S01]  /*0790*/  FSEL R19, |R16|, R19, !P0 ;  /* 0x0000001310137208 */ /* 0x000fe20004000200 */
[----:B------:R-:W-:Y:S08]  /*07a0*/  @P1 BRA `(.L_x_182) ;  /* 0xfffffff800b01947 */ /* 0x000ff0000383ffff */
[----:B------:R-:W-:Y:S05]  /*07b0*/  BSYNC.RECONVERGENT B3 ;  /* 0x0000000000037941 */ /* 0x000fea0003800200 */
.L_x_181:
[----:B------:R-:W-:-:S07]  /*07c0*/  VIADD R4, R7, 0xfffff800 ;  /* 0xfffff80007047836 */ /* 0x000fce0000000000 */
.L_x_180:
[----:B------:R-:W-:Y:S05]  /*07d0*/  BSYNC.RECONVERGENT B2 ;  /* 0x0000000000027941 */ /* 0x000fea0003800200 */
.L_x_179:
[----:B------:R-:W-:-:S13]  /*07e0*/  ISETP.NE.AND P0, PT, R6, RZ, PT ;  /* 0x000000ff0600720c */ /* 0x000fda0003f05270 */
[----:B------:R-:W-:Y:S05]  /*07f0*/  @!P0 BRA `(.L_x_178) ;  /* 0x0000000400648947 */ /* 0x000fea0003800000 */
[----:B------:R-:W-:Y:S01]  /*0800*/  ISETP.GE.U32.AND P1, PT, R6, 0x8, PT ;  /* 0x000000080600780c */ /* 0x000fe20003f26070 */
[----:B------:R-:W-:Y:S01]  /*0810*/  BSSY.RECONVERGENT B2, `(.L_x_183) ;  /* 0x000002e000027945 */ /* 0x000fe20003800200 */
[----:B------:R-:W-:-:S04]  /*0820*/  LOP3.LUT R20, R5, 0x7, RZ, 0xc0, !PT ;  /* 0x0000000705147812 */ /* 0x000fc800078ec0ff */
[----:B------:R-:W-:-:S07]  /*0830*/  ISETP.NE.AND P0, PT, R20, RZ, PT ;  /* 0x000000ff1400720c */ /* 0x000fce0003f05270 */
[----:B------:R-:W-:Y:S06]  /*0840*/  @!P1 BRA `(.L_x_184) ;  /* 0x0000000000a89947 */ /* 0x000fec0003800000 */
[----:B------:R-:W0:Y:S01]  /*0850*/  LDC.64 R6, c[0x0][0x380] ;  /* 0x0000e000ff067b82 */ /* 0x000e220000000a00 */
[----:B------:R-:W-:-:S04]  /*0860*/  IMAD R13, R3, 0x1000, R4 ;  /* 0x00001000030d7824 */ /* 0x000fc800078e0204 */
[C---:B------:R-:W-:Y:S02]  /*0870*/  VIADD R11, R13.reuse, 0x100 ;  /* 0x000001000d0b7836 */ /* 0x040fe40000000000 */
[C---:B------:R-:W-:Y:S02]  /*0880*/  VIADD R23, R13.reuse, 0x200 ;  /* 0x000002000d177836 */ /* 0x040fe40000000000 */
[----:B0-----:R-:W-:-:S05]  /*0890*/  IMAD.WIDE.U32 R8, R13, 0x4, R6 ;  /* 0x000000040d087825 */ /* 0x001fca00078e0006 */
[----:B------:R0:W2:Y:S01]  /*08a0*/  LDG.E R12, desc[UR6][R8.64] ;  /* 0x00000006080c7981 */ /* 0x0000a2000c1e1900 */
[----:B------:R-:W-:-:S05]  /*08b0*/  IMAD.WIDE.U32 R10, R11, 0x4, R6 ;  /* 0x000000040b0a7825 */ /* 0x000fca00078e0006 */
[----:B------:R1:W3:Y:S01]  /*08c0*/  LDG.E R14, desc[UR6][R10.64] ;  /* 0x000000060a0e7981 */ /* 0x0002e2000c1e1900 */
[----:B------:R-:W-:-:S04]  /*08d0*/  IMAD.WIDE.U32 R22, R23, 0x4, R6 ;  /* 0x0000000417167825 */ /* 0x000fc800078e0006 */
[C---:B------:R-:W-:Y:S01]  /*08e0*/  VIADD R25, R13.reuse, 0x300 ;  /* 0x000003000d197836 */ /* 0x040fe20000000000 */
[----:B------:R-:W4:Y:S01]  /*08f0*/  LDG.E R15, desc[UR6][R22.64] ;  /* 0x00000006160f7981 */ /* 0x000f22000c1e1900 */
[----:B------:R-:W-:Y:S02]  /*0900*/  VIADD R17, R13, 0x400 ;  /* 0x000004000d117836 */ /* 0x000fe40000000000 */
[----:B------:R-:W-:-:S05]  /*0910*/  IMAD.WIDE.U32 R24, R25, 0x4, R6 ;  /* 0x0000000419187825 */ /* 0x000fca00078e0006 */
[----:B------:R-:W5:Y:S01]  /*0920*/  LDG.E R18, desc[UR6][R24.64] ;  /* 0x0000000618127981 */ /* 0x000f62000c1e1900 */
[----:B------:R-:W-:-:S04]  /*0930*/  IMAD.WIDE.U32 R16, R17, 0x4, R6 ;  /* 0x0000000411107825 */ /* 0x000fc800078e0006 */
[C---:B0-----:R-:W-:Y:S02]  /*0940*/  VIADD R9, R13.reuse, 0x500 ;  /* 0x000005000d097836 */ /* 0x041fe40000000000 */
[----:B------:R-:W5:Y:S01]  /*0950*/  LDG.E R16, desc[UR6][R16.64] ;  /* 0x0000000610107981 */ /* 0x000f62000c1e1900 */
[----:B-1----:R-:W-:Y:S02]  /*0960*/  VIADD R11, R13, 0x600 ;  /* 0x000006000d0b7836 */ /* 0x002fe40000000000 */
[----:B------:R-:W-:-:S04]  /*0970*/  IMAD.WIDE.U32 R8, R9, 0x4, R6 ;  /* 0x0000000409087825 */ /* 0x000fc800078e0006 */
[--C-:B------:R-:W-:Y:S02]  /*0980*/  IMAD.WIDE.U32 R10, R11, 0x4, R6.reuse ;  /* 0x000000040b0a7825 */ /* 0x100fe400078e0006 */
[----:B------:R-:W5:Y:S02]  /*0990*/  LDG.E R8, desc[UR6][R8.64] ;  /* 0x0000000608087981 */ /* 0x000f64000c1e1900 */
[----:B------:R-:W-:Y:S02]  /*09a0*/  VIADD R13, R13, 0x700 ;  /* 0x000007000d0d7836 */ /* 0x000fe40000000000 */
[----:B------:R-:W5:Y:S02]  /*09b0*/  LDG.E R11, desc[UR6][R10.64] ;  /* 0x000000060a0b7981 */ /* 0x000f64000c1e1900 */
[----:B------:R-:W-:-:S06]  /*09c0*/  IMAD.WIDE.U32 R6, R13, 0x4, R6 ;  /* 0x000000040d067825 */ /* 0x000fcc00078e0006 */
        /* <DEDUP_REMOVED lines=18> */
.L_x_184:
[----:B------:R-:W-:Y:S05]  /*0af0*/  BSYNC.RECONVERGENT B2 ;  /* 0x0000000000027941 */ /* 0x000fea0003800200 */
.L_x_183:
        /* <DEDUP_REMOVED lines=10> */
[----:B0-----:R-:W-:-:S04]  /*0ba0*/  IMAD.WIDE.U32 R8, R15, 0x4, R6 ;  /* 0x000000040f087825 */ /* 0x001fc800078e0006 */
[--C-:B------:R-:W-:Y:S02]  /*0bb0*/  IMAD.WIDE.U32 R10, R11, 0x4, R6.reuse ;  /* 0x000000040b0a7825 */ /* 0x100fe400078e0006 */
[----:B------:R-:W2:Y:S02]  /*0bc0*/  LDG.E R8, desc[UR6][R8.64] ;  /* 0x0000000608087981 */ /* 0x000ea4000c1e1900 */
[--C-:B------:R-:W-:Y:S02]  /*0bd0*/  IMAD.WIDE.U32 R12, R13, 0x4, R6.reuse ;  /* 0x000000040d0c7825 */ /* 0x100fe400078e0006 */
[----:B------:R-:W3:Y:S02]  /*0be0*/  LDG.E R10, desc[UR6][R10.64] ;  /* 0x000000060a0a7981 */ /* 0x000ee4000c1e1900 */
[----:B------:R-:W-:Y:S02]  /*0bf0*/  VIADD R15, R15, 0x300 ;  /* 0x000003000f0f7836 */ /* 0x000fe40000000000 */
[----:B------:R-:W4:Y:S02]  /*0c00*/  LDG.E R12, desc[UR6][R12.64] ;  /* 0x000000060c0c7981 */ /* 0x000f24000c1e1900 */
        /* <DEDUP_REMOVED lines=11> */
.L_x_186:
[----:B------:R-:W-:Y:S05]  /*0cc0*/  BSYNC.RECONVERGENT B2 ;  /* 0x0000000000027941 */ /* 0x000fea0003800200 */
.L_x_185:
[----:B------:R-:W-:Y:S05]  /*0cd0*/  @!P0 BRA `(.L_x_178) ;  /* 0x00000000002c8947 */ /* 0x000fea0003800000 */
[----:B------:R-:W0:Y:S01]  /*0ce0*/  LDC.64 R6, c[0x0][0x380] ;  /* 0x0000e000ff067b82 */ /* 0x000e220000000a00 */
[----:B------:R-:W-:Y:S02]  /*0cf0*/  IMAD R9, R3, 0x1000, R4 ;  /* 0x0000100003097824 */ /* 0x000fe400078e0204 */
[----:B------:R-:W-:-:S07]  /*0d00*/  IMAD.MOV R8, RZ, RZ, -R5 ;  /* 0x000000ffff087224 */ /* 0x000fce00078e0a05 */
.L_x_187:
[----:B0-----:R-:W-:-:S06]  /*0d10*/  IMAD.WIDE.U32 R4, R9, 0x4, R6 ;  /* 0x0000000409047825 */ /* 0x001fcc00078e0006 */
[----:B------:R-:W2:Y:S01]  /*0d20*/  LDG.E R4, desc[UR6][R4.64] ;  /* 0x0000000604047981 */ /* 0x000ea2000c1e1900 */
[----:B------:R-:W-:Y:S02]  /*0d30*/  VIADD R8, R8, 0x1 ;  /* 0x0000000108087836 */ /* 0x000fe40000000000 */
[----:B------:R-:W-:-:S03]  /*0d40*/  VIADD R9, R9, 0x100 ;  /* 0x0000010009097836 */ /* 0x000fc60000000000 */
[----:B------:R-:W-:Y:S02]  /*0d50*/  ISETP.NE.AND P1, PT, R8, RZ, PT ;  /* 0x000000ff0800720c */ /* 0x000fe40003f25270 */
[----:B--2---:R-:W-:-:S04]  /*0d60*/  FSETP.GEU.AND P0, PT, R19, |R4|, PT ;  /* 0x400000041300720b */ /* 0x004fc80003f0e000 */
[----:B------:R-:W-:-:S07]  /*0d70*/  FSEL R19, |R4|, R19, !P0 ;  /* 0x0000001304137208 */ /* 0x000fce0004000200 */
[----:B------:R-:W-:Y:S05]  /*0d80*/  @P1 BRA `(.L_x_187) ;  /* 0xfffffffc00e01947 */ /* 0x000fea000383ffff */
.L_x_178:
[----:B------:R-:W-:Y:S05]  /*0d90*/  BSYNC.RECONVERGENT B1 ;  /* 0x0000000000017941 */ /* 0x000fea0003800200 */
.L_x_177:
[----:B------:R-:W-:-:S13]  /*0da0*/  ISETP.GE.U32.AND P0, PT, R0, 0x100, PT ;  /* 0x000001000000780c */ /* 0x000fda0003f06070 */
        /* <DEDUP_REMOVED lines=56> */
.L_x_188:
        /* <DEDUP_REMOVED lines=46> */
[----:B------:R-:W-:Y:S01]  /*1410*/  ISETP.GT.U32.AND P1, PT, R0, 0x40, PT ;  /* 0x000000400000780c */ /* 0x000fe20003f24070 */
[----:B0-----:R-:W-:-:S09]  /*1420*/  ULEA UR4, UR5, UR4, 0x18 ;  /* 0x0000000405047291 */ /* 0x001fd2000f8ec0ff */
[----:B------:R-:W0:Y:S04]  /*1430*/  LDS R5, [UR4+0xc] ;  /* 0x00000c04ff057984 */ /* 0x000e280008000800 */
[----:B------:R-:W1:Y:S04]  /*1440*/  LDS.128 R12, [UR4+0x10] ;  /* 0x00001004ff0c7984 */ /* 0x000e680008000c00 */
[----:B------:R-:W2:Y:S01]  /*1450*/  LDS.64 R6, [UR4+0x20] ;  /* 0x00002004ff067984 */ /* 0x000ea20008000a00 */
[----:B0-----:R-:W-:-:S04]  /*1460*/  FSETP.GEU.AND P3, PT, R8, R5, PT ;  /* 0x000000050800720b */ /* 0x001fc80003f6e000 */
[----:B------:R-:W-:Y:S02]  /*1470*/  @P2 FSEL R8, R5, R8, !P3 ;  /* 0x0000000805082208 */ /* 0x000fe40005800000 */
[----:B------:R-:W-:Y:S02]  /*1480*/  ISETP.GT.U32.AND P2, PT, R0, 0x60, PT ;  /* 0x000000600000780c */ /* 0x000fe40003f44070 */
[----:B-1----:R-:W-:-:S04]  /*1490*/  FSETP.GEU.AND P3, PT, R8, R12, PT ;  /* 0x0000000c0800720b */ /* 0x002fc80003f6e000 */
[----:B------:R-:W-:Y:S02]  /*14a0*/  @P1 FSEL R8, R12, R8, !P3 ;  /* 0x000000080c081208 */ /* 0x000fe40005800000 */
[----:B------:R-:W-:Y:S02]  /*14b0*/  ISETP.GT.U32.AND P1, PT, R0, 0x80, PT ;  /* 0x000000800000780c */ /* 0x000fe40003f24070 */
[----:B------:R-:W-:-:S04]  /*14c0*/  FSETP.GEU.AND P3, PT, R8, R13, PT ;  /* 0x0000000d0800720b */ /* 0x000fc80003f6e000 */
        /* <DEDUP_REMOVED lines=8> */
[----:B--2---:R-:W-:-:S04]  /*1550*/  FSETP.GEU.AND P3, PT, R8, R6, PT ;  /* 0x000000060800720b */ /* 0x004fc80003f6e000 */
[----:B------:R-:W-:-:S04]  /*1560*/  @P1 FSEL R8, R6, R8, !P3 ;  /* 0x0000000806081208 */ /* 0x000fc80005800000 */
[----:B------:R-:W-:-:S04]  /*1570*/  FSETP.GEU.AND P1, PT, R8, R7, PT ;  /* 0x000000070800720b */ /* 0x000fc80003f2e000 */
[----:B------:R-:W-:Y:S01]  /*1580*/  @P2 FSEL R8, R7, R8, !P1 ;  /* 0x0000000807082208 */ /* 0x000fe20004800000 */
[----:B------:R-:W-:Y:S08]  /*1590*/  BRA `(.L_x_189) ;  /* 0x0000001800047947 */ /* 0x000ff00003800000 */
.L_x_174:
[----:B------:R-:W0:Y:S01]  /*15a0*/  S2R R2, SR_TID.X ;  /* 0x0000000000027919 */ /* 0x000e220000002100 */
[----:B------:R-:W1:Y:S02]  /*15b0*/  LDCU.64 UR4, c[0x0][0x380] ;  /* 0x00007000ff0477ac */ /* 0x000e640008000a00 */
[----:B-1----:R-:W-:Y:S02]  /*15c0*/  IMAD.U32 R14, RZ, RZ, UR4 ;  /* 0x00000004ff0e7e24 */ /* 0x002fe4000f8e00ff */
[----:B------:R-:W-:Y:S02]  /*15d0*/  IMAD.U32 R15, RZ, RZ, UR5 ;  /* 0x00000005ff0f7e24 */ /* 0x000fe4000f8e00ff */
[----:B0-----:R-:W-:-:S04]  /*15e0*/  IMAD R5, R3, 0x1000, R2 ;  /* 0x0000100003057824 */ /* 0x001fc800078e0202 */
[----:B------:R-:W-:-:S05]  /*15f0*/  IMAD.WIDE.U32 R4, R5, 0x4, R14 ;  /* 0x0000000405047825 */ /* 0x000fca00078e000e */
        /* <DEDUP_REMOVED lines=32> */
[----:B------:R-:W-:Y:S02]  /*1800*/  FSEL R23, R23, R20, !P1 ;  /* 0x0000001417177208 */ /* 0x000fe40004800000 */
[----:B------:R-:W-:Y:S02]  /*1810*/  FSEL R9, |R10|, |R9|, !P2 ;  /* 0x400000090a097208 */ /* 0x000fe40005000200 */
[----:B------:R-:W-:Y:S02]  /*1820*/  FSETP.GEU.AND P2, PT, R24, R11, PT ;  /* 0x0000000b1800720b */ /* 0x000fe40003f4e000 */
[----:B------:R-:W-:Y:S02]  /*1830*/  FSETP.GEU.AND P3, PT, |R6|, |R13|, PT ;  /* 0x4000000d0600720b */ /* 0x000fe40003f6e200 */
[----:B------:R-:W-:-:S02]  /*1840*/  FSEL R11, R11, R24, !P2 ;  /* 0x000000180b0b7208 */ /* 0x000fc40005000000 */
[----:B------:R-:W-:Y:S02]  /*1850*/  FSEL R6, |R13|, |R6|, !P3 ;  /* 0x400000060d067208 */ /* 0x000fe40005800200 */
[----:B------:R-:W-:Y:S02]  /*1860*/  FSETP.GEU.AND P0, PT, R16, R23, PT ;  /* 0x000000171000720b */ /* 0x000fe40003f0e000 */
[----:B------:R-:W-:Y:S02]  /*1870*/  FSETP.GEU.AND P3, PT, R9, R6, PT ;  /* 0x000000060900720b */ /* 0x000fe40003f6e000 */
[----:B------:R-:W-:Y:S02]  /*1880*/  FSEL R16, R23, R16, !P0 ;  /* 0x0000001017107208 */ /* 0x000fe40004000000 */
[----:B------:R-:W-:-:S04]  /*1890*/  FSEL R6, R6, R9, !P3 ;  /* 0x0000000906067208 */ /* 0x000fc80005800000 */
[----:B------:R-:W-:-:S04]  /*18a0*/  FSETP.GEU.AND P1, PT, R11, R6, PT ;  /* 0x000000060b00720b */ /* 0x000fc80003f2e000 */
[----:B------:R-:W-:Y:S02]  /*18b0*/  FSEL R11, R6, R11, !P1 ;  /* 0x0000000b060b7208 */ /* 0x000fe40004800000 */
[----:B------:R-:W-:Y:S02]  /*18c0*/  ISETP.GE.U32.AND P1, PT, R0, R7, PT ;  /* 0x000000070000720c */ /* 0x000fe40003f26070 */
[----:B------:R-:W-:-:S04]  /*18d0*/  FSETP.GEU.AND P0, PT, R16, R11, PT ;  /* 0x0000000b1000720b */ /* 0x000fc80003f0e000 */
[----:B------:R-:W-:-:S07]  /*18e0*/  FSEL R29, R11, R16, !P0 ;  /* 0x000000100b1d7208 */ /* 0x000fce0004000000 */
[----:B------:R-:W-:Y:S05]  /*18f0*/  @!P1 BRA `(.L_x_190) ;  /* 0x0000001000549947 */ /* 0x000fea0003800000 */
[----:B------:R-:W-:Y:S01]  /*1900*/  IMAD R5, R3, 0x1000, R7 ;  /* 0x0000100003057824 */ /* 0x000fe200078e0207 */
[----:B------:R-:W-:Y:S01]  /*1910*/  LOP3.LUT R0, RZ, R2, RZ, 0x33, !PT ;  /* 0x00000002ff007212 */ /* 0x000fe200078e33ff */
[----:B------:R-:W-:Y:S01]  /*1920*/  VIADD R10, R8, 0xfffff000 ;  /* 0xfffff000080a7836 */ /* 0x000fe20000000000 */
[----:B------:R-:W-:Y:S01]  /*1930*/  UMOV UR4, URZ ;  /* 0x000000ff00047c82 */ /* 0x000fe20008000000 */
[----:B------:R-:W-:Y:S01]  /*1940*/  IMAD.MOV.U32 R4, RZ, RZ, R5 ;  /* 0x000000ffff047224 */ /* 0x000fe200078e0005 */
[----:B------:R-:W-:Y:S02]  /*1950*/  IADD3 R6, PT, PT, -R7, R8, R0 ;  /* 0x0000000807067210 */ /* 0x000fe40007ffe100 */
[C---:B------:R-:W-:Y:S02]  /*1960*/  ISETP.GT.U32.AND P0, PT, R5.reuse, R10, PT ;  /* 0x0000000a0500720c */ /* 0x040fe40003f04070 */
[----:B------:R-:W-:Y:S01]  /*1970*/  IADD3 R0, PT, PT, R5, 0x800, R2 ;  /* 0x0000080005007810 */ /* 0x000fe20007ffe002 */
[----:B------:R-:W-:-:S10]  /*1980*/  IMAD R6, R3, -0x1000, R6 ;  /* 0xfffff00003067824 */ /* 0x000fd400078e0206 */
[----:B------:R-:W-:Y:S05]  /*1990*/  @P0 BRA `(.L_x_191) ;  /* 0x0000000400000947 */ /* 0x000fea0003800000 */
[----:B------:R-:W0:Y:S08]  /*19a0*/  LDC R2, c[0x0][0x3a8] ;  /* 0x0000ea00ff027b82 */ /* 0x000e300000000800 */
[----:B------:R-:W1:Y:S02]  /*19b0*/  LDC.64 R14, c[0x0][0x380] ;  /* 0x0000e000ff0e7b82 */ /* 0x000e640000000a00 */
.L_x_192:
[----:B------:R-:W2:Y:S02]  /*19c0*/  S2R R8, SR_TID.X ;  /* 0x0000000000087919 */ /* 0x000ea40000002100 */
[----:B--2---:R-:W-:-:S04]  /*19d0*/  IMAD.IADD R9, R8, 0x1, R5 ;  /* 0x0000000108097824 */ /* 0x004fc800078e0205 */
[----:B-1----:R-:W-:-:S05]  /*19e0*/  IMAD.WIDE.U32 R8, R9, 0x4, R14 ;  /* 0x0000000409087825 */ /* 0x002fca00078e000e */
        /* <DEDUP_REMOVED lines=11> */
[----:B------:R-:W5:Y:S01]  /*1aa0*/  LDG.E R24, desc[UR6][R8.64+0x3000] ;  /* 0x0030000608187981 */ /* 0x000f62000c1e1900 */
[----:B--2---:R-:W-:-:S04]  /*1ab0*/  FSETP.GEU.AND P0, PT, R29, |R12|, PT ;  /* 0x4000000c1d00720b */ /* 0x004fc80003f0e000 */
[----:B------:R-:W-:Y:S02]  /*1ac0*/  FSEL R29, |R12|, R29, !P0 ;  /* 0x0000001d0c1d7208 */ /* 0x000fe40004000200 */
[----:B---3--:R-:W-:-:S04]  /*1ad0*/  FSETP.GEU.AND P1, PT, |R11|, |R16|, PT ;  /* 0x400000100b00720b */ /* 0x008fc80003f2e200 */
[----:B------:R-:W-:Y:S02]  /*1ae0*/  FSEL R12, |R16|, |R11|, !P1 ;  /* 0x4000000b100c7208 */ /* 0x000fe40004800200 */
[----:B----4-:R-:W-:-:S04]  /*1af0*/  FSETP.GEU.AND P0, PT, |R17|, |R20|, PT ;  /* 0x400000141100720b */ /* 0x010fc80003f0e200 */
[----:B------:R-:W-:Y:S02]  /*1b00*/  FSEL R16, |R20|, |R17|, !P0 ;  /* 0x4000001114107208 */ /* 0x000fe40004000200 */
[----:B------:R-:W2:Y:S01]  /*1b10*/  LDG.E R20, desc[UR6][R8.64+0x2400] ;  /* 0x0024000608147981 */ /* 0x000ea2000c1e1900 */
[----:B-----5:R-:W-:-:S03]  /*1b20*/  FSETP.GEU.AND P2, PT, |R13|, |R18|, PT ;  /* 0x400000120d00720b */ /* 0x020fc60003f4e200 */
[----:B------:R-:W3:Y:S01]  /*1b30*/  LDG.E R17, desc[UR6][R8.64+0x3c00] ;  /* 0x003c000608117981 */ /* 0x000ee2000c1e1900 */
[----:B------:R-:W-:-:S03]  /*1b40*/  FSEL R11, |R18|, |R13|, !P2 ;  /* 0x4000000d120b7208 */ /* 0x000fc60005000200 */
[----:B------:R-:W4:Y:S04]  /*1b50*/  LDG.E R18, desc[UR6][R8.64+0x3400] ;  /* 0x0034000608127981 */ /* 0x000f28000c1e1900 */
[----:B------:R0:W4:Y:S01]  /*1b60*/  LDG.E R13, desc[UR6][R8.64+0x3800] ;  /* 0x00380006080d7981 */ /* 0x000122000c1e1900 */
[----:B------:R-:W-:-:S04]  /*1b70*/  FSETP.GEU.AND P0, PT, |R19|, |R22|, PT ;  /* 0x400000161300720b */ /* 0x000fc80003f0e200 */
[----:B------:R-:W-:Y:S02]  /*1b80*/  FSEL R19, |R22|, |R19|, !P0 ;  /* 0x4000001316137208 */ /* 0x000fe40004000200 */
[----:B------:R-:W-:-:S04]  /*1b90*/  FSETP.GEU.AND P1, PT, |R23|, |R24|, PT ;  /* 0x400000181700720b */ /* 0x000fc80003f2e200 */
[----:B------:R-:W-:Y:S02]  /*1ba0*/  FSEL R23, |R24|, |R23|, !P1 ;  /* 0x4000001718177208 */ /* 0x000fe40004800200 */
[----:B------:R-:W-:-:S04]  /*1bb0*/  FSETP.GEU.AND P1, PT, R11, R16, PT ;  /* 0x000000100b00720b */ /* 0x000fc80003f2e000 */
[----:B------:R-:W-:Y:S01]  /*1bc0*/  FSEL R11, R16, R11, !P1 ;  /* 0x0000000b100b7208 */ /* 0x000fe20004800000 */
[----:B0-----:R-:W-:Y:S01]  /*1bd0*/  IMAD.MOV.U32 R8, RZ, RZ, R2 ;  /* 0x000000ffff087224 */ /* 0x001fe200078e0002 */
[----:B--2---:R-:W-:-:S04]  /*1be0*/  FSETP.GEU.AND P0, PT, |R20|, |R21|, PT ;  /* 0x400000151400720b */ /* 0x004fc80003f0e200 */
[----:B------:R-:W-:Y:S02]  /*1bf0*/  FSEL R20, |R21|, |R20|, !P0 ;  /* 0x4000001415147208 */ /* 0x000fe40004000200 */
[----:B------:R-:W-:Y:S02]  /*1c00*/  FSETP.GEU.AND P0, PT, R29, R12, PT ;  /* 0x0000000c1d00720b */ /* 0x000fe40003f0e000 */
[----:B----4-:R-:W-:-:S04]  /*1c10*/  FSETP.GEU.AND P2, PT, |R18|, |R13|, PT ;  /* 0x4000000d1200720b */ /* 0x010fc80003f4e200 */
[----:B------:R-:W-:Y:S02]  /*1c20*/  FSEL R18, |R13|, |R18|, !P2 ;  /* 0x400000120d127208 */ /* 0x000fe40005000200 */
[----:B------:R-:W-:Y:S02]  /*1c30*/  FSEL R12, R12, R29, !P0 ;  /* 0x0000001d0c0c7208 */ /* 0x000fe40004000000 */
[----:B------:R-:W-:Y:S02]  /*1c40*/  FSETP.GEU.AND P2, PT, R19, R20, PT ;  /* 0x000000141300720b */ /* 0x000fe40003f4e000 */
[----:B------:R-:W-:Y:S02]  /*1c50*/  FSETP.GEU.AND P3, PT, R23, R18, PT ;  /* 0x000000121700720b */ /* 0x000fe40003f6e000 */
[----:B------:R-:W-:Y:S02]  /*1c60*/  FSETP.GEU.AND P0, PT, R12, R11, PT ;  /* 0x0000000b0c00720b */ /* 0x000fe40003f0e000 */
[----:B------:R-:W-:-:S02]  /*1c70*/  FSEL R19, R20, R19, !P2 ;  /* 0x0000001314137208 */ /* 0x000fc40005000000 */
[----:B------:R-:W-:Y:S02]  /*1c80*/  FSEL R18, R18, R23, !P3 ;  /* 0x0000001712127208 */ /* 0x000fe40005800000 */
[----:B------:R-:W-:Y:S01]  /*1c90*/  FSEL R11, R11, R12, !P0 ;  /* 0x0000000c0b0b7208 */ /* 0x000fe20004000000 */
[----:B------:R-:W-:Y:S01]  /*1ca0*/  IMAD.IADD R12, R8, 0x1, -R5 ;  /* 0x00000001080c7824 */ /* 0x000fe200078e0a05 */
[----:B------:R-:W-:-:S04]  /*1cb0*/  FSETP.GEU.AND P1, PT, R19, R18, PT ;  /* 0x000000121300720b */ /* 0x000fc80003f2e000 */
[----:B------:R-:W-:Y:S02]  /*1cc0*/  FSEL R18, R18, R19, !P1 ;  /* 0x0000001312127208 */ /* 0x000fe40004800000 */
[----:B------:R-:W-:Y:S02]  /*1cd0*/  ISETP.GE.U32.AND P1, PT, R12, R7, PT ;  /* 0x000000070c00720c */ /* 0x000fe40003f26070 */
[----:B------:R-:W-:-:S04]  /*1ce0*/  FSETP.GEU.AND P0, PT, R11, R18, PT ;  /* 0x000000120b00720b */ /* 0x000fc80003f0e000 */
[----:B------:R-:W-:-:S04]  /*1cf0*/  FSEL R18, R18, R11, !P0 ;  /* 0x0000000b12127208 */ /* 0x000fc80004000000 */
[----:B---3--:R-:W-:-:S04]  /*1d00*/  FSETP.GEU.AND P0, PT, R18, |R17|, PT ;  /* 0x400000111200720b */ /* 0x008fc80003f0e000 */
[----:B------:R-:W-:Y:S01]  /*1d10*/  FSEL R29, |R17|, R18, !P0 ;  /* 0x00000012111d7208 */ /* 0x000fe20004000200 */
[----:B------:R-:W-:Y:S08]  /*1d20*/  @!P1 BRA `(.L_x_190) ;  /* 0x0000000c00489947 */ /* 0x000ff00003800000 */
[C---:B------:R-:W-:Y:S01]  /*1d30*/  IMAD.IADD R5, R7.reuse, 0x1, R5 ;  /* 0x0000000107057824 */ /* 0x040fe200078e0205 */
[----:B------:R-:W-:Y:S01]  /*1d40*/  UIADD3 UR4, UPT, UPT, UR4, 0x1, URZ ;  /* 0x0000000104047890 */ /* 0x000fe2000fffe0ff */
[----:B------:R-:W-:Y:S02]  /*1d50*/  IMAD.IADD R4, R7, 0x1, R4 ;  /* 0x0000000107047824 */ /* 0x000fe400078e0204 */
[----:B------:R-:W-:Y:S01]  /*1d60*/  IMAD.IADD R6, R6, 0x1, -R7 ;  /* 0x0000000106067824 */ /* 0x000fe200078e0a07 */
[----:B------:R-:W-:Y:S01]  /*1d70*/  ISETP.GT.U32.AND P0, PT, R5, R10, PT ;  /* 0x0000000a0500720c */ /* 0x000fe20003f04070 */
[----:B------:R-:W-:-:S12]  /*1d80*/  IMAD.IADD R0, R7, 0x1, R0 ;  /* 0x0000000107007824 */ /* 0x000fd800078e0200 */
[----:B------:R-:W-:Y:S05]  /*1d90*/  @!P0 BRA `(.L_x_192) ;  /* 0xfffffffc00088947 */ /* 0x000fea000383ffff */
.L_x_191:
[----:B------:R-:W0:Y:S01]  /*1da0*/  S2R R9, SR_TID.X ;  /* 0x0000000000097919 */ /* 0x000e220000002100 */
[----:B------:R-:W-:Y:S01]  /*1db0*/  IMAD.IADD R2, R8, 0x1, -R5 ;  /* 0x0000000108027824 */ /* 0x000fe200078e0a05 */
[----:B------:R-:W-:Y:S04]  /*1dc0*/  BSSY.RECONVERGENT B1, `(.L_x_190) ;  /* 0x00000c8000017945 */ /* 0x000fe80003800200 */
[----:B0-----:R-:W-:-:S04]  /*1dd0*/  ISETP.GE.AND P0, PT, R9, R2, PT ;  /* 0x000000020900720c */ /* 0x001fc80003f06270 */
[----:B------:R-:W-:-:S13]  /*1de0*/  ISETP.GE.U32.OR P0, PT, R5, R8, P0 ;  /* 0x000000080500720c */ /* 0x000fda0000706470 */
[----:B------:R-:W-:Y:S05]  /*1df0*/  @P0 BRA `(.L_x_193) ;  /* 0x0000000c00100947 */ /* 0x000fea0003800000 */
[----:B------:R-:W0:Y:S01]  /*1e00*/  LDC R7, c[0x0][0x3ac] ;  /* 0x0000eb00ff077b82 */ /* 0x000e220000000800 */
[----:B------:R-:W-:Y:S07]  /*1e10*/  BSSY.RECONVERGENT B2, `(.L_x_194) ;  /* 0x0000068000027945 */ /* 0x000fee0003800200 */
[----:B------:R-:W1:Y:S01]  /*1e20*/  LDC R2, c[0x0][0x3ac] ;  /* 0x0000eb00ff027b82 */ /* 0x000e620000000800 */
[----:B0-----:R-:W-:Y:S01]  /*1e30*/  IMAD.SHL.U32 R10, R7, 0x1000, RZ ;  /* 0x00001000070a7824 */ /* 0x001fe200078e00ff */
[----:B------:R-:W-:-:S03]  /*1e40*/  LOP3.LUT R7, RZ, R9, RZ, 0x33, !PT ;  /* 0x00000009ff077212 */ /* 0x000fc600078e33ff */
[----:B------:R-:W-:-:S05]  /*1e50*/  IMAD R10, R3, 0x1000, R10 ;  /* 0x00001000030a7824 */ /* 0x000fca00078e020a */
[----:B------:R-:W-:Y:S01]  /*1e60*/  IADD3 R8, PT, PT, -R10, R8, R7 ;  /* 0x000000080a087210 */ /* 0x000fe20007ffe107 */
[----:B-1----:R-:W-:Y:S02]  /*1e70*/  IMAD R7, R2, UR4, RZ ;  /* 0x0000000402077c24 */ /* 0x002fe4000f8e02ff */
[----:B------:R-:W-:Y:S02]  /*1e80*/  IMAD.MOV.U32 R2, RZ, RZ, R9 ;  /* 0x000000ffff027224 */ /* 0x000fe400078e0009 */
[----:B------:R-:W-:-:S05]  /*1e90*/  IMAD R7, R7, -0x1000, R8 ;  /* 0xfffff00007077824 */ /* 0x000fca00078e0208 */
[C---:B------:R-:W-:Y:S02]  /*1ea0*/  ISETP.GE.U32.AND P0, PT, R7.reuse, 0xf00, PT ;  /* 0x00000f000700780c */ /* 0x040fe40003f06070 */
[----:B------:R-:W-:-:S04]  /*1eb0*/  LEA.HI R7, R7, 0x1, RZ, 0x18 ;  /* 0x0000000107077811 */ /* 0x000fc800078fc0ff */
[----:B------:R-:W-:-:S07]  /*1ec0*/  LOP3.LUT R8, R7, 0xf, RZ, 0xc0, !PT ;  /* 0x0000000f07087812 */ /* 0x000fce00078ec0ff */
[----:B------:R-:W-:Y:S05]  /*1ed0*/  @!P0 BRA `(.L_x_195) ;  /* 0x00000004006c8947 */ /* 0x000fea0003800000 */
[----:B------:R-:W-:Y:S01]  /*1ee0*/  LEA.HI R2, R6, 0x1, RZ, 0x18 ;  /* 0x0000000106027811 */ /* 0x000fe200078fc0ff */
[----:B------:R-:W-:Y:S01]  /*1ef0*/  BSSY.RECONVERGENT B3, `(.L_x_196) ;  /* 0x0000058000037945 */ /* 0x000fe20003800200 */
[----:B------:R-:W-:Y:S02]  /*1f00*/  LOP3.LUT R9, R9, 0x800, RZ, 0xfc, !PT ;  /* 0x0000080009097812 */ /* 0x000fe400078efcff */
[----:B------:R-:W-:-:S05]  /*1f10*/  LOP3.LUT R2, R2, 0x1fffff0, RZ, 0xc0, !PT ;  /* 0x01fffff002027812 */ /* 0x000fca00078ec0ff */
[----:B------:R-:W-:-:S07]  /*1f20*/  IMAD.MOV R2, RZ, RZ, -R2 ;  /* 0x000000ffff027224 */ /* 0x000fce00078e0a02 */
.L_x_197:
[C---:B------:R-:W-:Y:S02]  /*1f30*/  VIADD R13, R0.reuse, 0xfffff800 ;  /* 0xfffff800000d7836 */ /* 0x040fe40000000000 */
[----:B------:R-:W-:Y:S02]  /*1f40*/  VIADD R17, R0, 0xfffff900 ;  /* 0xfffff90000117836 */ /* 0x000fe40000000000 */
[----:B------:R-:W-:-:S05]  /*1f50*/  IMAD.WIDE.U32 R12, R13, 0x4, R14 ;  /* 0x000000040d0c7825 */ /* 0x000fca00078e000e */
[----:B------:R-:W2:Y:S01]  /*1f60*/  LDG.E R21, desc[UR6][R12.64] ;  /* 0x000000060c157981 */ /* 0x000ea2000c1e1900 */
[----:B------:R-:W-:-:S05]  /*1f70*/  IMAD.WIDE.U32 R16, R17, 0x4, R14 ;  /* 0x0000000411107825 */ /* 0x000fca00078e000e */
[----:B------:R0:W3:Y:S01]  /*1f80*/  LDG.E R20, desc[UR6][R16.64] ;  /* 0x0000000610147981 */ /* 0x0000e2000c1e1900 */
[----:B------:R-:W-:-:S04]  /*1f90*/  VIADD R25, R0, 0xfffffa00 ;  /* 0xfffffa0000197836 */ /* 0x000fc80000000000 */
[----:B------:R-:W-:-:S05]  /*1fa0*/  IMAD.WIDE.U32 R24, R25, 0x4, R14 ;  /* 0x0000000419187825 */ /* 0x000fca00078e000e */
[----:B------:R1:W4:Y:S01]  /*1fb0*/  LDG.E R28, desc[UR6][R24.64] ;  /* 0x00000006181c7981 */ /* 0x000322000c1e1900 */
[C---:B------:R-:W-:Y:S02]  /*1fc0*/  VIADD R27, R0.reuse, 0xfffffb00 ;  /* 0xfffffb00001b7836 */ /* 0x040fe40000000000 */
[----:B------:R-:W-:Y:S02]  /*1fd0*/  VIADD R19, R0, 0xfffffc00 ;  /* 0xfffffc0000137836 */ /* 0x000fe40000000000 */
[----:B------:R-:W-:-:S05]  /*1fe0*/  IMAD.WIDE.U32 R26, R27, 0x4, R14 ;  /* 0x000000041b1a7825 */ /* 0x000fca00078e000e */
[----:B------:R-:W5:Y:S01]  /*1ff0*/  LDG.E R10, desc[UR6][R26.64] ;  /* 0x000000061a0a7981 */ /* 0x000f62000c1e1900 */
[----:B------:R-:W-:-:S04]  /*2000*/  IMAD.WIDE.U32 R18, R19, 0x4, R14 ;  /* 0x0000000413127825 */ /* 0x000fc800078e000e */
[C---:B------:R-:W-:Y:S01]  /*2010*/  VIADD R23, R0.reuse, 0xfffffd00 ;  /* 0xfffffd0000177836 */ /* 0x040fe20000000000 */
[----:B------:R-:W5:Y:S01]  /*2020*/  LDG.E R11, desc[UR6][R18.64] ;  /* 0x00000006120b7981 */ /* 0x000f62000c1e1900 */
[----:B0-----:R-:W-:Y:S02]  /*2030*/  VIADD R17, R0, 0xfffffe00 ;  /* 0xfffffe0000117836 */ /* 0x001fe40000000000 */
[----:B------:R-:W-:-:S05]  /*2040*/  IMAD.WIDE.U32 R22, R23, 0x4, R14 ;  /* 0x0000000417167825 */ /* 0x000fca00078e000e */
[----:B------:R-:W5:Y:S01]  /*2050*/  LDG.E R12, desc[UR6][R22.64] ;  /* 0x00000006160c7981 */ /* 0x000f62000c1e1900 */
[----:B------:R-:W-:-:S04]  /*2060*/  IMAD.WIDE.U32 R16, R17, 0x4, R14 ;  /* 0x0000000411107825 */ /* 0x000fc800078e000e */
[----:B-1----:R-:W-:Y:S01]  /*2070*/  VIADD R25, R0, 0xffffff00 ;  /* 0xffffff0000197836 */ /* 0x002fe20000000000 */
[----:B------:R0:W5:Y:S03]  /*2080*/  LDG.E R13, desc[UR6][R16.64] ;  /* 0x00000006100d7981 */ /* 0x000166000c1e1900 */
[----:B------:R-:W-:-:S06]  /*2090*/  IMAD.WIDE.U32 R24, R25, 0x4, R14 ;  /* 0x0000000419187825 */ /* 0x000fcc00078e000e */
[----:B------:R-:W5:Y:S01]  /*20a0*/  LDG.E R24, desc[UR6][R24.64] ;  /* 0x0000000618187981 */ /* 0x000f62000c1e1900 */
[----:B0-----:R-:W-:-:S04]  /*20b0*/  IMAD.WIDE.U32 R16, R0, 0x4, R14 ;  /* 0x0000000400107825 */ /* 0x001fc800078e000e */
[----:B------:R-:W-:Y:S01]  /*20c0*/  VIADD R27, R0, 0x100 ;  /* 0x00000100001b7836 */ /* 0x000fe20000000000 */
[----:B------:R0:W5:Y:S03]  /*20d0*/  LDG.E R25, desc[UR6][R16.64] ;  /* 0x0000000610197981 */ /* 0x000166000c1e1900 */
[----:B------:R-:W-:-:S04]  /*20e0*/  IMAD.WIDE.U32 R18, R27, 0x4, R14 ;  /* 0x000000041b127825 */ /* 0x000fc800078e000e */
[----:B------:R-:W-:Y:S01]  /*20f0*/  VIADD R27, R0, 0x200 ;  /* 0x00000200001b7836 */ /* 0x000fe20000000000 */
[----:B------:R1:W5:Y:S03]  /*2100*/  LDG.E R26, desc[UR6][R18.64] ;  /* 0x00000006121a7981 */ /* 0x000366000c1e1900 */
[----:B------:R-:W-:-:S04]  /*2110*/  IMAD.WIDE.U32 R22, R27, 0x4, R14 ;  /* 0x000000041b167825 */ /* 0x000fc800078e000e */
[----:B0-----:R-:W-:Y:S01]  /*2120*/  VIADD R17, R0, 0x300 ;  /* 0x0000030000117836 */ /* 0x001fe20000000000 */
[----:B------:R0:W5:Y:S03]  /*2130*/  LDG.E R27, desc[UR6][R22.64] ;  /* 0x00000006161b7981 */ /* 0x000166000c1e1900 */
[----:B------:R-:W-:-:S04]  /*2140*/  IMAD.WIDE.U32 R16, R17, 0x4, R14 ;  /* 0x0000000411107825 */ /* 0x000fc800078e000e */
[----:B-1----:R-:W-:-:S04]  /*2150*/  VIADD R19, R0, 0x400 ;  /* 0x0000040000137836 */ /* 0x002fc80000000000 */
[----:B------:R-:W-:-:S06]  /*2160*/  IMAD.WIDE.U32 R18, R19, 0x4, R14 ;  /* 0x0000000413127825 */ /* 0x000fcc00078e000e */
[----:B------:R-:W5:Y:S01]  /*2170*/  LDG.E R18, desc[UR6][R18.64] ;  /* 0x0000000612127981 */ /* 0x000f62000c1e1900 */
[----:B0-----:R-:W-:-:S04]  /*2180*/  VIADD R23, R0, 0x600 ;  /* 0x0000060000177836 */ /* 0x001fc80000000000 */
[----:B------:R-:W-:-:S06]  /*2190*/  IMAD.WIDE.U32 R22, R23, 0x4, R14 ;  /* 0x0000000417167825 */ /* 0x000fcc00078e000e */
[----:B------:R-:W5:Y:S01]  /*21a0*/  LDG.E R22, desc[UR6][R22.64] ;  /* 0x0000000616167981 */ /* 0x000f62000c1e1900 */
[----:B--2---:R-:W-:-:S04]  /*21b0*/  FSETP.GEU.AND P0, PT, R29, |R21|, PT ;  /* 0x400000151d00720b */ /* 0x004fc80003f0e000 */
[----:B------:R-:W-:Y:S02]  /*21c0*/  FSEL R21, |R21|, R29, !P0 ;  /* 0x0000001d15157208 */ /* 0x000fe40004000200 */
[----:B------:R0:W2:Y:S02]  /*21d0*/  LDG.E R29, desc[UR6][R16.64] ;  /* 0x00000006101d7981 */ /* 0x0000a4000c1e1900 */
[----:B---3--:R-:W-:-:S04]  /*21e0*/  FSETP.GEU.AND P0, PT, R21, |R20|, PT ;  /* 0x400000141500720b */ /* 0x008fc80003f0e000 */
[----:B0-----:R-:W-:Y:S01]  /*21f0*/  FSEL R17, |R20|, R21, !P0 ;  /* 0x0000001514117208 */ /* 0x001fe20004000200 */
[----:B------:R-:W-:-:S04]  /*2200*/  VIADD R21, R0, 0x500 ;  /* 0x0000050000157836 */ /* 0x000fc80000000000 */
[----:B------:R-:W-:Y:S01]  /*2210*/  IMAD.WIDE.U32 R20, R21, 0x4, R14 ;  /* 0x0000000415147825 */ /* 0x000fe200078e000e */
[----:B----4-:R-:W-:-:S05]  /*2220*/  FSETP.GEU.AND P0, PT, R17, |R28|, PT ;  /* 0x4000001c1100720b */ /* 0x010fca0003f0e000 */
[----:B------:R-:W3:Y:S01]  /*2230*/  LDG.E R20, desc[UR6][R20.64] ;  /* 0x0000000614147981 */ /* 0x000ee2000c1e1900 */
[----:B------:R-:W-:Y:S01]  /*2240*/  VIADD R16, R0, 0x700 ;  /* 0x0000070000107836 */ /* 0x000fe20000000000 */
[----:B------:R-:W-:-:S03]  /*2250*/  FSEL R28, |R28|, R17, !P0 ;  /* 0x000000111c1c7208 */ /* 0x000fc60004000200 */
[----:B------:R-:W-:-:S06]  /*2260*/  IMAD.WIDE.U32 R16, R16, 0x4, R14 ;  /* 0x0000000410107825 */ /* 0x000fcc00078e000e */
[----:B------:R-:W4:Y:S01]  /*2270*/  LDG.E R16, desc[UR6][R16.64] ;  /* 0x0000000610107981 */ /* 0x000f22000c1e1900 */
        /* <DEDUP_REMOVED lines=22> */
[----:B------:R-:W-:-:S04]  /*23e0*/  FSETP.GEU.AND P0, PT, R29, |R18|, PT ;  /* 0x400000121d00720b */ /* 0x000fc80003f0e000 */
[----:B------:R-:W-:-:S04]  /*23f0*/  FSEL R29, |R18|, R29, !P0 ;  /* 0x0000001d121d7208 */ /* 0x000fc80004000200 */
[----:B---3--:R-:W-:-:S04]  /*2400*/  FSETP.GEU.AND P0, PT, R29, |R20|, PT ;  /* 0x400000141d00720b */ /* 0x008fc80003f0e000 */
[----:B------:R-:W-:-:S04]  /*2410*/  FSEL R29, |R20|, R29, !P0 ;  /* 0x0000001d141d7208 */ /* 0x000fc80004000200 */
[----:B------:R-:W-:-:S04]  /*2420*/  FSETP.GEU.AND P0, PT, R29, |R22|, PT ;  /* 0x400000161d00720b */ /* 0x000fc80003f0e000 */
[----:B------:R-:W-:-:S04]  /*2430*/  FSEL R29, |R22|, R29, !P0 ;  /* 0x0000001d161d7208 */ /* 0x000fc80004000200 */
[----:B----4-:R-:W-:-:S04]  /*2440*/  FSETP.GEU.AND P0, PT, R29, |R16|, PT ;  /* 0x400000101d00720b */ /* 0x010fc80003f0e000 */
[----:B------:R-:W-:Y:S01]  /*2450*/  FSEL R29, |R16|, R29, !P0 ;  /* 0x0000001d101d7208 */ /* 0x000fe20004000200 */
[----:B------:R-:W-:Y:S08]  /*2460*/  @P1 BRA `(.L_x_197) ;  /* 0xfffffff800b01947 */ /* 0x000ff0000383ffff */
[----:B------:R-:W-:Y:S05]  /*2470*/  BSYNC.RECONVERGENT B3 ;  /* 0x0000000000037941 */ /* 0x000fea0003800200 */
.L_x_196:
[----:B------:R-:W-:-:S07]  /*2480*/  VIADD R2, R9, 0xfffff800 ;  /* 0xfffff80009027836 */ /* 0x000fce0000000000 */
.L_x_195:
[----:B------:R-:W-:Y:S05]  /*2490*/  BSYNC.RECONVERGENT B2 ;  /* 0x0000000000027941 */ /* 0x000fea0003800200 */
.L_x_194:
[----:B------:R-:W-:-:S13]  /*24a0*/  ISETP.NE.AND P0, PT, R8, RZ, PT ;  /* 0x000000ff0800720c */ /* 0x000fda0003f05270 */
[----:B------:R-:W-:Y:S05]  /*24b0*/  @!P0 BRA `(.L_x_193) ;  /* 0x0000000400608947 */ /* 0x000fea0003800000 */
[----:B------:R-:W-:Y:S01]  /*24c0*/  ISETP.GE.U32.AND P1, PT, R8, 0x8, PT ;  /* 0x000000080800780c */ /* 0x000fe20003f26070 */
[----:B------:R-:W-:Y:S01]  /*24d0*/  BSSY.RECONVERGENT B2, `(.L_x_198) ;  /* 0x000002d000027945 */ /* 0x000fe20003800200 */
[----:B------:R-:W-:-:S04]  /*24e0*/  LOP3.LUT R22, R7, 0x7, RZ, 0xc0, !PT ;  /* 0x0000000707167812 */ /* 0x000fc800078ec0ff */
[----:B------:R-:W-:-:S07]  /*24f0*/  ISETP.NE.AND P0, PT, R22, RZ, PT ;  /* 0x000000ff1600720c */ /* 0x000fce0003f05270 */
[----:B------:R-:W-:Y:S06]  /*2500*/  @!P1 BRA `(.L_x_199) ;  /* 0x0000000000a49947 */ /* 0x000fec0003800000 */
[----:B------:R-:W-:-:S04]  /*2510*/  IMAD.IADD R13, R2, 0x1, R5 ;  /* 0x00000001020d7824 */ /* 0x000fc800078e0205 */
[----:B------:R-:W-:-:S04]  /*2520*/  IMAD.WIDE.U32 R8, R13, 0x4, R14 ;  /* 0x000000040d087825 */ /* 0x000fc800078e000e */
[C---:B------:R-:W-:Y:S01]  /*2530*/  VIADD R11, R13.reuse, 0x100 ;  /* 0x000001000d0b7836 */ /* 0x040fe20000000000 */
[----:B------:R0:W2:Y:S01]  /*2540*/  LDG.E R0, desc[UR6][R8.64] ;  /* 0x0000000608007981 */ /* 0x0000a2000c1e1900 */
[----:B------:R-:W-:Y:S02]  /*2550*/  VIADD R25, R13, 0x200 ;  /* 0x000002000d197836 */ /* 0x000fe40000000000 */
[----:B------:R-:W-:-:S05]  /*2560*/  IMAD.WIDE.U32 R10, R11, 0x4, R14 ;  /* 0x000000040b0a7825 */ /* 0x000fca00078e000e */
[----:B------:R1:W3:Y:S01]  /*2570*/  LDG.E R18, desc[UR6][R10.64] ;  /* 0x000000060a127981 */ /* 0x0002e2000c1e1900 */
[----:B------:R-:W-:-:S04]  /*2580*/  IMAD.WIDE.U32 R24, R25, 0x4, R14 ;  /* 0x0000000419187825 */ /* 0x000fc800078e000e */
[C---:B------:R-:W-:Y:S01]  /*2590*/  VIADD R21, R13.reuse, 0x300 ;  /* 0x000003000d157836 */ /* 0x040fe20000000000 */
[----:B------:R-:W4:Y:S01]  /*25a0*/  LDG.E R19, desc[UR6][R24.64] ;  /* 0x0000000618137981 */ /* 0x000f22000c1e1900 */
[----:B------:R-:W-:Y:S02]  /*25b0*/  VIADD R17, R13, 0x400 ;  /* 0x000004000d117836 */ /* 0x000fe40000000000 */
[----:B------:R-:W-:-:S04]  /*25c0*/  IMAD.WIDE.U32 R20, R21, 0x4, R14 ;  /* 0x0000000415147825 */ /* 0x000fc800078e000e */
[--C-:B------:R-:W-:Y:S02]  /*25d0*/  IMAD.WIDE.U32 R16, R17, 0x4, R14.reuse ;  /* 0x0000000411107825 */ /* 0x100fe400078e000e */
[----:B------:R-:W5:Y:S02]  /*25e0*/  LDG.E R20, desc[UR6][R20.64] ;  /* 0x0000000614147981 */ /* 0x000f64000c1e1900 */
        /* <DEDUP_REMOVED lines=27> */
.L_x_199:
[----:B------:R-:W-:Y:S05]  /*27a0*/  BSYNC.RECONVERGENT B2 ;  /* 0x0000000000027941 */ /* 0x000fea0003800200 */
.L_x_198:
[----:B------:R-:W-:Y:S05]  /*27b0*/  @!P0 BRA `(.L_x_193) ;  /* 0x0000000000a08947 */ /* 0x000fea0003800000 */
[----:B------:R-:W-:Y:S01]  /*27c0*/  ISETP.GE.U32.AND P1, PT, R22, 0x4, PT ;  /* 0x000000041600780c */ /* 0x000fe20003f26070 */
[----:B------:R-:W-:Y:S01]  /*27d0*/  BSSY.RECONVERGENT B2, `(.L_x_200) ;  /* 0x0000018000027945 */ /* 0x000fe20003800200 */
[----:B------:R-:W-:-:S11]  /*27e0*/  LOP3.LUT P0, RZ, R7, 0x3, RZ, 0xc0, !PT ;  /* 0x0000000307ff7812 */ /* 0x000fd6000780c0ff */
[----:B------:R-:W-:Y:S05]  /*27f0*/  @!P1 BRA `(.L_x_201) ;  /* 0x0000000000549947 */ /* 0x000fea0003800000 */
[----:B------:R-:W-:-:S04]  /*2800*/  IMAD.IADD R5, R2, 0x1, R5 ;  /* 0x0000000102057824 */ /* 0x000fc800078e0205 */
[----:B------:R-:W-:-:S04]  /*2810*/  IMAD.WIDE.U32 R8, R5, 0x4, R14 ;  /* 0x0000000405087825 */ /* 0x000fc800078e000e */
[C---:B------:R-:W-:Y:S02]  /*2820*/  VIADD R11, R5.reuse, 0x100 ;  /* 0x00000100050b7836 */ /* 0x040fe40000000000 */
[----:B------:R-:W2:Y:S01]  /*2830*/  LDG.E R8, desc[UR6][R8.64] ;  /* 0x0000000608087981 */ /* 0x000ea2000c1e1900 */
[----:B------:R-:W-:Y:S02]  /*2840*/  VIADD R13, R5, 0x200 ;  /* 0x00000200050d7836 */ /* 0x000fe40000000000 */
[----:B------:R-:W-:-:S04]  /*2850*/  IMAD.WIDE.U32 R10, R11, 0x4, R14 ;  /* 0x000000040b0a7825 */ /* 0x000fc800078e000e */
        /* <DEDUP_REMOVED lines=15> */
.L_x_201:
[----:B------:R-:W-:Y:S05]  /*2950*/  BSYNC.RECONVERGENT B2 ;  /* 0x0000000000027941 */ /* 0x000fea0003800200 */
.L_x_200:
[----:B------:R-:W-:Y:S05]  /*2960*/  @!P0 BRA `(.L_x_193) ;  /* 0x0000000000348947 */ /* 0x000fea0003800000 */
[----:B------:R-:W-:Y:S01]  /*2970*/  LOP3.LUT R0, R6, 0xffff, RZ, 0xc0, !PT ;  /* 0x0000ffff06007812 */ /* 0x000fe200078ec0ff */
[----:B------:R-:W-:-:S03]  /*2980*/  IMAD.IADD R7, R2, 0x1, R4 ;  /* 0x0000000102077824 */ /* 0x000fc600078e0204 */
[----:B------:R-:W-:-:S04]  /*2990*/  LEA.HI R0, R0, 0x1, RZ, 0x18 ;  /* 0x0000000100007811 */ /* 0x000fc800078fc0ff */
[----:B------:R-:W-:-:S05]  /*29a0*/  LOP3.LUT R0, R0, 0x3, RZ, 0xc0, !PT ;  /* 0x0000000300007812 */ /* 0x000fca00078ec0ff */
[----:B------:R-:W-:-:S07]  /*29b0*/  IMAD.MOV R0, RZ, RZ, -R0 ;  /* 0x000000ffff007224 */ /* 0x000fce00078e0a00 */
.L_x_202:
[----:B------:R-:W-:-:S06]  /*29c0*/  IMAD.WIDE.U32 R4, R7, 0x4, R14 ;  /* 0x0000000407047825 */ /* 0x000fcc00078e000e */
[----:B------:R-:W2:Y:S01]  /*29d0*/  LDG.E R4, desc[UR6][R4.64] ;  /* 0x0000000604047981 */ /* 0x000ea2000c1e1900 */
[----:B------:R-:W-:Y:S02]  /*29e0*/  VIADD R0, R0, 0x1 ;  /* 0x0000000100007836 */ /* 0x000fe40000000000 */
[----:B------:R-:W-:-:S03]  /*29f0*/  VIADD R7, R7, 0x100 ;  /* 0x0000010007077836 */ /* 0x000fc60000000000 */
[----:B------:R-:W-:Y:S02]  /*2a00*/  ISETP.NE.AND P1, PT, R0, RZ, PT ;  /* 0x000000ff0000720c */ /* 0x000fe40003f25270 */
[----:B--2---:R-:W-:-:S04]  /*2a10*/  FSETP.GEU.AND P0, PT, R29, |R4|, PT ;  /* 0x400000041d00720b */ /* 0x004fc80003f0e000 */
[----:B------:R-:W-:-:S07]  /*2a20*/  FSEL R29, |R4|, R29, !P0 ;  /* 0x0000001d041d7208 */ /* 0x000fce0004000200 */
[----:B------:R-:W-:Y:S05]  /*2a30*/  @P1 BRA `(.L_x_202) ;  /* 0xfffffffc00e01947 */ /* 0x000fea000383ffff */
.L_x_193:
[----:B------:R-:W-:Y:S05]  /*2a40*/  BSYNC.RECONVERGENT B1 ;  /* 0x0000000000017941 */ /* 0x000fea0003800200 */
.L_x_190:
[----:B------:R-:W0:Y:S01]  /*2a50*/  S2R R7, SR_LANEID ;  /* 0x0000000000077919 */ /* 0x000e220000000000 */
[----:B------:R-:W1:Y:S01]  /*2a60*/  SHFL.DOWN PT, R0, R29, 0x1, 0x1f ;  /* 0x08201f001d007f89 */ /* 0x000e6200000e0000 */
[----:B------:R-:W2:Y:S01]  /*2a70*/  S2R R6, SR_TID.X ;  /* 0x0000000000067919 */ /* 0x000ea20000002100 */
[----:B-1----:R-:W-:Y:S02]  /*2a80*/  FSETP.GEU.AND P0, PT, R29, R0, PT ;  /* 0x000000001d00720b */ /* 0x002fe40003f0e000 */
[C---:B0-----:R-:W-:Y:S02]  /*2a90*/  ISETP.GT.AND P1, PT, R7.reuse, 0x1e, PT ;  /* 0x0000001e0700780c */ /* 0x041fe40003f24270 */
[----:B------:R-:W-:-:S11]  /*2aa0*/  ISETP.NE.AND P2, PT, R7, RZ, PT ;  /* 0x000000ff0700720c */ /* 0x000fd60003f45270 */
[----:B------:R-:W-:Y:S02]  /*2ab0*/  @!P1 FSEL R29, R0, R29, !P0 ;  /* 0x0000001d001d9208 */ /* 0x000fe40004000000 */
[----:B------:R-:W-:Y:S01]  /*2ac0*/  ISETP.GT.AND P1, PT, R7, 0x1d, PT ;  /* 0x0000001d0700780c */ /* 0x000fe20003f24270 */
[----:B------:R-:W0:Y:S01]  /*2ad0*/  @!P2 S2R R5, SR_CgaCtaId ;  /* 0x000000000005a919 */ /* 0x000e220000008800 */
[----:B------:R-:W-:Y:S02]  /*2ae0*/  @!P2 MOV R4, 0x400 ;  /* 0x000004000004a802 */ /* 0x000fe40000000f00 */
[----:B--2---:R-:W-:Y:S01]  /*2af0*/  @!P2 SHF.R.U32.HI R2, RZ, 0x3, R6 ;  /* 0x00000003ff02a819 */ /* 0x004fe20000011606 */
        /* <DEDUP_REMOVED lines=43> */
.L_x_189:
[----:B------:R-:W-:Y:S05]  /*2db0*/  BSYNC.RECONVERGENT B0 ;  /* 0x0000000000007941 */ /* 0x000fea0003800200 */
.L_x_173:
[----:B------:R-:W-:Y:S05]  /*2dc0*/  @P0 EXIT ;  /* 0x000000000000094d */ /* 0x000fea0003800000 */
[----:B------:R-:W0:Y:S02]  /*2dd0*/  LDC.64 R4, c[0x0][0x388] ;  /* 0x0000e200ff047b82 */ /* 0x000e240000000a00 */
[----:B0-----:R-:W-:-:S05]  /*2de0*/  IMAD.WIDE.U32 R2, R3, 0x4, R4 ;  /* 0x0000000403027825 */ /* 0x001fca00078e0004 */
[----:B------:R-:W-:Y:S01]  /*2df0*/  STG.E desc[UR6][R2.64], R8 ;  /* 0x0000000802007986 */ /* 0x000fe2000c101906 */
[----:B------:R-:W-:Y:S05]  /*2e00*/  EXIT ;  /* 0x000000000000794d */ /* 0x000fea0003800000 */
.L_x_203:
        /* <DEDUP_REMOVED lines=15> */
.L_x_255:


//--------------------- .text._ZN3cub18CUB_300001_SM_10006detail6reduce28DeviceReduceSingleTileKernelINS2_10policy_hubIfjN4cuda3__47maximumIfEEE10Policy1000EN6thrust24THRUST_300001_SM_1000_NS10device_ptrIfEEPfjS8_ff8AbsValueEEvT0_T1_T2_T3_T4_T6_ --------------------------
	.section	.text._ZN3cub18CUB_300001_SM_10006detail6reduce28DeviceReduceSingleTileKernelINS2_10policy_hubIfjN4cuda3__47maximumIfEEE10Policy1000EN6thrust24THRUST_300001_SM_1000_NS10device_ptrIfEEPfjS8_ff8AbsValueEEvT0_T1_T2_T3_T4_T6_,"ax",@progbits
	.align	128
        .global         _ZN3cub18CUB_300001_SM_10006detail6reduce28DeviceReduceSingleTileKernelINS2_10policy_hubIfjN4cuda3__47maximumIfEEE10Policy1000EN6thrust24THRUST_300001_SM_1000_NS10device_ptrIfEEPfjS8_ff8AbsValueEEvT0_T1_T2_T3_T4_T6_
        .type           _ZN3cub18CUB_300001_SM_10006detail6reduce28DeviceReduceSingleTileKernelINS2_10policy_hubIfjN4cuda3__47maximumIfEEE10Policy1000EN6thrust24THRUST_300001_SM_1000_NS10device_ptrIfEEPfjS8_ff8AbsValueEEvT0_T1_T2_T3_T4_T6_,@function
        .size           _ZN3cub18CUB_300001_SM_10006detail6reduce28DeviceReduceSingleTileKernelINS2_10policy_hubIfjN4cuda3__47maximumIfEEE10Policy1000EN6thrust24THRUST_300001_SM_1000_NS10device_ptrIfEEPfjS8_ff8AbsValueEEvT0_T1_T2_T3_T4_T6_,(.L_x_256 - _ZN3cub18CUB_300001_SM_10006detail6reduce28DeviceReduceSingleTileKernelINS2_10policy_hubIfjN4cuda3__47maximumIfEEE10Policy1000EN6thrust24THRUST_300001_SM_1000_NS10device_ptrIfEEPfjS8_ff8AbsValueEEvT0_T1_T2_T3_T4_T6_)
        .other          _ZN3cub18CUB_300001_SM_10006detail6reduce28DeviceReduceSingleTileKernelINS2_10policy_hubIfjN4cuda3__47maximumIfEEE10Policy1000EN6thrust24THRUST_300001_SM_1000_NS10device_ptrIfEEPfjS8_ff8AbsValueEEvT0_T1_T2_T3_T4_T6_,@"STO_CUDA_ENTRY STV_DEFAULT"
_ZN3cub18CUB_300001_SM_10006detail6reduce28DeviceReduceSingleTileKernelINS2_10policy_hubIfjN4cuda3__47maximumIfEEE10Policy1000EN6thrust24THRUST_300001_SM_1000_NS10device_ptrIfEEPfjS8_ff8AbsValueEEvT0_T1_T2_T3_T4_T6_:
.text._ZN3cub18CUB_300001_SM_10006detail6reduce28DeviceReduceSingleTileKernelINS2_10policy_hubIfjN4cuda3__47maximumIfEEE10Policy1000EN6thrust24THRUST_300001_SM_1000_NS10device_ptrIfEEPfjS8_ff8AbsValueEEvT0_T1_T2_T3_T4_T6_:
        /* <DEDUP_REMOVED lines=13> */
.L_x_204:
[----:B------:R-:W-:Y:S01]  /*00d0*/  ISETP.GT.U32.AND P0, PT, R4, 0xfff, PT ;  /* 0x00000fff0400780c */ /* 0x000fe20003f04070 */
[----:B------:R-:W-:-:S12]  /*00e0*/  BSSY.RECONVERGENT B0, `(.L_x_205) ;  /* 0x0000287000007945 */ /* 0x000fd80003800200 */
        /* <DEDUP_REMOVED lines=12> */
.L_x_208:
[----:B------:R-:W-:Y:S05]  /*01b0*/  BSYNC.RECONVERGENT B1 ;  /* 0x0000000000017941 */ /* 0x000fea0003800200 */
.L_x_207:
        /* <DEDUP_REMOVED lines=17> */
.L_x_213:
        /* <DEDUP_REMOVED lines=54> */
.L_x_212:
[----:B------:R-:W-:Y:S05]  /*0630*/  BSYNC.RECONVERGENT B2 ;  /* 0x0000000000027941 */ /* 0x000fea0003800200 */
.L_x_211:
[----:B------:R-:W-:Y:S05]  /*0640*/  @!P0 BRA `(.L_x_210) ;  /* 0x0000000400148947 */ /* 0x000fea0003800000 */
[----:B------:R-:W-:Y:S01]  /*0650*/  ISETP.GE.U32.AND P1, PT, R20, 0x8, PT ;  /* 0x000000081400780c */ /* 0x000fe20003f26070 */
[----:B------:R-:W-:Y:S01]  /*0660*/  BSSY.RECONVERGENT B2, `(.L_x_214) ;  /* 0x000001f000027945 */ /* 0x000fe20003800200 */
[----:B------:R-:W-:-:S04]  /*0670*/  LOP3.LUT R8, R6, 0x7, RZ, 0xc0, !PT ;  /* 0x0000000706087812 */ /* 0x000fc800078ec0ff */
[----:B------:R-:W-:-:S07]  /*0680*/  ISETP.NE.AND P0, PT, R8, RZ, PT ;  /* 0x000000ff0800720c */ /* 0x000fce0003f05270 */
[----:B------:R-:W-:Y:S06]  /*0690*/  @!P1 BRA `(.L_x_215) ;  /* 0x00000000006c9947 */ /* 0x000fec0003800000 */
[----:B------:R-:W0:Y:S02]  /*06a0*/  LDC.64 R2, c[0x0][0x380] ;  /* 0x0000e000ff027b82 */ /* 0x000e240000000a00 */
[----:B0-----:R-:W-:-:S05]  /*06b0*/  IMAD.WIDE.U32 R2, R7, 0x4, R2 ;  /* 0x0000000407027825 */ /* 0x001fca00078e0002 */
        /* <DEDUP_REMOVED lines=25> */
.L_x_215:
[----:B------:R-:W-:Y:S05]  /*0850*/  BSYNC.RECONVERGENT B2 ;  /* 0x0000000000027941 */ /* 0x000fea0003800200 */
.L_x_214:
        /* <DEDUP_REMOVED lines=21> */
.L_x_217:
[----:B------:R-:W-:Y:S05]  /*09b0*/  BSYNC.RECONVERGENT B2 ;  /* 0x0000000000027941 */ /* 0x000fea0003800200 */
.L_x_216:
[----:B------:R-:W-:Y:S05]  /*09c0*/  @!P0 BRA `(.L_x_210) ;  /* 0x0000000000348947 */ /* 0x000fea0003800000 */
[----:B------:R-:W0:Y:S01]  /*09d0*/  LDC.64 R2, c[0x0][0x380] ;  /* 0x0000e000ff027b82 */ /* 0x000e220000000a00 */
[----:B------:R-:W-:Y:S02]  /*09e0*/  IMAD.MOV R6, RZ, RZ, -R6 ;  /* 0x000000ffff067224 */ /* 0x000fe400078e0a06 */
[----:B0-----:R-:W-:-:S04]  /*09f0*/  IMAD.WIDE.U32 R2, R7, 0x4, R2 ;  /* 0x0000000407027825 */ /* 0x001fc800078e0002 */
[----:B------:R-:W-:-:S07]  /*0a00*/  IMAD.MOV.U32 R7, RZ, RZ, R3 ;  /* 0x000000ffff077224 */ /* 0x000fce00078e0003 */
.L_x_218:
        /* <DEDUP_REMOVED lines=9> */
.L_x_210:
[----:B------:R-:W-:Y:S05]  /*0aa0*/  BSYNC.RECONVERGENT B1 ;  /* 0x0000000000017941 */ /* 0x000fea0003800200 */
.L_x_209:
[----:B------:R-:W-:Y:S01]  /*0ab0*/  ISETP.GE.U32.AND P0, PT, R4, 0x100, PT ;  /* 0x000001000400780c */ /* 0x000fe20003f06070 */
[----:B------:R-:W-:-:S12]  /*0ac0*/  IMAD.MOV.U32 R9, RZ, RZ, R0 ;  /* 0x000000ffff097224 */ /* 0x000fd800078e0000 */
        /* <DEDUP_REMOVED lines=56> */
.L_x_219:
        /* <DEDUP_REMOVED lines=71> */
.L_x_206:
[----:B------:R-:W0:Y:S01]  /*12c0*/  S2R R0, SR_TID.X ;  /* 0x0000000000007919 */ /* 0x000e220000002100 */
[----:B------:R-:W1:Y:S02]  /*12d0*/  LDCU.64 UR4, c[0x0][0x380] ;  /* 0x00007000ff0477ac */ /* 0x000e640008000a00 */
[----:B-1----:R-:W-:Y:S02]  /*12e0*/  IMAD.U32 R14, RZ, RZ, UR4 ;  /* 0x00000004ff0e7e24 */ /* 0x002fe4000f8e00ff */
[----:B------:R-:W-:Y:S02]  /*12f0*/  IMAD.U32 R15, RZ, RZ, UR5 ;  /* 0x00000005ff0f7e24 */ /* 0x000fe4000f8e00ff */
        /* <DEDUP_REMOVED lines=17> */
[----:B------:R-:W-:Y:S01]  /*1410*/  UMOV UR4, 0x1000 ;  /* 0x0000100000047882 */ /* 0x000fe20000000000 */
        /* <DEDUP_REMOVED lines=13> */
[----:B------:R-:W-:Y:S01]  /*14f0*/  FSEL R18, |R18|, |R17|, !P1 ;  /* 0x4000001112127208 */ /* 0x000fe20004800200 */
[----:B------:R-:W-:Y:S01]  /*1500*/  VIADD R17, R4, 0xfffff000 ;  /* 0xfffff00004117836 */ /* 0x000fe20000000000 */
        /* <DEDUP_REMOVED lines=14> */
[----:B------:R-:W-:Y:S02]  /*15f0*/  ISETP.GE.U32.AND P1, PT, R17, 0x1000, PT ;  /* 0x000010001100780c */ /* 0x000fe40003f26070 */
[----:B------:R-:W-:-:S04]  /*1600*/  FSETP.GEU.AND P0, PT, R5, R22, PT ;  /* 0x000000160500720b */ /* 0x000fc80003f0e000 */
[----:B------:R-:W-:-:S07]  /*1610*/  FSEL R7, R22, R5, !P0 ;  /* 0x0000000516077208 */ /* 0x000fce0004000000 */
[----:B------:R-:W-:Y:S05]  /*1620*/  @!P1 BRA `(.L_x_221) ;  /* 0x0000000000ec9947 */ /* 0x000fea0003800000 */
[----:B------:R-:W0:Y:S01]  /*1630*/  LDC R4, c[0x0][0x390] ;  /* 0x0000e400ff047b82 */ /* 0x000e220000000800 */
[----:B------:R-:W-:-:S07]  /*1640*/  UMOV UR4, 0x1000 ;  /* 0x0000100000047882 */ /* 0x000fce0000000000 */
[----:B------:R-:W1:Y:S02]  /*1650*/  LDC.64 R14, c[0x0][0x380] ;  /* 0x0000e000ff0e7b82 */ /* 0x000e640000000a00 */
.L_x_223:
[----:B------:R-:W-:-:S04]  /*1660*/  VIADD R3, R0, UR4 ;  /* 0x0000000400037c36 */ /* 0x000fc80008000000 */
        /* <DEDUP_REMOVED lines=16> */
[----:B------:R0:W5:Y:S02]  /*1770*/  LDG.E R16, desc[UR6][R2.64+0x3c00] ;  /* 0x003c000602107981 */ /* 0x000164000c1e1900 */
[----:B0-----:R-:W-:Y:S01]  /*1780*/  VIADD R2, R4, -UR4 ;  /* 0x8000000404027c36 */ /* 0x001fe20008000000 */
        /* <DEDUP_REMOVED lines=30> */
[----:B------:R-:W-:-:S04]  /*1970*/  FSEL R7, R8, R7, !P0 ;  /* 0x0000000708077208 */ /* 0x000fc80004000000 */
[----:B------:R-:W-:-:S04]  /*1980*/  FSETP.GEU.AND P0, PT, R7, |R16|, PT ;  /* 0x400000100700720b */ /* 0x000fc80003f0e000 */
[----:B------:R-:W-:Y:S01]  /*1990*/  FSEL R7, |R16|, R7, !P0 ;  /* 0x0000000710077208 */ /* 0x000fe20004000200 */
[----:B------:R-:W-:Y:S08]  /*19a0*/  @!P1 BRA `(.L_x_222) ;  /* 0x0000000c00149947 */ /* 0x000ff00003800000 */
[----:B------:R-:W-:-:S06]  /*19b0*/  UIADD3 UR4, UPT, UPT, UR4, 0x1000, URZ ;  /* 0x0000100004047890 */ /* 0x000fcc000fffe0ff */
[----:B------:R-:W-:-:S13]  /*19c0*/  ISETP.LT.U32.AND P0, PT, R17, UR4, PT ;  /* 0x0000000411007c0c */ /* 0x000fda000bf01070 */
[----:B------:R-:W-:Y:S05]  /*19d0*/  @!P0 BRA `(.L_x_223) ;  /* 0xfffffffc00208947 */ /* 0x000fea000383ffff */
.L_x_221:
[----:B------:R-:W-:Y:S01]  /*19e0*/  VIADD R3, R4, -UR4 ;  /* 0x8000000404037c36 */ /* 0x000fe20008000000 */
[----:B------:R-:W-:Y:S04]  /*19f0*/  BSSY.RECONVERGENT B1, `(.L_x_222) ;  /* 0x00000c0000017945 */ /* 0x000fe80003800200 */
[----:B------:R-:W-:-:S04]  /*1a00*/  ISETP.GE.AND P0, PT, R0, R3, PT ;  /* 0x000000030000720c */ /* 0x000fc80003f06270 */
[----:B------:R-:W-:-:S13]  /*1a10*/  ISETP.LE.U32.OR P0, PT, R4, UR4, P0 ;  /* 0x0000000404007c0c */ /* 0x000fda0008703470 */
[----:B------:R-:W-:Y:S05]  /*1a20*/  @P0 BRA `(.L_x_224) ;  /* 0x0000000800f00947 */ /* 0x000fea0003800000 */
[----:B------:R-:W-:Y:S01]  /*1a30*/  LOP3.LUT R3, RZ, R0, RZ, 0x33, !PT ;  /* 0x00000000ff037212 */ /* 0x000fe200078e33ff */
[----:B------:R-:W-:Y:S01]  /*1a40*/  BSSY.RECONVERGENT B2, `(.L_x_225) ;  /* 0x0000062000027945 */ /* 0x000fe20003800200 */
[----:B------:R-:W-:Y:S02]  /*1a50*/  IMAD.MOV.U32 R5, RZ, RZ, R0 ;  /* 0x000000ffff057224 */ /* 0x000fe400078e0000 */
[----:B------:R-:W-:-:S04]  /*1a60*/  IADD3 R3, PT, PT, R4, -UR4, R3 ;  /* 0x8000000404037c10 */ /* 0x000fc8000fffe003 */
[C---:B------:R-:W-:Y:S02]  /*1a70*/  ISETP.GE.U32.AND P0, PT, R3.reuse, 0xf00, PT ;  /* 0x00000f000300780c */ /* 0x040fe40003f06070 */
[----:B------:R-:W-:-:S04]  /*1a80*/  LEA.HI R3, R3, 0x1, RZ, 0x18 ;  /* 0x0000000103037811 */ /* 0x000fc800078fc0ff */
[----:B------:R-:W-:-:S07]  /*1a90*/  LOP3.LUT R4, R3, 0xf, RZ, 0xc0, !PT ;  /* 0x0000000f03047812 */ /* 0x000fce00078ec0ff */
[----:B------:R-:W-:Y:S05]  /*1aa0*/  @!P0 BRA `(.L_x_226) ;  /* 0x00000004006c8947 */ /* 0x000fea0003800000 */
[----:B------:R-:W-:Y:S01]  /*1ab0*/  LOP3.LUT R6, R3, 0x1fffff0, RZ, 0xc0, !PT ;  /* 0x01fffff003067812 */ /* 0x000fe200078ec0ff */
[----:B------:R-:W-:Y:S01]  /*1ac0*/  BSSY.RECONVERGENT B3, `(.L_x_227) ;  /* 0x0000058000037945 */ /* 0x000fe20003800200 */
[C---:B------:R-:W-:Y:S01]  /*1ad0*/  LOP3.LUT R5, R0.reuse, 0x800, RZ, 0xfc, !PT ;  /* 0x0000080000057812 */ /* 0x040fe200078efcff */
[----:B------:R-:W-:Y:S02]  /*1ae0*/  VIADD R2, R0, UR4 ;  /* 0x0000000400027c36 */ /* 0x000fe40008000000 */
[----:B------:R-:W-:-:S07]  /*1af0*/  IMAD.MOV R6, RZ, RZ, -R6 ;  /* 0x000000ffff067224 */ /* 0x000fce00078e0a06 */
.L_x_228:
[----:B------:R-:W-:-:S04]  /*1b00*/  IMAD.WIDE.U32 R12, R2, 0x4, R14 ;  /* 0x00000004020c7825 */ /* 0x000fc800078e000e */
[C---:B------:R-:W-:Y:S01]  /*1b10*/  VIADD R17, R2.reuse, 0x100 ;  /* 0x0000010002117836 */ /* 0x040fe20000000000 */
[----:B------:R-:W2:Y:S01]  /*1b20*/  LDG.E R8, desc[UR6][R12.64] ;  /* 0x000000060c087981 */ /* 0x000ea2000c1e1900 */
[----:B------:R-:W-:Y:S02]  /*1b30*/  VIADD R11, R2, 0x200 ;  /* 0x00000200020b7836 */ /* 0x000fe40000000000 */
[----:B------:R-:W-:-:S05]  /*1b40*/  IMAD.WIDE.U32 R16, R17, 0x4, R14 ;  /* 0x0000000411107825 */ /* 0x000fca00078e000e */
[----:B------:R0:W3:Y:S01]  /*1b50*/  LDG.E R9, desc[UR6][R16.64] ;  /* 0x0000000610097981 */ /* 0x0000e2000c1e1900 */
[----:B------:R-:W-:-:S04]  /*1b60*/  IMAD.WIDE.U32 R10, R11, 0x4, R14 ;  /* 0x000000040b0a7825 */ /* 0x000fc800078e000e */
[C---:B------:R-:W-:Y:S02]  /*1b70*/  VIADD R29, R2.reuse, 0x300 ;  /* 0x00000300021d7836 */ /* 0x040fe40000000000 */
[----:B------:R1:W4:Y:S01]  /*1b80*/  LDG.E R10, desc[UR6][R10.64] ;  /* 0x000000060a0a7981 */ /* 0x000322000c1e1900 */
[----:B------:R-:W-:Y:S02]  /*1b90*/  VIADD R21, R2, 0x400 ;  /* 0x0000040002157836 */ /* 0x000fe40000000000 */
[----:B------:R-:W-:-:S06]  /*1ba0*/  IMAD.WIDE.U32 R28, R29, 0x4, R14 ;  /* 0x000000041d1c7825 */ /* 0x000fcc00078e000e */
        /* <DEDUP_REMOVED lines=8> */
[C---:B-1----:R-:W-:Y:S01]  /*1c30*/  VIADD R11, R2.reuse, 0x700 ;  /* 0x00000700020b7836 */ /* 0x042fe20000000000 */
[----:B------:R0:W5:Y:S01]  /*1c40*/  LDG.E R25, desc[UR6][R16.64] ;  /* 0x0000000610197981 */ /* 0x000162000c1e1900 */
[----:B------:R-:W-:Y:S02]  /*1c50*/  VIADD R19, R2, 0x800 ;  /* 0x0000080002137836 */ /* 0x000fe40000000000 */
[----:B0-----:R-:W-:-:S05]  /*1c60*/  IMAD.WIDE.U32 R16, R11, 0x4, R14 ;  /* 0x000000040b107825 */ /* 0x001fca00078e000e */
[----:B------:R-:W5:Y:S01]  /*1c70*/  LDG.E R24, desc[UR6][R16.64] ;  /* 0x0000000610187981 */ /* 0x000f62000c1e1900 */
[----:B------:R-:W-:-:S04]  /*1c80*/  IMAD.WIDE.U32 R18, R19, 0x4, R14 ;  /* 0x0000000413127825 */ /* 0x000fc800078e000e */
[C---:B------:R-:W-:Y:S01]  /*1c90*/  VIADD R21, R2.reuse, 0x900 ;  /* 0x0000090002157836 */ /* 0x040fe20000000000 */
[----:B------:R0:W5:Y:S01]  /*1ca0*/  LDG.E R13, desc[UR6][R18.64] ;  /* 0x00000006120d7981 */ /* 0x000162000c1e1900 */
        /* <DEDUP_REMOVED lines=8> */
[----:B------:R0:W5:Y:S02]  /*1d30*/  LDG.E R29, desc[UR6][R16.64] ;  /* 0x00000006101d7981 */ /* 0x000164000c1e1900 */
[----:B0-----:R-:W-:-:S04]  /*1d40*/  IMAD.WIDE.U32 R16, R19, 0x4, R14 ;  /* 0x0000000413107825 */ /* 0x001fc800078e000e */
[C---:B------:R-:W-:Y:S02]  /*1d50*/  VIADD R19, R2.reuse, 0xd00 ;  /* 0x00000d0002137836 */ /* 0x040fe40000000000 */
[----:B------:R-:W5:Y:S01]  /*1d60*/  LDG.E R16, desc[UR6][R16.64] ;  /* 0x0000000610107981 */ /* 0x000f62000c1e1900 */
[----:B------:R-:W-:Y:S02]  /*1d70*/  VIADD R21, R2, 0xe00 ;  /* 0x00000e0002157836 */ /* 0x000fe40000000000 */
[----:B------:R-:W-:-:S04]  /*1d80*/  IMAD.WIDE.U32 R18, R19, 0x4, R14 ;  /* 0x0000000413127825 */ /* 0x000fc800078e000e */
[--C-:B------:R-:W-:Y:S02]  /*1d90*/  IMAD.WIDE.U32 R20, R21, 0x4, R14.reuse ;  /* 0x0000000415147825 */ /* 0x100fe400078e000e */
[----:B------:R-:W5:Y:S02]  /*1da0*/  LDG.E R18, desc[UR6][R18.64] ;  /* 0x0000000612127981 */ /* 0x000f64000c1e1900 */
[----:B------:R-:W-:Y:S02]  /*1db0*/  VIADD R23, R2, 0xf00 ;  /* 0x00000f0002177836 */ /* 0x000fe40000000000 */
[----:B------:R-:W5:Y:S02]  /*1dc0*/  LDG.E R20, desc[UR6][R20.64] ;  /* 0x0000000614147981 */ /* 0x000f64000c1e1900 */
[----:B------:R-:W-:-:S06]  /*1dd0*/  IMAD.WIDE.U32 R22, R23, 0x4, R14 ;  /* 0x0000000417167825 */ /* 0x000fcc00078e000e */
[----:B------:R-:W5:Y:S01]  /*1de0*/  LDG.E R22, desc[UR6][R22.64] ;  /* 0x0000000616167981 */ /* 0x000f62000c1e1900 */
[----:B------:R-:W-:Y:S02]  /*1df0*/  VIADD R6, R6, 0x10 ;  /* 0x0000001006067836 */ /* 0x000fe40000000000 */
[----:B------:R-:W-:Y:S02]  /*1e00*/  VIADD R5, R5, 0x1000 ;  /* 0x0000100005057836 */ /* 0x000fe40000000000 */
[----:B------:R-:W-:Y:S01]  /*1e10*/  VIADD R2, R2, 0x1000 ;  /* 0x0000100002027836 */ /* 0x000fe20000000000 */
        /* <DEDUP_REMOVED lines=34> */
[----:B------:R-:W-:Y:S05]  /*2040*/  BSYNC.RECONVERGENT B3 ;  /* 0x0000000000037941 */ /* 0x000fea0003800200 */
.L_x_227:
[----:B------:R-:W-:-:S07]  /*2050*/  VIADD R5, R5, 0xfffff800 ;  /* 0xfffff80005057836 */ /* 0x000fce0000000000 */
.L_x_226:
[----:B------:R-:W-:Y:S05]  /*2060*/  BSYNC.RECONVERGENT B2 ;  /* 0x0000000000027941 */ /* 0x000fea0003800200 */
.L_x_225:
[----:B------:R-:W-:-:S13]  /*2070*/  ISETP.NE.AND P0, PT, R4, RZ, PT ;  /* 0x000000ff0400720c */ /* 0x000fda0003f05270 */
[----:B------:R-:W-:Y:S05]  /*2080*/  @!P0 BRA `(.L_x_224) ;  /* 0x0000000400588947 */ /* 0x000fea0003800000 */
[----:B------:R-:W-:Y:S01]  /*2090*/  ISETP.GE.U32.AND P1, PT, R4, 0x8, PT ;  /* 0x000000080400780c */ /* 0x000fe20003f26070 */
[----:B------:R-:W-:Y:S01]  /*20a0*/  BSSY.RECONVERGENT B2, `(.L_x_229) ;  /* 0x000002d000027945 */ /* 0x000fe20003800200 */
[----:B------:R-:W-:-:S04]  /*20b0*/  LOP3.LUT R24, R3, 0x7, RZ, 0xc0, !PT ;  /* 0x0000000703187812 */ /* 0x000fc800078ec0ff */
[----:B------:R-:W-:-:S07]  /*20c0*/  ISETP.NE.AND P0, PT, R24, RZ, PT ;  /* 0x000000ff1800720c */ /* 0x000fce0003f05270 */
[----:B------:R-:W-:Y:S06]  /*20d0*/  @!P1 BRA `(.L_x_230) ;  /* 0x0000000000a49947 */ /* 0x000fec0003800000 */
[----:B------:R-:W-:-:S04]  /*20e0*/  VIADD R9, R5, UR4 ;  /* 0x0000000405097c36 */ /* 0x000fc80008000000 */
        /* <DEDUP_REMOVED lines=13> */
[C---:B------:R-:W-:Y:S02]  /*21c0*/  VIADD R23, R9.reuse, 0x500 ;  /* 0x0000050009177836 */ /* 0x040fe40000000000 */
[----:B------:R-:W5:Y:S01]  /*21d0*/  LDG.E R20, desc[UR6][R20.64] ;  /* 0x0000000614147981 */ /* 0x000f62000c1e1900 */
[----:B0-----:R-:W-:Y:S02]  /*21e0*/  VIADD R11, R9, 0x600 ;  /* 0x00000600090b7836 */ /* 0x001fe40000000000 */
[----:B------:R-:W-:-:S04]  /*21f0*/  IMAD.WIDE.U32 R22, R23, 0x4, R14 ;  /* 0x0000000417167825 */ /* 0x000fc800078e000e */
[--C-:B------:R-:W-:Y:S02]  /*2200*/  IMAD.WIDE.U32 R10, R11, 0x4, R14.reuse ;  /* 0x000000040b0a7825 */ /* 0x100fe400078e000e */
[----:B------:R-:W5:Y:S02]  /*2210*/  LDG.E R22, desc[UR6][R22.64] ;  /* 0x0000000616167981 */ /* 0x000f64000c1e1900 */
[----:B-1----:R-:W-:Y:S02]  /*2220*/  VIADD R13, R9, 0x700 ;  /* 0x00000700090d7836 */ /* 0x002fe40000000000 */
        /* <DEDUP_REMOVED lines=20> */
.L_x_230:
[----:B------:R-:W-:Y:S05]  /*2370*/  BSYNC.RECONVERGENT B2 ;  /* 0x0000000000027941 */ /* 0x000fea0003800200 */
.L_x_229:
        /* <DEDUP_REMOVED lines=27> */
.L_x_232:
[----:B------:R-:W-:Y:S05]  /*2530*/  BSYNC.RECONVERGENT B2 ;  /* 0x0000000000027941 */ /* 0x000fea0003800200 */
.L_x_231:
[----:B------:R-:W-:Y:S05]  /*2540*/  @!P0 BRA `(.L_x_224) ;  /* 0x0000000000288947 */ /* 0x000fea0003800000 */
[----:B------:R-:W-:Y:S02]  /*2550*/  VIADD R5, R5, UR4 ;  /* 0x0000000405057c36 */ /* 0x000fe40008000000 */
[----:B------:R-:W-:-:S07]  /*2560*/  IMAD.MOV R4, RZ, RZ, -R4 ;  /* 0x000000ffff047224 */ /* 0x000fce00078e0a04 */
.L_x_233:
        /* <DEDUP_REMOVED lines=8> */
.L_x_224:
[----:B------:R-:W-:Y:S05]  /*25f0*/  BSYNC.RECONVERGENT B1 ;  /* 0x0000000000017941 */ /* 0x000fea0003800200 */
.L_x_222:
        /* <DEDUP_REMOVED lines=53> */
.L_x_220:
[----:B------:R-:W-:Y:S05]  /*2950*/  BSYNC.RECONVERGENT B0 ;  /* 0x0000000000007941 */ /* 0x000fea0003800200 */
.L_x_205:
[----:B------:R-:W-:Y:S05]  /*2960*/  @P0 EXIT ;  /* 0x000000000000094d */ /* 0x000fea0003800000 */
[----:B------:R-:W0:Y:S01]  /*2970*/  LDCU UR4, c[0x0][0x398] ;  /* 0x00007300ff0477ac */ /* 0x000e220008000800 */
[----:B------:R-:W1:Y:S01]  /*2980*/  LDC.64 R2, c[0x0][0x388] ;  /* 0x0000e200ff027b82 */ /* 0x000e620000000a00 */
[----:B0-----:R-:W-:-:S04]  /*2990*/  FSETP.GT.AND P0, PT, R0, UR4, PT ;  /* 0x0000000400007c0b */ /* 0x001fc8000bf04000 */
[----:B------:R-:W-:-:S05]  /*29a0*/  FSEL R5, R0, UR4, P0 ;  /* 0x0000000400057c08 */ /* 0x000fca0008000000 */
[----:B-1----:R-:W-:Y:S01]  /*29b0*/  STG.E desc[UR6][R2.64], R5 ;  /* 0x0000000502007986 */ /* 0x002fe2000c101906 */
[----:B------:R-:W-:Y:S05]  /*29c0*/  EXIT ;  /* 0x000000000000794d */ /* 0x000fea0003800000 */
.L_x_234:
        /* <DEDUP_REMOVED lines=11> */
.L_x_256:


//--------------------- .text._ZN3cub18CUB_300001_SM_10006detail11EmptyKernelIvEEvv --------------------------
	.section	.text._ZN3cub18CUB_300001_SM_10006detail11EmptyKernelIvEEvv,"ax",@progbits
	.align	128
        .global         _ZN3cub18CUB_300001_SM_10006detail11EmptyKernelIvEEvv
        .type           _ZN3cub18CUB_300001_SM_10006detail11EmptyKernelIvEEvv,@function
        .size           _ZN3cub18CUB_300001_SM_10006detail11EmptyKernelIvEEvv,(.L_x_257 - _ZN3cub18CUB_300001_SM_10006detail11EmptyKernelIvEEvv)
        .other          _ZN3cub18CUB_300001_SM_10006detail11EmptyKernelIvEEvv,@"STO_CUDA_ENTRY STV_DEFAULT"
_ZN3cub18CUB_300001_SM_10006detail11EmptyKernelIvEEvv:
.text._ZN3cub18CUB_300001_SM_10006detail11EmptyKernelIvEEvv:
[----:B------:R-:W-:Y:S01]  /*0000*/  LDC R1, c[0x0][0x37c] ;  /* 0x0000df00ff017b82 */ /* 0x000fe20000000800 */
[----:B------:R-:W-:Y:S05]  /*0010*/  EXIT ;  /* 0x000000000000794d */ /* 0x000fea0003800000 */
.L_x_235:
        /* <DEDUP_REMOVED lines=14> */
.L_x_257:


//--------------------- .text._Z17normalizeAndRoundPffi --------------------------
	.section	.text._Z17normalizeAndRoundPffi,"ax",@progbits
	.align	128
        .global         _Z17normalizeAndRoundPffi
        .type           _Z17normalizeAndRoundPffi,@function
        .size           _Z17normalizeAndRoundPffi,(.L_x_250 - _Z17normalizeAndRoundPffi)
        .other          _Z17normalizeAndRoundPffi,@"STO_CUDA_ENTRY STV_DEFAULT"
_Z17normalizeAndRoundPffi:
.text._Z17normalizeAndRoundPffi:
[----:B------:R-:W-:Y:S01]  /*0000*/  LDC R1, c[0x0][0x37c] ;  /* 0x0000df00ff017b82 */ /* 0x000fe20000000800 */
[----:B------:R-:W0:Y:S07]  /*0010*/  S2R R0, SR_TID.X ;  /* 0x0000000000007919 */ /* 0x000e2e0000002100 */
[----:B------:R-:W0:Y:S01]  /*0020*/  S2UR UR4, SR_CTAID.X ;  /* 0x00000000000479c3 */ /* 0x000e220000002500 */
[----:B------:R-:W1:Y:S07]  /*0030*/  LDCU UR5, c[0x0][0x38c] ;  /* 0x00007180ff0577ac */ /* 0x000e6e0008000800 */
[----:B------:R-:W0:Y:S02]  /*0040*/  LDC R3, c[0x0][0x360] ;  /* 0x0000d800ff037b82 */ /* 0x000e240000000800 */
[----:B0-----:R-:W-:-:S05]  /*0050*/  IMAD R3, R3, UR4, R0 ;  /* 0x0000000403037c24 */ /* 0x001fca000f8e0200 */
[----:B-1----:R-:W-:-:S13]  /*0060*/  ISETP.GE.AND P0, PT, R3, UR5, PT ;  /* 0x0000000503007c0c */ /* 0x002fda000bf06270 */
[----:B------:R-:W-:Y:S05]  /*0070*/  @P0 EXIT ;  /* 0x000000000000094d */ /* 0x000fea0003800000 */
[----:B------:R-:W0:Y:S01]  /*0080*/  LDC.64 R4, c[0x0][0x380] ;  /* 0x0000e000ff047b82 */ /* 0x000e220000000a00 */
[----:B------:R-:W1:Y:S07]  /*0090*/  LDCU.64 UR4, c[0x0][0x358] ;  /* 0x00006b00ff0477ac */ /* 0x000e6e0008000a00 */
[----:B------:R-:W2:Y:S01]  /*00a0*/  LDC R7, c[0x0][0x388] ;  /* 0x0000e200ff077b82 */ /* 0x000ea20000000800 */
[----:B0-----:R-:W-:-:S05]  /*00b0*/  IMAD.WIDE R4, R3, 0x4, R4 ;  /* 0x0000000403047825 */ /* 0x001fca00078e0204 */
[----:B-1----:R-:W3:Y:S01]  /*00c0*/  LDG.E R0, desc[UR4][R4.64] ;  /* 0x0000000404007981 */ /* 0x002ee2000c1e1900 */
[----:B------:R-:W-:Y:S01]  /*00d0*/  BSSY.RECONVERGENT B0, `(.L_x_236) ;  /* 0x000000c000007945 */ /* 0x000fe20003800200 */
[----:B--2---:R-:W0:Y:S02]  /*00e0*/  MUFU.RCP R2, R7 ;  /* 0x0000000700027308 */ /* 0x004e240000001000 */
[----:B0-----:R-:W-:-:S04]  /*00f0*/  FFMA R3, R2, -R7, 1 ;  /* 0x3f80000002037423 */ /* 0x001fc80000000807 */
[----:B------:R-:W-:Y:S02]  /*0100*/  FFMA R3, R2, R3, R2 ;  /* 0x0000000302037223 */ /* 0x000fe40000000002 */
[----:B---3--:R-:W0:Y:S02]  /*0110*/  FCHK P0, R0, R7 ;  /* 0x0000000700007302 */ /* 0x008e240000000000 */
[----:B------:R-:W-:-:S04]  /*0120*/  FFMA R2, R0, R3, RZ ;  /* 0x0000000300027223 */ /* 0x000fc800000000ff */
[----:B------:R-:W-:-:S04]  /*0130*/  FFMA R6, R2, -R7, R0 ;  /* 0x8000000702067223 */ /* 0x000fc80000000000 */
[----:B------:R-:W-:Y:S01]  /*0140*/  FFMA R2, R3, R6, R2 ;  /* 0x0000000603027223 */ /* 0x000fe20000000002 */
[----:B0-----:R-:W-:Y:S06]  /*0150*/  @!P0 BRA `(.L_x_237) ;  /* 0x00000000000c8947 */ /* 0x001fec0003800000 */
[----:B------:R-:W-:-:S07]  /*0160*/  MOV R2, 0x180 ;  /* 0x0000018000027802 */ /* 0x000fce0000000f00 */
[----:B------:R-:W-:Y:S05]  /*0170*/  CALL.REL.NOINC `($__internal_0_$__cuda_sm3x_div_rn_noftz_f32_slowpath) ;  /* 0x0000000000207944 */ /* 0x000fea0003c00000 */
[----:B------:R-:W-:-:S07]  /*0180*/  IMAD.MOV.U32 R2, RZ, RZ, R0 ;  /* 0x000000ffff027224 */ /* 0x000fce00078e0000 */
.L_x_237:
[----:B------:R-:W-:Y:S05]  /*0190*/  BSYNC.RECONVERGENT B0 ;  /* 0x0000000000007941 */ /* 0x000fea0003800200 */
.L_x_236:
[----:B------:R-:W-:-:S05]  /*01a0*/  IMAD.MOV.U32 R3, RZ, RZ, 0x3f000000 ;  /* 0x3f000000ff037424 */ /* 0x000fca00078e00ff */
[----:B------:R-:W-:-:S05]  /*01b0*/  LOP3.LUT R3, R3, 0x80000000, R2, 0xb8, !PT ;  /* 0x8000000003037812 */ /* 0x000fca00078eb802 */
[----:B------:R-:W-:-:S06]  /*01c0*/  FADD.RZ R3, R3, R2 ;  /* 0x0000000203037221 */ /* 0x000fcc000000c000 */
[----:B------:R-:W0:Y:S02]  /*01d0*/  FRND.TRUNC R3, R3 ;  /* 0x0000000300037307 */ /* 0x000e24000020d000 */
[----:B0-----:R-:W-:Y:S01]  /*01e0*/  STG.E desc[UR4][R4.64], R3 ;  /* 0x0000000304007986 */ /* 0x001fe2000c101904 */
[----:B------:R-:W-:Y:S05]  /*01f0*/  EXIT ;  /* 0x000000000000794d */ /* 0x000fea0003800000 */
        .weak           $__internal_0_$__cuda_sm3x_div_rn_noftz_f32_slowpath
        .type           $__internal_0_$__cuda_sm3x_div_rn_noftz_f32_slowpath,@function
        .size           $__internal_0_$__cuda_sm3x_div_rn_noftz_f32_slowpath,(.L_x_250 - $__internal_0_$__cuda_sm3x_div_rn_noftz_f32_slowpath)
$__internal_0_$__cuda_sm3x_div_rn_noftz_f32_slowpath:
[----:B------:R-:W0:Y:S01]  /*0200*/  LDC R3, c[0x0][0x388] ;  /* 0x0000e200ff037b82 */ /* 0x000e220000000800 */
[--C-:B------:R-:W-:Y:S01]  /*0210*/  SHF.R.U32.HI R6, RZ, 0x17, R0.reuse ;  /* 0x00000017ff067819 */ /* 0x100fe20000011600 */
[----:B------:R-:W1:Y:S01]  /*0220*/  LDCU UR6, c[0x0][0x388] ;  /* 0x00007100ff0677ac */ /* 0x000e620008000800 */
[----:B------:R-:W-:Y:S01]  /*0230*/  BSSY.RECONVERGENT B1, `(.L_x_238) ;  /* 0x0000064000017945 */ /* 0x000fe20003800200 */
[----:B------:R-:W-:Y:S01]  /*0240*/  IMAD.MOV.U32 R8, RZ, RZ, R0 ;  /* 0x000000ffff087224 */ /* 0x000fe200078e0000 */
[----:B------:R-:W-:-:S05]  /*0250*/  LOP3.LUT R6, R6, 0xff, RZ, 0xc0, !PT ;  /* 0x000000ff06067812 */ /* 0x000fca00078ec0ff */
[----:B------:R-:W-:Y:S02]  /*0260*/  VIADD R11, R6, 0xffffffff ;  /* 0xffffffff060b7836 */ /* 0x000fe40000000000 */
[----:B-1----:R-:W-:Y:S01]  /*0270*/  IMAD.U32 R9, RZ, RZ, UR6 ;  /* 0x00000006ff097e24 */ /* 0x002fe2000f8e00ff */
[----:B0-----:R-:W-:-:S04]  /*0280*/  SHF.R.U32.HI R7, RZ, 0x17, R3 ;  /* 0x00000017ff077819 */ /* 0x001fc80000011603 */
[----:B------:R-:W-:-:S05]  /*0290*/  LOP3.LUT R7, R7, 0xff, RZ, 0xc0, !PT ;  /* 0x000000ff07077812 */ /* 0x000fca00078ec0ff */
[----:B------:R-:W-:-:S05]  /*02a0*/  VIADD R12, R7, 0xffffffff ;  /* 0xffffffff070c7836 */ /* 0x000fca0000000000 */
[----:B------:R-:W-:-:S04]  /*02b0*/  ISETP.GT.U32.AND P0, PT, R12, 0xfd, PT ;  /* 0x000000fd0c00780c */ /* 0x000fc80003f04070 */
[----:B------:R-:W-:-:S13]  /*02c0*/  ISETP.GT.U32.OR P0, PT, R11, 0xfd, P0 ;  /* 0x000000fd0b00780c */ /* 0x000fda0000704470 */
[----:B------:R-:W-:Y:S01]  /*02d0*/  @!P0 IMAD.MOV.U32 R10, RZ, RZ, RZ ;  /* 0x000000ffff0a8224 */ /* 0x000fe200078e00ff */
[----:B------:R-:W-:Y:S06]  /*02e0*/  @!P0 BRA `(.L_x_239) ;  /* 0x00000000005c8947 */ /* 0x000fec0003800000 */
[----:B------:R-:W-:Y:S02]  /*02f0*/  FSETP.GTU.FTZ.AND P1, PT, |R3|, +INF , PT ;  /* 0x7f8000000300780b */ /* 0x000fe40003f3c200 */
[----:B------:R-:W-:-:S04]  /*0300*/  FSETP.GTU.FTZ.AND P0, PT, |R0|, +INF , PT ;  /* 0x7f8000000000780b */ /* 0x000fc80003f1c200 */
[----:B------:R-:W-:-:S13]  /*0310*/  PLOP3.LUT P0, PT, P0, P1, PT, 0xf8, 0x8f ;  /* 0x00000000008f781c */ /* 0x000fda0000703f70 */
[----:B------:R-:W-:Y:S05]  /*0320*/  @P0 BRA `(.L_x_240) ;  /* 0x00000004004c0947 */ /* 0x000fea0003800000 */
[----:B------:R-:W-:-:S13]  /*0330*/  LOP3.LUT P0, RZ, R9, 0x7fffffff, R8, 0xc8, !PT ;  /* 0x7fffffff09ff7812 */ /* 0x000fda000780c808 */
[----:B------:R-:W-:Y:S05]  /*0340*/  @!P0 BRA `(.L_x_241) ;  /* 0x00000004003c8947 */ /* 0x000fea0003800000 */
[C---:B------:R-:W-:Y:S02]  /*0350*/  FSETP.NEU.FTZ.AND P2, PT, |R0|.reuse, +INF , PT ;  /* 0x7f8000000000780b */ /* 0x040fe40003f5d200 */
[----:B------:R-:W-:Y:S02]  /*0360*/  FSETP.NEU.FTZ.AND P1, PT, |R3|, +INF , PT ;  /* 0x7f8000000300780b */ /* 0x000fe40003f3d200 */
[----:B------:R-:W-:-:S11]  /*0370*/  FSETP.NEU.FTZ.AND P0, PT, |R0|, +INF , PT ;  /* 0x7f8000000000780b */ /* 0x000fd60003f1d200 */
[----:B------:R-:W-:Y:S05]  /*0380*/  @!P1 BRA !P2, `(.L_x_241) ;  /* 0x00000004002c9947 */ /* 0x000fea0005000000 */
[----:B------:R-:W-:-:S04]  /*0390*/  LOP3.LUT P2, RZ, R8, 0x7fffffff, RZ, 0xc0, !PT ;  /* 0x7fffffff08ff7812 */ /* 0x000fc8000784c0ff */
[----:B------:R-:W-:-:S13]  /*03a0*/  PLOP3.LUT P1, PT, P1, P2, PT, 0x2f, 0xf2 ;  /* 0x0000000000f2781c */ /* 0x000fda0000f24577 */
[----:B------:R-:W-:Y:S05]  /*03b0*/  @P1 BRA `(.L_x_242) ;  /* 0x0000000400181947 */ /* 0x000fea0003800000 */
[----:B------:R-:W-:-:S04]  /*03c0*/  LOP3.LUT P1, RZ, R9, 0x7fffffff, RZ, 0xc0, !PT ;  /* 0x7fffffff09ff7812 */ /* 0x000fc8000782c0ff */
[----:B------:R-:W-:-:S13]  /*03d0*/  PLOP3.LUT P0, PT, P0, P1, PT, 0x2f, 0xf2 ;  /* 0x0000000000f2781c */ /* 0x000fda0000702577 */
[----:B------:R-:W-:Y:S05]  /*03e0*/  @P0 BRA `(.L_x_243) ;  /* 0x0000000400000947 */ /* 0x000fea0003800000 */
[----:B------:R-:W-:Y:S02]  /*03f0*/  ISETP.GE.AND P0, PT, R11, RZ, PT ;  /* 0x000000ff0b00720c */ /* 0x000fe40003f06270 */
[----:B------:R-:W-:-:S11]  /*0400*/  ISETP.GE.AND P1, PT, R12, RZ, PT ;  /* 0x000000ff0c00720c */ /* 0x000fd60003f26270 */
[----:B------:R-:W-:Y:S02]  /*0410*/  @P0 IMAD.MOV.U32 R10, RZ, RZ, RZ ;  /* 0x000000ffff0a0224 */ /* 0x000fe400078e00ff */
[----:B------:R-:W-:Y:S01]  /*0420*/  @!P0 FFMA R8, R0, 1.84467440737095516160e+19, RZ ;  /* 0x5f80000000088823 */ /* 0x000fe200000000ff */
[----:B------:R-:W-:Y:S02]  /*0430*/  @!P0 IMAD.MOV.U32 R10, RZ, RZ, -0x40 ;  /* 0xffffffc0ff0a8424 */ /* 0x000fe400078e00ff */
[----:B------:R-:W-:Y:S02]  /*0440*/  @!P1 FFMA R9, R3, 1.84467440737095516160e+19, RZ ;  /* 0x5f80000003099823 */ /* 0x000fe400000000ff */
[----:B------:R-:W-:-:S07]  /*0450*/  @!P1 VIADD R10, R10, 0x40 ;  /* 0x000000400a0a9836 */ /* 0x000fce0000000000 */
.L_x_239:
[----:B------:R-:W-:Y:S01]  /*0460*/  LEA R0, R7, 0xc0800000, 0x17 ;  /* 0xc080000007007811 */ /* 0x000fe200078eb8ff */
[----:B------:R-:W-:Y:S01]  /*0470*/  VIADD R6, R6, 0xffffff81 ;  /* 0xffffff8106067836 */ /* 0x000fe20000000000 */
[----:B------:R-:W-:Y:S03]  /*0480*/  BSSY.RECONVERGENT B2, `(.L_x_244) ;  /* 0x0000035000027945 */ /* 0x000fe60003800200 */
[----:B------:R-:W-:Y:S01]  /*0490*/  IMAD.IADD R9, R9, 0x1, -R0 ;  /* 0x0000000109097824 */ /* 0x000fe200078e0a00 */
[C---:B------:R-:W-:Y:S01]  /*04a0*/  IADD3 R7, PT, PT, R6.reuse, 0x7f, -R7 ;  /* 0x0000007f06077810 */ /* 0x040fe20007ffe807 */
[----:B------:R-:W-:Y:S02]  /*04b0*/  IMAD R0, R6, -0x800000, R8 ;  /* 0xff80000006007824 */ /* 0x000fe400078e0208 */
[----:B------:R-:W0:Y:S01]  /*04c0*/  MUFU.RCP R3, R9 ;  /* 0x0000000900037308 */ /* 0x000e220000001000 */
[----:B------:R-:W-:Y:S01]  /*04d0*/  FADD.FTZ R11, -R9, -RZ ;  /* 0x800000ff090b7221 */ /* 0x000fe20000010100 */
[----:B------:R-:W-:-:S03]  /*04e0*/  IMAD.IADD R7, R7, 0x1, R10 ;  /* 0x0000000107077824 */ /* 0x000fc600078e020a */
[----:B0-----:R-:W-:-:S04]  /*04f0*/  FFMA R12, R3, R11, 1 ;  /* 0x3f800000030c7423 */ /* 0x001fc8000000000b */
[----:B------:R-:W-:-:S04]  /*0500*/  FFMA R12, R3, R12, R3 ;  /* 0x0000000c030c7223 */ /* 0x000fc80000000003 */
[----:B------:R-:W-:-:S04]  /*0510*/  FFMA R3, R0, R12, RZ ;  /* 0x0000000c00037223 */ /* 0x000fc800000000ff */
[----:B------:R-:W-:-:S04]  /*0520*/  FFMA R8, R11, R3, R0 ;  /* 0x000000030b087223 */ /* 0x000fc80000000000 */
[----:B------:R-:W-:-:S04]  /*0530*/  FFMA R13, R12, R8, R3 ;  /* 0x000000080c0d7223 */ /* 0x000fc80000000003 */
[----:B------:R-:W-:-:S04]  /*0540*/  FFMA R8, R11, R13, R0 ;  /* 0x0000000d0b087223 */ /* 0x000fc80000000000 */
[----:B------:R-:W-:-:S05]  /*0550*/  FFMA R0, R12, R8, R13 ;  /* 0x000000080c007223 */ /* 0x000fca000000000d */
[----:B------:R-:W-:-:S04]  /*0560*/  SHF.R.U32.HI R3, RZ, 0x17, R0 ;  /* 0x00000017ff037819 */ /* 0x000fc80000011600 */
[----:B------:R-:W-:-:S05]  /*0570*/  LOP3.LUT R3, R3, 0xff, RZ, 0xc0, !PT ;  /* 0x000000ff03037812 */ /* 0x000fca00078ec0ff */
[----:B------:R-:W-:-:S04]  /*0580*/  IMAD.IADD R9, R3, 0x1, R7 ;  /* 0x0000000103097824 */ /* 0x000fc800078e0207 */
[----:B------:R-:W-:-:S05]  /*0590*/  VIADD R3, R9, 0xffffffff ;  /* 0xffffffff09037836 */ /* 0x000fca0000000000 */
[----:B------:R-:W-:-:S13]  /*05a0*/  ISETP.GE.U32.AND P0, PT, R3, 0xfe, PT ;  /* 0x000000fe0300780c */ /* 0x000fda0003f06070 */
[----:B------:R-:W-:Y:S05]  /*05b0*/  @!P0 BRA `(.L_x_245) ;  /* 0x0000000000808947 */ /* 0x000fea0003800000 */
[----:B------:R-:W-:-:S13]  /*05c0*/  ISETP.GT.AND P0, PT, R9, 0xfe, PT ;  /* 0x000000fe0900780c */ /* 0x000fda0003f04270 */
[----:B------:R-:W-:Y:S05]  /*05d0*/  @P0 BRA `(.L_x_246) ;  /* 0x00000000006c0947 */ /* 0x000fea0003800000 */
[----:B------:R-:W-:-:S13]  /*05e0*/  ISETP.GE.AND P0, PT, R9, 0x1, PT ;  /* 0x000000010900780c */ /* 0x000fda0003f06270 */
[----:B------:R-:W-:Y:S05]  /*05f0*/  @P0 BRA `(.L_x_247) ;  /* 0x0000000000740947 */ /* 0x000fea0003800000 */
[----:B------:R-:W-:Y:S02]  /*0600*/  ISETP.GE.AND P0, PT, R9, -0x18, PT ;  /* 0xffffffe80900780c */ /* 0x000fe40003f06270 */
[----:B------:R-:W-:-:S11]  /*0610*/  LOP3.LUT R0, R0, 0x80000000, RZ, 0xc0, !PT ;  /* 0x8000000000007812 */ /* 0x000fd600078ec0ff */
[----:B------:R-:W-:Y:S05]  /*0620*/  @!P0 BRA `(.L_x_247) ;  /* 0x0000000000688947 */ /* 0x000fea0003800000 */
[CCC-:B------:R-:W-:Y:S01]  /*0630*/  FFMA.RZ R3, R12.reuse, R8.reuse, R13.reuse ;  /* 0x000000080c037223 */ /* 0x1c0fe2000000c00d */
[CCC-:B------:R-:W-:Y:S01]  /*0640*/  FFMA.RM R6, R12.reuse, R8.reuse, R13.reuse ;  /* 0x000000080c067223 */ /* 0x1c0fe2000000400d */
[C---:B------:R-:W-:Y:S02]  /*0650*/  ISETP.NE.AND P2, PT, R9.reuse, RZ, PT ;  /* 0x000000ff0900720c */ /* 0x040fe40003f45270 */
[----:B------:R-:W-:Y:S02]  /*0660*/  ISETP.NE.AND P1, PT, R9, RZ, PT ;  /* 0x000000ff0900720c */ /* 0x000fe40003f25270 */
[----:B------:R-:W-:Y:S01]  /*0670*/  LOP3.LUT R7, R3, 0x7fffff, RZ, 0xc0, !PT ;  /* 0x007fffff03077812 */ /* 0x000fe200078ec0ff */
[----:B------:R-:W-:Y:S01]  /*0680*/  FFMA.RP R3, R12, R8, R13 ;  /* 0x000000080c037223 */ /* 0x000fe2000000800d */
[----:B------:R-:W-:Y:S02]  /*0690*/  VIADD R8, R9, 0x20 ;  /* 0x0000002009087836 */ /* 0x000fe40000000000 */
[----:B------:R-:W-:Y:S01]  /*06a0*/  LOP3.LUT R7, R7, 0x800000, RZ, 0xfc, !PT ;  /* 0x0080000007077812 */ /* 0x000fe200078efcff */
[----:B------:R-:W-:Y:S01]  /*06b0*/  IMAD.MOV R9, RZ, RZ, -R9 ;  /* 0x000000ffff097224 */ /* 0x000fe200078e0a09 */
[----:B------:R-:W-:-:S02]  /*06c0*/  FSETP.NEU.FTZ.AND P0, PT, R3, R6, PT ;  /* 0x000000060300720b */ /* 0x000fc40003f1d000 */
[----:B------:R-:W-:Y:S02]  /*06d0*/  SHF.L.U32 R8, R7, R8, RZ ;  /* 0x0000000807087219 */ /* 0x000fe400000006ff */
[----:B------:R-:W-:Y:S02]  /*06e0*/  SEL R6, R9, RZ, P2 ;  /* 0x000000ff09067207 */ /* 0x000fe40001000000 */
[----:B------:R-:W-:Y:S02]  /*06f0*/  ISETP.NE.AND P1, PT, R8, RZ, P1 ;  /* 0x000000ff0800720c */ /* 0x000fe40000f25270 */
[----:B------:R-:W-:Y:S02]  /*0700*/  SHF.R.U32.HI R6, RZ, R6, R7 ;  /* 0x00000006ff067219 */ /* 0x000fe40000011607 */
[----:B------:R-:W-:Y:S02]  /*0710*/  PLOP3.LUT P0, PT, P0, P1, PT, 0xf8, 0x8f ;  /* 0x00000000008f781c */ /* 0x000fe40000703f70 */
[----:B------:R-:W-:-:S02]  /*0720*/  SHF.R.U32.HI R8, RZ, 0x1, R6 ;  /* 0x00000001ff087819 */ /* 0x000fc40000011606 */
[----:B------:R-:W-:-:S04]  /*0730*/  SEL R3, RZ, 0x1, !P0 ;  /* 0x00000001ff037807 */ /* 0x000fc80004000000 */
[----:B------:R-:W-:-:S04]  /*0740*/  LOP3.LUT R3, R3, 0x1, R8, 0xf8, !PT ;  /* 0x0000000103037812 */ /* 0x000fc800078ef808 */
[----:B------:R-:W-:-:S05]  /*0750*/  LOP3.LUT R3, R3, R6, RZ, 0xc0, !PT ;  /* 0x0000000603037212 */ /* 0x000fca00078ec0ff */
[----:B------:R-:W-:-:S05]  /*0760*/  IMAD.IADD R3, R8, 0x1, R3 ;  /* 0x0000000108037824 */ /* 0x000fca00078e0203 */
[----:B------:R-:W-:Y:S01]  /*0770*/  LOP3.LUT R0, R3, R0, RZ, 0xfc, !PT ;  /* 0x0000000003007212 */ /* 0x000fe200078efcff */
[----:B------:R-:W-:Y:S06]  /*0780*/  BRA `(.L_x_247) ;  /* 0x0000000000107947 */ /* 0x000fec0003800000 */
.L_x_246:
[----:B------:R-:W-:-:S04]  /*0790*/  LOP3.LUT R0, R0, 0x80000000, RZ, 0xc0, !PT ;  /* 0x8000000000007812 */ /* 0x000fc800078ec0ff */
[----:B------:R-:W-:Y:S01]  /*07a0*/  LOP3.LUT R0, R0, 0x7f800000, RZ, 0xfc, !PT ;  /* 0x7f80000000007812 */ /* 0x000fe200078efcff */
[----:B------:R-:W-:Y:S06]  /*07b0*/  BRA `(.L_x_247) ;  /* 0x0000000000047947 */ /* 0x000fec0003800000 */
.L_x_245:
[----:B------:R-:W-:-:S07]  /*07c0*/  IMAD R0, R7, 0x800000, R0 ;  /* 0x0080000007007824 */ /* 0x000fce00078e0200 */
.L_x_247:
[----:B------:R-:W-:Y:S05]  /*07d0*/  BSYNC.RECONVERGENT B2 ;  /* 0x0000000000027941 */ /* 0x000fea0003800200 */
.L_x_244:
[----:B------:R-:W-:Y:S05]  /*07e0*/  BRA `(.L_x_248) ;  /* 0x0000000000207947 */ /* 0x000fea0003800000 */
.L_x_243:
[----:B------:R-:W-:-:S04]  /*07f0*/  LOP3.LUT R0, R9, 0x80000000, R8, 0x48, !PT ;  /* 0x8000000009007812 */ /* 0x000fc800078e4808 */
[----:B------:R-:W-:Y:S01]  /*0800*/  LOP3.LUT R0, R0, 0x7f800000, RZ, 0xfc, !PT ;  /* 0x7f80000000007812 */ /* 0x000fe200078efcff */
[----:B------:R-:W-:Y:S06]  /*0810*/  BRA `(.L_x_248) ;  /* 0x0000000000147947 */ /* 0x000fec0003800000 */
.L_x_242:
[----:B------:R-:W-:Y:S01]  /*0820*/  LOP3.LUT R0, R9, 0x80000000, R8, 0x48, !PT ;  /* 0x8000000009007812 */ /* 0x000fe200078e4808 */
[----:B------:R-:W-:Y:S06]  /*0830*/  BRA `(.L_x_248) ;  /* 0x00000000000c7947 */ /* 0x000fec0003800000 */
.L_x_241:
[----:B------:R-:W0:Y:S01]  /*0840*/  MUFU.RSQ R0, -QNAN ;  /* 0xffc0000000007908 */ /* 0x000e220000001400 */
[----:B------:R-:W-:Y:S05]  /*0850*/  BRA `(.L_x_248) ;  /* 0x0000000000047947 */ /* 0x000fea0003800000 */
.L_x_240:
[----:B------:R-:W-:-:S07]  /*0860*/  FADD.FTZ R0, R0, R3 ;  /* 0x0000000300007221 */ /* 0x000fce0000010000 */
.L_x_248:
[----:B------:R-:W-:Y:S05]  /*0870*/  BSYNC.RECONVERGENT B1 ;  /* 0x0000000000017941 */ /* 0x000fea0003800200 */
.L_x_238:
[----:B------:R-:W-:-:S04]  /*0880*/  IMAD.MOV.U32 R3, RZ, RZ, 0x0 ;  /* 0x00000000ff037424 */ /* 0x000fc800078e00ff */
[----:B0-----:R-:W-:Y:S05]  /*0890*/  RET.REL.NODEC R2 `(_Z17normalizeAndRoundPffi) ;  /* 0xfffffff402d87950 */ /* 0x001fea0003c3ffff */
.L_x_249:
        /* <DEDUP_REMOVED lines=14> */
.L_x_250:


//--------------------- .nv.shared._ZN3cub18CUB_300001_SM_10006detail6reduce28DeviceReduceSingleTileKernelINS2_10policy_hubIfyN4cuda3__47maximumIfEEE10Policy1000EPfSB_iS8_ffNS5_3std3__410__identityEEEvT0_T1_T2_T3_T4_T6_ --------------------------
	.section	.nv.shared._ZN3cub18CUB_300001_SM_10006detail6reduce28DeviceReduceSingleTileKernelINS2_10policy_hubIfyN4cuda3__47maximumIfEEE10Policy1000EPfSB_iS8_ffNS5_3std3__410__identityEEEvT0_T1_T2_T3_T4_T6_,"aw",@nobits
	.sectionflags	@""
	.align	4
.nv.shared._ZN3cub18CUB_300001_SM_10006detail6reduce28DeviceReduceSingleTileKernelINS2_10policy_hubIfyN4cuda3__47maximumIfEEE10Policy1000EPfSB_iS8_ffNS5_3std3__410__identityEEEvT0_T1_T2_T3_T4_T6_:
	.zero		1068


//--------------------- .nv.shared.reserved.0     --------------------------
	.section	.nv.shared.reserved.0,"aw",@nobits
	.weak		__nv_reservedSMEM_offset_0_alias
	.size		__nv_reservedSMEM_offset_0_alias, 0, 64
	.other		__nv_reservedSMEM_offset_0_alias,@"STO_CUDA_RESERVED_SHARED STV_DEFAULT"
__nv_reservedSMEM_offset_0_alias:
	.zero		0
	.zero		64


//--------------------- .nv.global                --------------------------
	.section	.nv.global,"aw",@nobits
.nv.global:
	.type		_ZN34_INTERNAL_846b64b7_4_k_cu_886dd9396thrust24THRUST_300001_SM_1000_NS3seqE,@object
	.size		_ZN34_INTERNAL_846b64b7_4_k_cu_886dd9396thrust24THRUST_300001_SM_1000_NS3seqE,(_ZN34_INTERNAL_846b64b7_4_k_cu_886dd9394cuda3std3__48in_placeE - _ZN34_INTERNAL_846b64b7_4_k_cu_886dd9396thrust24THRUST_300001_SM_1000_NS3seqE)
_ZN34_INTERNAL_846b64b7_4_k_cu_886dd9396thrust24THRUST_300001_SM_1000_NS3seqE:
	.zero		1
	.type		_ZN34_INTERNAL_846b64b7_4_k_cu_886dd9394cuda3std3__48in_placeE,@object
	.size		_ZN34_INTERNAL_846b64b7_4_k_cu_886dd9394cuda3std3__48in_placeE,(_ZN34_INTERNAL_846b64b7_4_k_cu_886dd9394cuda3std6ranges3__45__cpo4sizeE - _ZN34_INTERNAL_846b64b7_4_k_cu_886dd9394cuda3std3__48in_placeE)
_ZN34_INTERNAL_846b64b7_4_k_cu_886dd9394cuda3std3__48in_placeE:
	.zero		1
	.type		_ZN34_INTERNAL_846b64b7_4_k_cu_886dd9394cuda3std6ranges3__45__cpo4sizeE,@object
	.size		_ZN34_INTERNAL_846b64b7_4_k_cu_886dd9394cuda3std6ranges3__45__cpo4sizeE,(_ZN34_INTERNAL_846b64b7_4_k_cu_886dd9396thrust24THRUST_300001_SM_1000_NS12placeholders2_3E - _ZN34_INTERNAL_846b64b7_4_k_cu_886dd9394cuda3std6ranges3__45__cpo4sizeE)
_ZN34_INTERNAL_846b64b7_4_k_cu_886dd9394cuda3std6ranges3__45__cpo4sizeE:
	.zero		1
	.type		_ZN34_INTERNAL_846b64b7_4_k_cu_886dd9396thrust24THRUST_300001_SM_1000_NS12placeholders2_3E,@object
	.size		_ZN34_INTERNAL_846b64b7_4_k_cu_886dd9396thrust24THRUST_300001_SM_1000_NS12placeholders2_3E,(_ZN34_INTERNAL_846b64b7_4_k_cu_886dd9394cuda3std3__45__cpo6cbeginE - _ZN34_INTERNAL_846b64b7_4_k_cu_886dd9396thrust24THRUST_300001_SM_1000_NS12placeholders2_3E)
_ZN34_INTERNAL_846b64b7_4_k_cu_886dd9396thrust24THRUST_300001_SM_1000_NS12placeholders2_3E:
	.zero		1
	.type		_ZN34_INTERNAL_846b64b7_4_k_cu_886dd9394cuda3std3__45__cpo6cbeginE,@object
	.size		_ZN34_INTERNAL_846b64b7_4_k_cu_886dd9394cuda3std3__45__cpo6cbeginE,(_ZN34_INTERNAL_846b64b7_4_k_cu_886dd9394cuda3std6ranges3__45__cpo6cbeginE - _ZN34_INTERNAL_846b64b7_4_k_cu_886dd9394cuda3std3__45__cpo6cbeginE)
_ZN34_INTERNAL_846b64b7_4_k_cu_886dd9394cuda3std3__45__cpo6cbeginE:
	.zero		1
	.type		_ZN34_INTERNAL_846b64b7_4_k_cu_886dd9394cuda3std6ranges3__45__cpo6cbeginE,@object
	.size		_ZN34_INTERNAL_846b64b7_4_k_cu_886dd9394cuda3std6ranges3__45__cpo6cbeginE,(_ZN34_INTERNAL_846b64b7_4_k_cu_886dd9396thrust24THRUST_300001_SM_1000_NS12placeholders2_7E - _ZN34_INTERNAL_846b64b7_4_k_cu_886dd9394cuda3std6ranges3__45__cpo6cbeginE)
_ZN34_INTERNAL_846b64b7_4_k_cu_886dd9394cuda3std6ranges3__45__cpo6cbeginE:
	.zero		1
	.type		_ZN34_INTERNAL_846b64b7_4_k_cu_886dd9396thrust24THRUST_300001_SM_1000_NS12placeholders2_7E,@object
	.size		_ZN34_INTERNAL_846b64b7_4_k_cu_886dd9396thrust24THRUST_300001_SM_1000_NS12placeholders2_7E,(_ZN34_INTERNAL_846b64b7_4_k_cu_886dd9394cuda3std3__45__cpo7crbeginE - _ZN34_INTERNAL_846b64b7_4_k_cu_886dd9396thrust24THRUST_300001_SM_1000_NS12placeholders2_7E)
_ZN34_INTERNAL_846b64b7_4_k_cu_886dd9396thrust24THRUST_300001_SM_1000_NS12placeholders2_7E:
	.zero		1
	.type		_ZN34_INTERNAL_846b64b7_4_k_cu_886dd9394cuda3std3__45__cpo7crbeginE,@object
	.size		_ZN34_INTERNAL_846b64b7_4_k_cu_886dd9394cuda3std3__45__cpo7crbeginE,(_ZN34_INTERNAL_846b64b7_4_k_cu_886dd9394cuda3std6ranges3__45__cpo4nextE - _ZN34_INTERNAL_846b64b7_4_k_cu_886dd9394cuda3std3__45__cpo7crbeginE)
_ZN34_INTERNAL_846b64b7_4_k_cu_886dd9394cuda3std3__45__cpo7crbeginE:
	.zero		1
	.type		_ZN34_INTERNAL_846b64b7_4_k_cu_886dd9394cuda3std6ranges3__45__cpo4nextE,@object
	.size		_ZN34_INTERNAL_846b64b7_4_k_cu_886dd9394cuda3std6ranges3__45__cpo4nextE,(_ZN34_INTERNAL_846b64b7_4_k_cu_886dd9394cuda3std6ranges3__45__cpo4swapE - _ZN34_INTERNAL_846b64b7_4_k_cu_886dd9394cuda3std6ranges3__45__cpo4nextE)
_ZN34_INTERNAL_846b64b7_4_k_cu_886dd9394cuda3std6ranges3__45__cpo4nextE:
	.zero		1
	.type		_ZN34_INTERNAL_846b64b7_4_k_cu_886dd9394cuda3std6ranges3__45__cpo4swapE,@object
	.size		_ZN34_INTERNAL_846b64b7_4_k_cu_886dd9394cuda3std6ranges3__45__cpo4swapE,(_ZN34_INTERNAL_846b64b7_4_k_cu_886dd9396thrust24THRUST_300001_SM_1000_NS8cuda_cub10par_nosyncE - _ZN34_INTERNAL_846b64b7_4_k_cu_886dd9394cuda3std6ranges3__45__cpo4swapE)
_ZN34_INTERNAL_846b64b7_4_k_cu_886dd9394cuda3std6ranges3__45__cpo4swapE:
	.zero		1
	.type		_ZN34_INTERNAL_846b64b7_4_k_cu_886dd9396thrust24THRUST_300001_SM_1000_NS8cuda_cub10par_nosyncE,@object
	.size		_ZN34_INTERNAL_846b64b7_4_k_cu_886dd9396thrust24THRUST_300001_SM_1000_NS8cuda_cub10par_nosyncE,(_ZN34_INTERNAL_846b64b7_4_k_cu_886dd9396thrust24THRUST_300001_SM_1000_NS12placeholders2_9E - _ZN34_INTERNAL_846b64b7_4_k_cu_886dd9396thrust24THRUST_300001_SM_1000_NS8cuda_cub10par_nosyncE)
_ZN34_INTERNAL_846b64b7_4_k_cu_886dd9396thrust24THRUST_300001_SM_1000_NS8cuda_cub10par_nosyncE:
	.zero		1
	.type		_ZN34_INTERNAL_846b64b7_4_k_cu_886dd9396thrust24THRUST_300001_SM_1000_NS12placeholders2_9E,@object
	.size		_ZN34_INTERNAL_846b64b7_4_k_cu_886dd9396thrust24THRUST_300001_SM_1000_NS12placeholders2_9E,(_ZN34_INTERNAL_846b64b7_4_k_cu_886dd9394cuda3std3__436_GLOBAL__N__846b64b7_4_k_cu_886dd9396ignoreE - _ZN34_INTERNAL_846b64b7_4_k_cu_886dd9396thrust24THRUST_300001_SM_1000_NS12placeholders2_9E)
_ZN34_INTERNAL_846b64b7_4_k_cu_886dd9396thrust24THRUST_300001_SM_1000_NS12placeholders2_9E:
	.zero		1
	.type		_ZN34_INTERNAL_846b64b7_4_k_cu_886dd9394cuda3std3__436_GLOBAL__N__846b64b7_4_k_cu_886dd9396ignoreE,@object
	.size		_ZN34_INTERNAL_846b64b7_4_k_cu_886dd9394cuda3std3__436_GLOBAL__N__846b64b7_4_k_cu_886dd9396ignoreE,(_ZN34_INTERNAL_846b64b7_4_k_cu_886dd9394cuda3std6ranges3__45__cpo4dataE - _ZN34_INTERNAL_846b64b7_4_k_cu_886dd9394cuda3std3__436_GLOBAL__N__846b64b7_4_k_cu_886dd9396ignoreE)
_ZN34_INTERNAL_846b64b7_4_k_cu_886dd9394cuda3std3__436_GLOBAL__N__846b64b7_4_k_cu_886dd9396ignoreE:
	.zero		1
	.type		_ZN34_INTERNAL_846b64b7_4_k_cu_886dd9394cuda3std6ranges3__45__cpo4dataE,@object
	.size		_ZN34_INTERNAL_846b64b7_4_k_cu_886dd9394cuda3std6ranges3__45__cpo4dataE,(_ZN34_INTERNAL_846b64b7_4_k_cu_886dd9396thrust24THRUST_300001_SM_1000_NS12placeholders2_1E - _ZN34_INTERNAL_846b64b7_4_k_cu_886dd9394cuda3std6ranges3__45__cpo4dataE)
_ZN34_INTERNAL_846b64b7_4_k_cu_886dd9394cuda3std6ranges3__45__cpo4dataE:
	.zero		1
	.type		_ZN34_INTERNAL_846b64b7_4_k_cu_886dd9396thrust24THRUST_300001_SM_1000_NS12placeholders2_1E,@object
	.size		_ZN34_INTERNAL_846b64b7_4_k_cu_886dd9396thrust24THRUST_300001_SM_1000_NS12placeholders2_1E,(_ZN34_INTERNAL_846b64b7_4_k_cu_886dd9394cuda3std3__45__cpo5beginE - _ZN34_INTERNAL_846b64b7_4_k_cu_886dd9396thrust24THRUST_300001_SM_1000_NS12placeholders2_1E)
_ZN34_INTERNAL_846b64b7_4_k_cu_886dd9396thrust24THRUST_300001_SM_1000_NS12placeholders2_1E:
	.zero		1
	.type		_ZN34_INTERNAL_846b64b7_4_k_cu_886dd9394cuda3std3__45__cpo5beginE,@object
	.size		_ZN34_INTERNAL_846b64b7_4_k_cu_886dd9394cuda3std3__45__cpo5beginE,(_ZN34_INTERNAL_846b64b7_4_k_cu_886dd9394cuda3std6ranges3__45__cpo5beginE - _ZN34_INTERNAL_846b64b7_4_k_cu_886dd9394cuda3std3__45__cpo5beginE)
_ZN34_INTERNAL_846b64b7_4_k_cu_886dd9394cuda3std3__45__cpo5beginE:
	.zero		1
	.type		_ZN34_INTERNAL_846b64b7_4_k_cu_886dd9394cuda3std6ranges3__45__cpo5beginE,@object
	.size		_ZN34_INTERNAL_846b64b7_4_k_cu_886dd9394cuda3std6ranges3__45__cpo5beginE,(_ZN34_INTERNAL_846b64b7_4_k_cu_886dd9396thrust24THRUST_300001_SM_1000_NS12placeholders2_5E - _ZN34_INTERNAL_846b64b7_4_k_cu_886dd9394cuda3std6ranges3__45__cpo5beginE)
_ZN34_INTERNAL_846b64b7_4_k_cu_886dd9394cuda3std6ranges3__45__cpo5beginE:
	.zero		1
	.type		_ZN34_INTERNAL_846b64b7_4_k_cu_886dd9396thrust24THRUST_300001_SM_1000_NS12placeholders2_5E,@object
	.size		_ZN34_INTERNAL_846b64b7_4_k_cu_886dd9396thrust24THRUST_300001_SM_1000_NS12placeholders2_5E,(_ZN34_INTERNAL_846b64b7_4_k_cu_886dd9394cuda3std3__45__cpo6rbeginE - _ZN34_INTERNAL_846b64b7_4_k_cu_886dd9396thrust24THRUST_300001_SM_1000_NS12placeholders2_5E)
_ZN34_INTERNAL_846b64b7_4_k_cu_886dd9396thrust24THRUST_300001_SM_1000_NS12placeholders2_5E:
	.zero		1
	.type		_ZN34_INTERNAL_846b64b7_4_k_cu_886dd9394cuda3std3__45__cpo6rbeginE,@object
	.size		_ZN34_INTERNAL_846b64b7_4_k_cu_886dd9394cuda3std3__45__cpo6rbeginE,(_ZN34_INTERNAL_846b64b7_4_k_cu_886dd9394cuda3std6ranges3__45__cpo7advanceE - _ZN34_INTERNAL_846b64b7_4_k_cu_886dd9394cuda3std3__45__cpo6rbeginE)
_ZN34_INTERNAL_846b64b7_4_k_cu_886dd9394cuda3std3__45__cpo6rbeginE:
	.zero		1
	.type		_ZN34_INTERNAL_846b64b7_4_k_cu_886dd9394cuda3std6ranges3__45__cpo7advanceE,@object
	.size		_ZN34_INTERNAL_846b64b7_4_k_cu_886dd9394cuda3std6ranges3__45__cpo7advanceE,(_ZN34_INTERNAL_846b64b7_4_k_cu_886dd9394cuda3std3__47nulloptE - _ZN34_INTERNAL_846b64b7_4_k_cu_886dd9394cuda3std6ranges3__45__cpo7advanceE)
_ZN34_INTERNAL_846b64b7_4_k_cu_886dd9394cuda3std6ranges3__45__cpo7advanceE:
	.zero		1
	.type		_ZN34_INTERNAL_846b64b7_4_k_cu_886dd9394cuda3std3__47nulloptE,@object
	.size		_ZN34_INTERNAL_846b64b7_4_k_cu_886dd9394cuda3std3__47nulloptE,(_ZN34_INTERNAL_846b64b7_4_k_cu_886dd9394cuda3std6ranges3__45__cpo8distanceE - _ZN34_INTERNAL_846b64b7_4_k_cu_886dd9394cuda3std3__47nulloptE)
_ZN34_INTERNAL_846b64b7_4_k_cu_886dd9394cuda3std3__47nulloptE:
	.zero		1
	.type		_ZN34_INTERNAL_846b64b7_4_k_cu_886dd9394cuda3std6ranges3__45__cpo8distanceE,@object
	.size		_ZN34_INTERNAL_846b64b7_4_k_cu_886dd9394cuda3std6ranges3__45__cpo8distanceE,(_ZN34_INTERNAL_846b64b7_4_k_cu_886dd9396thrust24THRUST_300001_SM_1000_NS12placeholders3_10E - _ZN34_INTERNAL_846b64b7_4_k_cu_886dd9394cuda3std6ranges3__45__cpo8distanceE)
_ZN34_INTERNAL_846b64b7_4_k_cu_886dd9394cuda3std6ranges3__45__cpo8distanceE:
	.zero		1
	.type		_ZN34_INTERNAL_846b64b7_4_k_cu_886dd9396thrust24THRUST_300001_SM_1000_NS12placeholders3_10E,@object
	.size		_ZN34_INTERNAL_846b64b7_4_k_cu_886dd9396thrust24THRUST_300001_SM_1000_NS12placeholders3_10E,(_ZN34_INTERNAL_846b64b7_4_k_cu_886dd9394cuda3std3__419piecewise_constructE - _ZN34_INTERNAL_846b64b7_4_k_cu_886dd9396thrust24THRUST_300001_SM_1000_NS12placeholders3_10E)
_ZN34_INTERNAL_846b64b7_4_k_cu_886dd9396thrust24THRUST_300001_SM_1000_NS12placeholders3_10E:
	.zero		1
	.type		_ZN34_INTERNAL_846b64b7_4_k_cu_886dd9394cuda3std3__419piecewise_constructE,@object
	.size		_ZN34_INTERNAL_846b64b7_4_k_cu_886dd9394cuda3std3__419piecewise_constructE,(_ZN34_INTERNAL_846b64b7_4_k_cu_886dd9394cuda3std6ranges3__45__cpo5cdataE - _ZN34_INTERNAL_846b64b7_4_k_cu_886dd9394cuda3std3__419piecewise_constructE)
_ZN34_INTERNAL_846b64b7_4_k_cu_886dd9394cuda3std3__419piecewise_constructE:
	.zero		1
	.type		_ZN34_INTERNAL_846b64b7_4_k_cu_886dd9394cuda3std6ranges3__45__cpo5cdataE,@object
	.size		_ZN34_INTERNAL_846b64b7_4_k_cu_886dd9394cuda3std6ranges3__45__cpo5cdataE,(_ZN34_INTERNAL_846b64b7_4_k_cu_886dd9396thrust24THRUST_300001_SM_1000_NS12placeholders2_2E - _ZN34_INTERNAL_846b64b7_4_k_cu_886dd9394cuda3std6ranges3__45__cpo5cdataE)
_ZN34_INTERNAL_846b64b7_4_k_cu_886dd9394cuda3std6ranges3__45__cpo5cdataE:
	.zero		1
	.type		_ZN34_INTERNAL_846b64b7_4_k_cu_886dd9396thrust24THRUST_300001_SM_1000_NS12placeholders2_2E,@object
	.size		_ZN34_INTERNAL_846b64b7_4_k_cu_886dd9396thrust24THRUST_300001_SM_1000_NS12placeholders2_2E,(_ZN34_INTERNAL_846b64b7_4_k_cu_886dd9394cuda3std3__45__cpo3endE - _ZN34_INTERNAL_846b64b7_4_k_cu_886dd9396thrust24THRUST_300001_SM_1000_NS12placeholders2_2E)
_ZN34_INTERNAL_846b64b7_4_k_cu_886dd9396thrust24THRUST_300001_SM_1000_NS12placeholders2_2E:
	.zero		1
	.type		_ZN34_INTERNAL_846b64b7_4_k_cu_886dd9394cuda3std3__45__cpo3endE,@object
	.size		_ZN34_INTERNAL_846b64b7_4_k_cu_886dd9394cuda3std3__45__cpo3endE,(_ZN34_INTERNAL_846b64b7_4_k_cu_886dd9394cuda3std6ranges3__45__cpo3endE - _ZN34_INTERNAL_846b64b7_4_k_cu_886dd9394cuda3std3__45__cpo3endE)
_ZN34_INTERNAL_846b64b7_4_k_cu_886dd9394cuda3std3__45__cpo3endE:
	.zero		1
	.type		_ZN34_INTERNAL_846b64b7_4_k_cu_886dd9394cuda3std6ranges3__45__cpo3endE,@object
	.size		_ZN34_INTERNAL_846b64b7_4_k_cu_886dd9394cuda3std6ranges3__45__cpo3endE,(_ZN34_INTERNAL_846b64b7_4_k_cu_886dd9396thrust24THRUST_300001_SM_1000_NS12placeholders2_6E - _ZN34_INTERNAL_846b64b7_4_k_cu_886dd9394cuda3std6ranges3__45__cpo3endE)
_ZN34_INTERNAL_846b64b7_4_k_cu_886dd9394cuda3std6ranges3__45__cpo3endE:
	.zero		1
	.type		_ZN34_INTERNAL_846b64b7_4_k_cu_886dd9396thrust24THRUST_300001_SM_1000_NS12placeholders2_6E,@object
	.size		_ZN34_INTERNAL_846b64b7_4_k_cu_886dd9396thrust24THRUST_300001_SM_1000_NS12placeholders2_6E,(_ZN34_INTERNAL_846b64b7_4_k_cu_886dd9394cuda3std3__45__cpo4rendE - _ZN34_INTERNAL_846b64b7_4_k_cu_886dd9396thrust24THRUST_300001_SM_1000_NS12placeholders2_6E)
_ZN34_INTERNAL_846b64b7_4_k_cu_886dd9396thrust24THRUST_300001_SM_1000_NS12placeholders2_6E:
	.zero		1
	.type		_ZN34_INTERNAL_846b64b7_4_k_cu_886dd9394cuda3std3__45__cpo4rendE,@object
	.size		_ZN34_INTERNAL_846b64b7_4_k_cu_886dd9394cuda3std3__45__cpo4rendE,(_ZN34_INTERNAL_846b64b7_4_k_cu_886dd9394cuda3std6ranges3__45__cpo9iter_swapE - _ZN34_INTERNAL_846b64b7_4_k_cu_886dd9394cuda3std3__45__cpo4rendE)
_ZN34_INTERNAL_846b64b7_4_k_cu_886dd9394cuda3std3__45__cpo4rendE:
	.zero		1
	.type		_ZN34_INTERNAL_846b64b7_4_k_cu_886dd9394cuda3std6ranges3__45__cpo9iter_swapE,@object
	.size		_ZN34_INTERNAL_846b64b7_4_k_cu_886dd9394cuda3std6ranges3__45__cpo9iter_swapE,(_ZN34_INTERNAL_846b64b7_4_k_cu_886dd9394cuda3std3__48unexpectE - _ZN34_INTERNAL_846b64b7_4_k_cu_886dd9394cuda3std6ranges3__45__cpo9iter_swapE)
_ZN34_INTERNAL_846b64b7_4_k_cu_886dd9394cuda3std6ranges3__45__cpo9iter_swapE:
	.zero		1
	.type		_ZN34_INTERNAL_846b64b7_4_k_cu_886dd9394cuda3std3__48unexpectE,@object
	.size		_ZN34_INTERNAL_846b64b7_4_k_cu_886dd9394cuda3std3__48unexpectE,(_ZN34_INTERNAL_846b64b7_4_k_cu_886dd9396thrust24THRUST_300001_SM_1000_NS8cuda_cub3parE - _ZN34_INTERNAL_846b64b7_4_k_cu_886dd9394cuda3std3__48unexpectE)
_ZN34_INTERNAL_846b64b7_4_k_cu_886dd9394cuda3std3__48unexpectE:
	.zero		1
	.type		_ZN34_INTERNAL_846b64b7_4_k_cu_886dd9396thrust24THRUST_300001_SM_1000_NS8cuda_cub3parE,@object
	.size		_ZN34_INTERNAL_846b64b7_4_k_cu_886dd9396thrust24THRUST_300001_SM_1000_NS8cuda_cub3parE,(_ZN34_INTERNAL_846b64b7_4_k_cu_886dd9396thrust24THRUST_300001_SM_1000_NS12placeholders2_4E - _ZN34_INTERNAL_846b64b7_4_k_cu_886dd9396thrust24THRUST_300001_SM_1000_NS8cuda_cub3parE)
_ZN34_INTERNAL_846b64b7_4_k_cu_886dd9396thrust24THRUST_300001_SM_1000_NS8cuda_cub3parE:
	.zero		1
	.type		_ZN34_INTERNAL_846b64b7_4_k_cu_886dd9396thrust24THRUST_300001_SM_1000_NS12placeholders2_4E,@object
	.size		_ZN34_INTERNAL_846b64b7_4_k_cu_886dd9396thrust24THRUST_300001_SM_1000_NS12placeholders2_4E,(_ZN34_INTERNAL_846b64b7_4_k_cu_886dd9394cuda3std3__45__cpo4cendE - _ZN34_INTERNAL_846b64b7_4_k_cu_886dd9396thrust24THRUST_300001_SM_1000_NS12placeholders2_4E)
_ZN34_INTERNAL_846b64b7_4_k_cu_886dd9396thrust24THRUST_300001_SM_1000_NS12placeholders2_4E:
	.zero		1
	.type		_ZN34_INTERNAL_846b64b7_4_k_cu_886dd9394cuda3std3__45__cpo4cendE,@object
	.size		_ZN34_INTERNAL_846b64b7_4_k_cu_886dd9394cuda3std3__45__cpo4cendE,(_ZN34_INTERNAL_846b64b7_4_k_cu_886dd9394cuda3std6ranges3__45__cpo4cendE - _ZN34_INTERNAL_846b64b7_4_k_cu_886dd9394cuda3std3__45__cpo4cendE)
_ZN34_INTERNAL_846b64b7_4_k_cu_886dd9394cuda3std3__45__cpo4cendE:
	.zero		1
	.type		_ZN34_INTERNAL_846b64b7_4_k_cu_886dd9394cuda3std6ranges3__45__cpo4cendE,@object
	.size		_ZN34_INTERNAL_846b64b7_4_k_cu_886dd9394cuda3std6ranges3__45__cpo4cendE,(_ZN34_INTERNAL_846b64b7_4_k_cu_886dd9394cuda3std3__420unreachable_sentinelE - _ZN34_INTERNAL_846b64b7_4_k_cu_886dd9394cuda3std6ranges3__45__cpo4cendE)
_ZN34_INTERNAL_846b64b7_4_k_cu_886dd9394cuda3std6ranges3__45__cpo4cendE:
	.zero		1
	.type		_ZN34_INTERNAL_846b64b7_4_k_cu_886dd9394cuda3std3__420unreachable_sentinelE,@object
	.size		_ZN34_INTERNAL_846b64b7_4_k_cu_886dd9394cuda3std3__420unreachable_sentinelE,(_ZN34_INTERNAL_846b64b7_4_k_cu_886dd9394cuda3std6ranges3__45__cpo5ssizeE - _ZN34_INTERNAL_846b64b7_4_k_cu_886dd9394cuda3std3__420unreachable_sentinelE)
_ZN34_INTERNAL_846b64b7_4_k_cu_886dd9394cuda3std3__420unreachable_sentinelE:
	.zero		1
	.type		_ZN34_INTERNAL_846b64b7_4_k_cu_886dd9394cuda3std6ranges3__45__cpo5ssizeE,@object
	.size		_ZN34_INTERNAL_846b64b7_4_k_cu_886dd9394cuda3std6ranges3__45__cpo5ssizeE,(_ZN34_INTERNAL_846b64b7_4_k_cu_886dd9396thrust24THRUST_300001_SM_1000_NS12placeholders2_8E - _ZN34_INTERNAL_846b64b7_4_k_cu_886dd9394cuda3std6ranges3__45__cpo5ssizeE)
_ZN34_INTERNAL_846b64b7_4_k_cu_886dd9394cuda3std6ranges3__45__cpo5ssizeE:
	.zero		1
	.type		_ZN34_INTERNAL_846b64b7_4_k_cu_886dd9396thrust24THRUST_300001_SM_1000_NS12placeholders2_8E,@object
	.size		_ZN34_INTERNAL_846b64b7_4_k_cu_886dd9396thrust24THRUST_300001_SM_1000_NS12placeholders2_8E,(_ZN34_INTERNAL_846b64b7_4_k_cu_886dd9394cuda3std3__45__cpo5crendE - _ZN34_INTERNAL_846b64b7_4_k_cu_886dd9396thrust24THRUST_300001_SM_1000_NS12placeholders2_8E)
_ZN34_INTERNAL_846b64b7_4_k_cu_886dd9396thrust24THRUST_300001_SM_1000_NS12placeholders2_8E:
	.zero		1
	.type		_ZN34_INTERNAL_846b64b7_4_k_cu_886dd9394cuda3std3__45__cpo5crendE,@object
	.size		_ZN34_INTERNAL_846b64b7_4_k_cu_886dd9394cuda3std3__45__cpo5crendE,(_ZN34_INTERNAL_846b64b7_4_k_cu_886dd9394cuda3std6ranges3__45__cpo4prevE - _ZN34_INTERNAL_846b64b7_4_k_cu_886dd9394cuda3std3__45__cpo5crendE)
_ZN34_INTERNAL_846b64b7_4_k_cu_886dd9394cuda3std3__45__cpo5crendE:
	.zero		1
	.type		_ZN34_INTERNAL_846b64b7_4_k_cu_886dd9394cuda3std6ranges3__45__cpo4prevE,@object
	.size		_ZN34_INTERNAL_846b64b7_4_k_cu_886dd9394cuda3std6ranges3__45__cpo4prevE,(_ZN34_INTERNAL_846b64b7_4_k_cu_886dd9394cuda3std6ranges3__45__cpo9iter_moveE - _ZN34_INTERNAL_846b64b7_4_k_cu_886dd9394cuda3std6ranges3__45__cpo4prevE)
_ZN34_INTERNAL_846b64b7_4_k_cu_886dd9394cuda3std6ranges3__45__cpo4prevE:
	.zero		1
	.type		_ZN34_INTERNAL_846b64b7_4_k_cu_886dd9394cuda3std6ranges3__45__cpo9iter_moveE,@object
	.size		_ZN34_INTERNAL_846b64b7_4_k_cu_886dd9394cuda3std6ranges3__45__cpo9iter_moveE,(_ZN34_INTERNAL_846b64b7_4_k_cu_886dd9396thrust24THRUST_300001_SM_1000_NS6system6detail10sequential3seqE - _ZN34_INTERNAL_846b64b7_4_k_cu_886dd9394cuda3std6ranges3__45__cpo9iter_moveE)
_ZN34_INTERNAL_846b64b7_4_k_cu_886dd9394cuda3std6ranges3__45__cpo9iter_moveE:
	.zero		1
	.type		_ZN34_INTERNAL_846b64b7_4_k_cu_886dd9396thrust24THRUST_300001_SM_1000_NS6system6detail10sequential3seqE,@object
	.size		_ZN34_INTERNAL_846b64b7_4_k_cu_886dd9396thrust24THRUST_300001_SM_1000_NS6system6detail10sequential3seqE,(.L_31 - _ZN34_INTERNAL_846b64b7_4_k_cu_886dd9396thrust24THRUST_300001_SM_1000_NS6system6detail10sequential3seqE)
_ZN34_INTERNAL_846b64b7_4_k_cu_886dd9396thrust24THRUST_300001_SM_1000_NS6system6detail10sequential3seqE:
	.zero		1
.L_31:


//--------------------- .nv.shared._ZN3cub18CUB_300001_SM_10006detail6reduce18DeviceReduceKernelINS2_10policy_hubIfyN4cuda3__47maximumIfEEE10Policy1000EN6thrust24THRUST_300001_SM_1000_NS10device_ptrIfEEyS8_f8AbsValueEEvT0_PT3_T1_NS0_13GridEvenShareISJ_EET2_T4_ --------------------------
	.section	.nv.shared._ZN3cub18CUB_300001_SM_10006detail6reduce18DeviceReduceKernelINS2_10policy_hubIfyN4cuda3__47maximumIfEEE10Policy1000EN6thrust24THRUST_300001_SM_1000_NS10device_ptrIfEEyS8_f8AbsValueEEvT0_PT3_T1_NS0_13GridEvenShareISJ_EET2_T4_,"aw",@nobits
	.sectionflags	@""
	.align	4
.nv.shared._ZN3cub18CUB_300001_SM_10006detail6reduce18DeviceReduceKernelINS2_10policy_hubIfyN4cuda3__47maximumIfEEE10Policy1000EN6thrust24THRUST_300001_SM_1000_NS10device_ptrIfEEyS8_f8AbsValueEEvT0_PT3_T1_NS0_13GridEvenShareISJ_EET2_T4_:
	.zero		1068


//--------------------- .nv.shared._ZN3cub18CUB_300001_SM_10006detail6reduce28DeviceReduceSingleTileKernelINS2_10policy_hubIfyN4cuda3__47maximumIfEEE10Policy1000EN6thrust24THRUST_300001_SM_1000_NS10device_ptrIfEEPfyS8_ff8AbsValueEEvT0_T1_T2_T3_T4_T6_ --------------------------
	.section	.nv.shared._ZN3cub18CUB_300001_SM_10006detail6reduce28DeviceReduceSingleTileKernelINS2_10policy_hubIfyN4cuda3__47maximumIfEEE10Policy1000EN6thrust24THRUST_300001_SM_1000_NS10device_ptrIfEEPfyS8_ff8AbsValueEEvT0_T1_T2_T3_T4_T6_,"aw",@nobits
	.sectionflags	@""
	.align	4
.nv.shared._ZN3cub18CUB_300001_SM_10006detail6reduce28DeviceReduceSingleTileKernelINS2_10policy_hubIfyN4cuda3__47maximumIfEEE10Policy1000EN6thrust24THRUST_300001_SM_1000_NS10device_ptrIfEEPfyS8_ff8AbsValueEEvT0_T1_T2_T3_T4_T6_:
	.zero		1068


//--------------------- .nv.shared._ZN3cub18CUB_300001_SM_10006detail6reduce28DeviceReduceSingleTileKernelINS2_10policy_hubIfjN4cuda3__47maximumIfEEE10Policy1000EPfSB_iS8_ffNS5_3std3__410__identityEEEvT0_T1_T2_T3_T4_T6_ --------------------------
	.section	.nv.shared._ZN3cub18CUB_300001_SM_10006detail6reduce28DeviceReduceSingleTileKernelINS2_10policy_hubIfjN4cuda3__47maximumIfEEE10Policy1000EPfSB_iS8_ffNS5_3std3__410__identityEEEvT0_T1_T2_T3_T4_T6_,"aw",@nobits
	.sectionflags	@""
	.align	4
.nv.shared._ZN3cub18CUB_300001_SM_10006detail6reduce28DeviceReduceSingleTileKernelINS2_10policy_hubIfjN4cuda3__47maximumIfEEE10Policy1000EPfSB_iS8_ffNS5_3std3__410__identityEEEvT0_T1_T2_T3_T4_T6_:
	.zero		1068


//--------------------- .nv.shared._ZN3cub18CUB_300001_SM_10006detail6reduce18DeviceReduceKernelINS2_10policy_hubIfjN4cuda3__47maximumIfEEE10Policy1000EN6thrust24THRUST_300001_SM_1000_NS10device_ptrIfEEjS8_f8AbsValueEEvT0_PT3_T1_NS0_13GridEvenShareISJ_EET2_T4_ --------------------------
	.section	.nv.shared._ZN3cub18CUB_300001_SM_10006detail6reduce18DeviceReduceKernelINS2_10policy_hubIfjN4cuda3__47maximumIfEEE10Policy1000EN6thrust24THRUST_300001_SM_1000_NS10device_ptrIfEEjS8_f8AbsValueEEvT0_PT3_T1_NS0_13GridEvenShareISJ_EET2_T4_,"aw",@nobits
	.sectionflags	@""
	.align	4
.nv.shared._ZN3cub18CUB_300001_SM_10006detail6reduce18DeviceReduceKernelINS2_10policy_hubIfjN4cuda3__47maximumIfEEE10Policy1000EN6thrust24THRUST_300001_SM_1000_NS10device_ptrIfEEjS8_f8AbsValueEEvT0_PT3_T1_NS0_13GridEvenShareISJ_EET2_T4_:
	.zero		1068


//--------------------- .nv.shared._ZN3cub18CUB_300001_SM_10006detail6reduce28DeviceReduceSingleTileKernelINS2_10policy_hubIfjN4cuda3__47maximumIfEEE10Policy1000EN6thrust24THRUST_300001_SM_1000_NS10device_ptrIfEEPfjS8_ff8AbsValueEEvT0_T1_T2_T3_T4_T6_ --------------------------
	.section	.nv.shared._ZN3cub18CUB_300001_SM_10006detail6reduce28DeviceReduceSingleTileKernelINS2_10policy_hubIfjN4cuda3__47maximumIfEEE10Policy1000EN6thrust24THRUST_300001_SM_1000_NS10device_ptrIfEEPfjS8_ff8AbsValueEEvT0_T1_T2_T3_T4_T6_,"aw",@nobits
	.sectionflags	@""
	.align	4
.nv.shared._ZN3cub18CUB_300001_SM_10006detail6reduce28DeviceReduceSingleTileKernelINS2_10policy_hubIfjN4cuda3__47maximumIfEEE10Policy1000EN6thrust24THRUST_300001_SM_1000_NS10device_ptrIfEEPfjS8_ff8AbsValueEEvT0_T1_T2_T3_T4_T6_:
	.zero		1068


//--------------------- .nv.constant0._ZN3cub18CUB_300001_SM_10006detail6reduce28DeviceReduceSingleTileKernelINS2_10policy_hubIfyN4cuda3__47maximumIfEEE10Policy1000EPfSB_iS8_ffNS5_3std3__410__identityEEEvT0_T1_T2_T3_T4_T6_ --------------------------
	.section	.nv.constant0._ZN3cub18CUB_300001_SM_10006detail6reduce28DeviceReduceSingleTileKernelINS2_10policy_hubIfyN4cuda3__47maximumIfEEE10Policy1000EPfSB_iS8_ffNS5_3std3__410__identityEEEvT0_T1_T2_T3_T4_T6_,"a",@progbits
	.sectionflags	@""
	.align	4
.nv.constant0._ZN3cub18CUB_300001_SM_10006detail6reduce28DeviceReduceSingleTileKernelINS2_10policy_hubIfyN4cuda3__47maximumIfEEE10Policy1000EPfSB_iS8_ffNS5_3std3__410__identityEEEvT0_T1_T2_T3_T4_T6_:
	.zero		925


//--------------------- .nv.constant0._ZN3cub18CUB_300001_SM_10006detail6reduce18DeviceReduceKernelINS2_10policy_hubIfyN4cuda3__47maximumIfEEE10Policy1000EN6thrust24THRUST_300001_SM_1000_NS10device_ptrIfEEyS8_f8AbsValueEEvT0_PT3_T1_NS0_13GridEvenShareISJ_EET2_T4_ --------------------------
	.section	.nv.constant0._ZN3cub18CUB_300001_SM_10006detail6reduce18DeviceReduceKernelINS2_10policy_hubIfyN4cuda3__47maximumIfEEE10Policy1000EN6thrust24THRUST_300001_SM_1000_NS10device_ptrIfEEyS8_f8AbsValueEEvT0_PT3_T1_NS0_13GridEvenShareISJ_EET2_T4_,"a",@progbits
	.sectionflags	@""
	.align	4
.nv.constant0._ZN3cub18CUB_300001_SM_10006detail6reduce18DeviceReduceKernelINS2_10policy_hubIfyN4cuda3__47maximumIfEEE10Policy1000EN6thrust24THRUST_300001_SM_1000_NS10device_ptrIfEEyS8_f8AbsValueEEvT0_PT3_T1_NS0_13GridEvenShareISJ_EET2_T4_:
	.zero		994


//--------------------- .nv.constant0._ZN3cub18CUB_300001_SM_10006detail6reduce28DeviceReduceSingleTileKernelINS2_10policy_hubIfyN4cuda3__47maximumIfEEE10Policy1000EN6thrust24THRUST_300001_SM_1000_NS10device_ptrIfEEPfyS8_ff8AbsValueEEvT0_T1_T2_T3_T4_T6_ --------------------------
	.section	.nv.constant0._ZN3cub18CUB_300001_SM_10006detail6reduce28DeviceReduceSingleTileKernelINS2_10policy_hubIfyN4cuda3__47maximumIfEEE10Policy1000EN6thrust24THRUST_300001_SM_1000_NS10device_ptrIfEEPfyS8_ff8AbsValueEEvT0_T1_T2_T3_T4_T6_,"a",@progbits
	.sectionflags	@""
	.align	4
.nv.constant0._ZN3cub18CUB_300001_SM_10006detail6reduce28DeviceReduceSingleTileKernelINS2_10policy_hubIfyN4cuda3__47maximumIfEEE10Policy1000EN6thrust24THRUST_300001_SM_1000_NS10device_ptrIfEEPfyS8_ff8AbsValueEEvT0_T1_T2_T3_T4_T6_:
	.zero		929


//--------------------- .nv.constant0._ZN3cub18CUB_300001_SM_10006detail6reduce28DeviceReduceSingleTileKernelINS2_10policy_hubIfjN4cuda3__47maximumIfEEE10Policy1000EPfSB_iS8_ffNS5_3std3__410__identityEEEvT0_T1_T2_T3_T4_T6_ --------------------------
	.section	.nv.constant0._ZN3cub18CUB_300001_SM_10006detail6reduce28DeviceReduceSingleTileKernelINS2_10policy_hubIfjN4cuda3__47maximumIfEEE10Policy1000EPfSB_iS8_ffNS5_3std3__410__identityEEEvT0_T1_T2_T3_T4_T6_,"a",@progbits
	.sectionflags	@""
	.align	4
.nv.constant0._ZN3cub18CUB_300001_SM_10006detail6reduce28DeviceReduceSingleTileKernelINS2_10policy_hubIfjN4cuda3__47maximumIfEEE10Policy1000EPfSB_iS8_ffNS5_3std3__410__identityEEEvT0_T1_T2_T3_T4_T6_:
	.zero		925


//--------------------- .nv.constant0._ZN3cub18CUB_300001_SM_10006detail6reduce18DeviceReduceKernelINS2_10policy_hubIfjN4cuda3__47maximumIfEEE10Policy1000EN6thrust24THRUST_300001_SM_1000_NS10device_ptrIfEEjS8_f8AbsValueEEvT0_PT3_T1_NS0_13GridEvenShareISJ_EET2_T4_ --------------------------
	.section	.nv.constant0._ZN3cub18CUB_300001_SM_10006detail6reduce18DeviceReduceKernelINS2_10policy_hubIfjN4cuda3__47maximumIfEEE10Policy1000EN6thrust24THRUST_300001_SM_1000_NS10device_ptrIfEEjS8_f8AbsValueEEvT0_PT3_T1_NS0_13GridEvenShareISJ_EET2_T4_,"a",@progbits
	.sectionflags	@""
	.align	4
.nv.constant0._ZN3cub18CUB_300001_SM_10006detail6reduce18DeviceReduceKernelINS2_10policy_hubIfjN4cuda3__47maximumIfEEE10Policy1000EN6thrust24THRUST_300001_SM_1000_NS10device_ptrIfEEjS8_f8AbsValueEEvT0_PT3_T1_NS0_13GridEvenShareISJ_EET2_T4_:
	.zero		958


//--------------------- .nv.constant0._ZN3cub18CUB_300001_SM_10006detail6reduce28DeviceReduceSingleTileKernelINS2_10policy_hubIfjN4cuda3__47maximumIfEEE10Policy1000EN6thrust24THRUST_300001_SM_1000_NS10device_ptrIfEEPfjS8_ff8AbsValueEEvT0_T1_T2_T3_T4_T6_ --------------------------
	.section	.nv.constant0._ZN3cub18CUB_300001_SM_10006detail6reduce28DeviceReduceSingleTileKernelINS2_10policy_hubIfjN4cuda3__47maximumIfEEE10Policy1000EN6thrust24THRUST_300001_SM_1000_NS10device_ptrIfEEPfjS8_ff8AbsValueEEvT0_T1_T2_T3_T4_T6_,"a",@progbits
	.sectionflags	@""
	.align	4
.nv.constant0._ZN3cub18CUB_300001_SM_10006detail6reduce28DeviceReduceSingleTileKernelINS2_10policy_hubIfjN4cuda3__47maximumIfEEE10Policy1000EN6thrust24THRUST_300001_SM_1000_NS10device_ptrIfEEPfjS8_ff8AbsValueEEvT0_T1_T2_T3_T4_T6_:
	.zero		925


//--------------------- .nv.constant0._ZN3cub18CUB_300001_SM_10006detail11EmptyKernelIvEEvv --------------------------
	.section	.nv.constant0._ZN3cub18CUB_300001_SM_10006detail11EmptyKernelIvEEvv,"a",@progbits
	.sectionflags	@""
	.align	4
.nv.constant0._ZN3cub18CUB_300001_SM_10006detail11EmptyKernelIvEEvv:
	.zero		896


//--------------------- .nv.constant0._Z17normalizeAndRoundPffi --------------------------
	.section	.nv.constant0._Z17normalizeAndRoundPffi,"a",@progbits
	.sectionflags	@""
	.align	4
.nv.constant0._Z17normalizeAndRoundPffi:
	.zero		912


//--------------------- SYMBOLS --------------------------

	.type		.nv.reservedSmem.offset0,@object
	.size		.nv.reservedSmem.offset0,0x4
	.type		.nv.reservedSmem.cap,@object
	.size		.nv.reservedSmem.cap,0x4
